// auto-generated by cutlass_sweep.gemm — config: {"arch": "sm_100", "cluster_m": 2, "cluster_n": 1, "dtype": "tf32", "dtype_b": "tf32", "layout": "nt", "stages": 0, "tile_k": 32, "tile_m": 256, "tile_n": 256}
#include "cutlass/cutlass.h"
#include "cutlass/gemm/collective/collective_builder.hpp"
#include "cutlass/gemm/device/gemm_universal_adapter.h"
#include "cutlass/gemm/kernel/gemm_universal.hpp"
#include "cutlass/epilogue/collective/collective_builder.hpp"

using ElemA = cutlass::tfloat32_t;
using ElemB = cutlass::tfloat32_t;
using ElemCD = cutlass::tfloat32_t;
using Acc  = float;
using TileShape    = cute::Shape<cute::_256, cute::_256, cute::_32>;
using ClusterShape = cute::Shape<cute::_2, cute::_1, cute::_1>;

using CollectiveEpilogue = typename cutlass::epilogue::collective::CollectiveBuilder<
    cutlass::arch::Sm100, cutlass::arch::OpClassTensorOp,
    TileShape, ClusterShape,
    cutlass::epilogue::collective::EpilogueTileAuto,
    Acc, Acc,
    ElemCD, cutlass::layout::RowMajor, 128 / cutlass::sizeof_bits<ElemCD>::value,
    ElemCD, cutlass::layout::RowMajor, 128 / cutlass::sizeof_bits<ElemCD>::value,
    cutlass::epilogue::collective::EpilogueScheduleAuto
  >::CollectiveOp;

using CollectiveMainloop = typename cutlass::gemm::collective::CollectiveBuilder<
    cutlass::arch::Sm100, cutlass::arch::OpClassTensorOp,
    ElemA, cutlass::layout::RowMajor, 128 / cutlass::sizeof_bits<ElemA>::value,
    ElemB, cutlass::layout::ColumnMajor, 128 / cutlass::sizeof_bits<ElemB>::value,
    Acc,
    TileShape, ClusterShape,
    cutlass::gemm::collective::StageCountAutoCarveout<static_cast<int>(sizeof(typename CollectiveEpilogue::SharedStorage))>,
    cutlass::gemm::collective::KernelScheduleAuto
  >::CollectiveOp;

using GemmKernel = cutlass::gemm::kernel::GemmUniversal<
    cute::Shape<int,int,int,int>,
    CollectiveMainloop,
    CollectiveEpilogue
>;
using Gemm = cutlass::gemm::device::GemmUniversalAdapter<GemmKernel>;

// Force the device kernel symbol into the cubin without needing a host main.
auto* _anchor = &cutlass::device_kernel<GemmKernel>;


// ===== COMPILED SASS (sm_100a) =====

	.target	sm_100a

	.elftype	@"ET_EXEC"


//--------------------- .note.nv.tkinfo           --------------------------
	.section	.note.nv.tkinfo,"",@"SHT_NOTE"
	.sectionflags	@"SHF_NOTE_NV_TKINFO"
	.tkinfo
        /*0018*/ 	.word	0x00000002
        /*0030*/ 	.string	""
        /*0030*/ 	.string	"ptxas"
        /*0030*/ 	.string	"Cuda compilation tools, release 13.0, V13.0.88"
        /*0030*/ 	.string	"Build cuda_13.0.r13.0/compiler.36424714_0"
        /*0030*/ 	.string	"-arch sm_100a -m 64 "



//--------------------- .note.nv.cuinfo           --------------------------
	.section	.note.nv.cuinfo,"",@"SHT_NOTE"
	.sectionflags	@"SHF_NOTE_NV_CUINFO"
        /*0018*/ 	.short	0x0002
        /*001a*/ 	.short	0x0064
        /*001c*/ 	.short	0x0082
	.zero		2


//--------------------- .nv.info                  --------------------------
	.section	.nv.info,"",@"SHT_CUDA_INFO"
	.align	4


	//----- nvinfo : EIATTR_REGCOUNT
	.align		4
        /*0000*/ 	.byte	0x04, 0x2f
        /*0002*/ 	.short	(.L_19 - .L_18)
	.align		4
.L_18:
        /*0004*/ 	.word	index@(_ZN7cutlass13device_kernelINS_4gemm6kernel13GemmUniversalIN4cute5tupleIJiiiiEEENS1_10collective13CollectiveMmaINS1_35MainloopSm100TmaUmmaWarpSpecializedILi5ELi2ELi2ENS5_IJNS4_1CILi2EEENSA_ILi1EEESC_EEEEENS5_IJNSA_ILi256EEESF_NSA_ILi32EEEEEENS_10tfloat32_tENS5_IJlSC_lEEESI_SJ_NS4_8TiledMMAINS4_8MMA_AtomIJNS4_23SM100_MMA_TF32_2x1SM_SSISI_SI_fLi256ELi256ELNS4_4UMMA5MajorE0ELSO_0ELNSN_7ScaleInE0ELSP_0EEEEEENS4_6LayoutINS5_IJSC_SC_SC_EEENS5_IJNSA_ILi0EEESU_SU_EEEEENS5_IJNS4_10UnderscoreESX_SX_EEEEENS4_18SM100_TMA_2SM_LOADENS4_14ComposedLayoutINS4_7SwizzleILi3ELi4ELi3EEENS4_18smem_ptr_flag_bitsILi32EEENSS_INS5_IJNSA_ILi8EEESG_EEENS5_IJSG_SC_EEEEEEEvNS4_8identityES10_S1A_vS1B_EENS_8epilogue10collective18CollectiveEpilogueINS1D_23Sm100TmaWarpSpecializedILi4ELi2ELi32ELb1ELb0EEEJNS5_IJNSA_ILi128EEESF_SG_EEENS5_IJNSS_IS1I_SC_EENSS_ISG_SC_EEEEESI_SJ_SI_SJ_NS1D_6fusion15FusionCallbacksIS1H_NS1N_17LinearCombinationISI_fSI_fLNS_15FloatRoundStyleE2EEES1J_S1M_JEEENS4_5SM1004TMEM4LOAD26SM100_TMEM_LOAD_32dp32b32xENS4_13SM90_TMA_LOADES1A_NS4_39AutoVectorizingCopyWithAssumedAlignmentILi128EEENS4_14SM90_TMA_STOREES1A_S1Z_S1Z_EEEvvEEEEvNT_6ParamsE)
        /*0008*/ 	.word	0x0000008b


	//----- nvinfo : EIATTR_FRAME_SIZE
	.align		4
.L_19:
        /*000c*/ 	.byte	0x04, 0x11
        /*000e*/ 	.short	(.L_21 - .L_20)
	.align		4
.L_20:
        /*0010*/ 	.word	index@($__internal_2_$__cuda_sm10x_tcgen05_guardrail_trap_unallocated_columns_being_dealloced)
        /*0014*/ 	.word	0x00000000


	//----- nvinfo : EIATTR_FRAME_SIZE
	.align		4
.L_21:
        /*0018*/ 	.byte	0x04, 0x11
        /*001a*/ 	.short	(.L_23 - .L_22)
	.align		4
.L_22:
        /*001c*/ 	.word	index@($__internal_1_$__cuda_sm10x_tcgen05_guardrail_trap_phase_invalid_during_alloc)
        /*0020*/ 	.word	0x00000000


	//----- nvinfo : EIATTR_FRAME_SIZE
	.align		4
.L_23:
        /*0024*/ 	.byte	0x04, 0x11
        /*0026*/ 	.short	(.L_25 - .L_24)
	.align		4
.L_24:
        /*0028*/ 	.word	index@($__internal_0_$__cuda_sm10x_tcgen05_guardrail_trap_col_being_dealloced_not_returned_by_alloc)
        /*002c*/ 	.word	0x00000000


	//----- nvinfo : EIATTR_FRAME_SIZE
	.align		4
.L_25:
        /*0030*/ 	.byte	0x04, 0x11
        /*0032*/ 	.short	(.L_27 - .L_26)
	.align		4
.L_26:
        /*0034*/ 	.word	index@(_ZN7cutlass13device_kernelINS_4gemm6kernel13GemmUniversalIN4cute5tupleIJiiiiEEENS1_10collective13CollectiveMmaINS1_35MainloopSm100TmaUmmaWarpSpecializedILi5ELi2ELi2ENS5_IJNS4_1CILi2EEENSA_ILi1EEESC_EEEEENS5_IJNSA_ILi256EEESF_NSA_ILi32EEEEEENS_10tfloat32_tENS5_IJlSC_lEEESI_SJ_NS4_8TiledMMAINS4_8MMA_AtomIJNS4_23SM100_MMA_TF32_2x1SM_SSISI_SI_fLi256ELi256ELNS4_4UMMA5MajorE0ELSO_0ELNSN_7ScaleInE0ELSP_0EEEEEENS4_6LayoutINS5_IJSC_SC_SC_EEENS5_IJNSA_ILi0EEESU_SU_EEEEENS5_IJNS4_10UnderscoreESX_SX_EEEEENS4_18SM100_TMA_2SM_LOADENS4_14ComposedLayoutINS4_7SwizzleILi3ELi4ELi3EEENS4_18smem_ptr_flag_bitsILi32EEENSS_INS5_IJNSA_ILi8EEESG_EEENS5_IJSG_SC_EEEEEEEvNS4_8identityES10_S1A_vS1B_EENS_8epilogue10collective18CollectiveEpilogueINS1D_23Sm100TmaWarpSpecializedILi4ELi2ELi32ELb1ELb0EEEJNS5_IJNSA_ILi128EEESF_SG_EEENS5_IJNSS_IS1I_SC_EENSS_ISG_SC_EEEEESI_SJ_SI_SJ_NS1D_6fusion15FusionCallbacksIS1H_NS1N_17LinearCombinationISI_fSI_fLNS_15FloatRoundStyleE2EEES1J_S1M_JEEENS4_5SM1004TMEM4LOAD26SM100_TMEM_LOAD_32dp32b32xENS4_13SM90_TMA_LOADES1A_NS4_39AutoVectorizingCopyWithAssumedAlignmentILi128EEENS4_14SM90_TMA_STOREES1A_S1Z_S1Z_EEEvvEEEEvNT_6ParamsE)
        /*0038*/ 	.word	0x00000000


	//----- nvinfo : EIATTR_MIN_STACK_SIZE
	.align		4
.L_27:
        /*003c*/ 	.byte	0x04, 0x12
        /*003e*/ 	.short	(.L_29 - .L_28)
	.align		4
.L_28:
        /*0040*/ 	.word	index@(_ZN7cutlass13device_kernelINS_4gemm6kernel13GemmUniversalIN4cute5tupleIJiiiiEEENS1_10collective13CollectiveMmaINS1_35MainloopSm100TmaUmmaWarpSpecializedILi5ELi2ELi2ENS5_IJNS4_1CILi2EEENSA_ILi1EEESC_EEEEENS5_IJNSA_ILi256EEESF_NSA_ILi32EEEEEENS_10tfloat32_tENS5_IJlSC_lEEESI_SJ_NS4_8TiledMMAINS4_8MMA_AtomIJNS4_23SM100_MMA_TF32_2x1SM_SSISI_SI_fLi256ELi256ELNS4_4UMMA5MajorE0ELSO_0ELNSN_7ScaleInE0ELSP_0EEEEEENS4_6LayoutINS5_IJSC_SC_SC_EEENS5_IJNSA_ILi0EEESU_SU_EEEEENS5_IJNS4_10UnderscoreESX_SX_EEEEENS4_18SM100_TMA_2SM_LOADENS4_14ComposedLayoutINS4_7SwizzleILi3ELi4ELi3EEENS4_18smem_ptr_flag_bitsILi32EEENSS_INS5_IJNSA_ILi8EEESG_EEENS5_IJSG_SC_EEEEEEEvNS4_8identityES10_S1A_vS1B_EENS_8epilogue10collective18CollectiveEpilogueINS1D_23Sm100TmaWarpSpecializedILi4ELi2ELi32ELb1ELb0EEEJNS5_IJNSA_ILi128EEESF_SG_EEENS5_IJNSS_IS1I_SC_EENSS_ISG_SC_EEEEESI_SJ_SI_SJ_NS1D_6fusion15FusionCallbacksIS1H_NS1N_17LinearCombinationISI_fSI_fLNS_15FloatRoundStyleE2EEES1J_S1M_JEEENS4_5SM1004TMEM4LOAD26SM100_TMEM_LOAD_32dp32b32xENS4_13SM90_TMA_LOADES1A_NS4_39AutoVectorizingCopyWithAssumedAlignmentILi128EEENS4_14SM90_TMA_STOREES1A_S1Z_S1Z_EEEvvEEEEvNT_6ParamsE)
        /*0044*/ 	.word	0x00000000
.L_29:


//--------------------- .nv.compat                --------------------------
	.section	.nv.compat,"",@"SHT_CUDA_COMPAT_INFO"
	.align	4
        /*0000*/ 	.byte	0x02, 0x09, 0x01, 0x00, 0x02, 0x02, 0x02, 0x00, 0x02, 0x05, 0x05, 0x00, 0x03, 0x07, 0x01, 0x01
        /*0010*/ 	.byte	0x02, 0x03, 0x01, 0x00, 0x02, 0x06, 0x01, 0x00, 0x04, 0x0b, 0x08, 0x00, 0x09, 0x00, 0x00, 0x00
        /*0020*/ 	.byte	0x00, 0x00, 0x00, 0x00


//--------------------- .nv.info._ZN7cutlass13device_kernelINS_4gemm6kernel13GemmUniversalIN4cute5tupleIJiiiiEEENS1_10collective13CollectiveMmaINS1_35MainloopSm100TmaUmmaWarpSpecializedILi5ELi2ELi2ENS5_IJNS4_1CILi2EEENSA_ILi1EEESC_EEEEENS5_IJNSA_ILi256EEESF_NSA_ILi32EEEEEENS_10tfloat32_tENS5_IJlSC_lEEESI_SJ_NS4_8TiledMMAINS4_8MMA_AtomIJNS4_23SM100_MMA_TF32_2x1SM_SSISI_SI_fLi256ELi256ELNS4_4UMMA5MajorE0ELSO_0ELNSN_7ScaleInE0ELSP_0EEEEEENS4_6LayoutINS5_IJSC_SC_SC_EEENS5_IJNSA_ILi0EEESU_SU_EEEEENS5_IJNS4_10UnderscoreESX_SX_EEEEENS4_18SM100_TMA_2SM_LOADENS4_14ComposedLayoutINS4_7SwizzleILi3ELi4ELi3EEENS4_18smem_ptr_flag_bitsILi32EEENSS_INS5_IJNSA_ILi8EEESG_EEENS5_IJSG_SC_EEEEEEEvNS4_8identityES10_S1A_vS1B_EENS_8epilogue10collective18CollectiveEpilogueINS1D_23Sm100TmaWarpSpecializedILi4ELi2ELi32ELb1ELb0EEEJNS5_IJNSA_ILi128EEESF_SG_EEENS5_IJNSS_IS1I_SC_EENSS_ISG_SC_EEEEESI_SJ_SI_SJ_NS1D_6fusion15FusionCallbacksIS1H_NS1N_17LinearCombinationISI_fSI_fLNS_15FloatRoundStyleE2EEES1J_S1M_JEEENS4_5SM1004TMEM4LOAD26SM100_TMEM_LOAD_32dp32b32xENS4_13SM90_TMA_LOADES1A_NS4_39AutoVectorizingCopyWithAssumedAlignmentILi128EEENS4_14SM90_TMA_STOREES1A_S1Z_S1Z_EEEvvEEEEvNT_6ParamsE --------------------------
	.section	.nv.info._ZN7cutlass13device_kernelINS_4gemm6kernel13GemmUniversalIN4cute5tupleIJiiiiEEENS1_10collective13CollectiveMmaINS1_35MainloopSm100TmaUmmaWarpSpecializedILi5ELi2ELi2ENS5_IJNS4_1CILi2EEENSA_ILi1EEESC_EEEEENS5_IJNSA_ILi256EEESF_NSA_ILi32EEEEEENS_10tfloat32_tENS5_IJlSC_lEEESI_SJ_NS4_8TiledMMAINS4_8MMA_AtomIJNS4_23SM100_MMA_TF32_2x1SM_SSISI_SI_fLi256ELi256ELNS4_4UMMA5MajorE0ELSO_0ELNSN_7ScaleInE0ELSP_0EEEEEENS4_6LayoutINS5_IJSC_SC_SC_EEENS5_IJNSA_ILi0EEESU_SU_EEEEENS5_IJNS4_10UnderscoreESX_SX_EEEEENS4_18SM100_TMA_2SM_LOADENS4_14ComposedLayoutINS4_7SwizzleILi3ELi4ELi3EEENS4_18smem_ptr_flag_bitsILi32EEENSS_INS5_IJNSA_ILi8EEESG_EEENS5_IJSG_SC_EEEEEEEvNS4_8identityES10_S1A_vS1B_EENS_8epilogue10collective18CollectiveEpilogueINS1D_23Sm100TmaWarpSpecializedILi4ELi2ELi32ELb1ELb0EEEJNS5_IJNSA_ILi128EEESF_SG_EEENS5_IJNSS_IS1I_SC_EENSS_ISG_SC_EEEEESI_SJ_SI_SJ_NS1D_6fusion15FusionCallbacksIS1H_NS1N_17LinearCombinationISI_fSI_fLNS_15FloatRoundStyleE2EEES1J_S1M_JEEENS4_5SM1004TMEM4LOAD26SM100_TMEM_LOAD_32dp32b32xENS4_13SM90_TMA_LOADES1A_NS4_39AutoVectorizingCopyWithAssumedAlignmentILi128EEENS4_14SM90_TMA_STOREES1A_S1Z_S1Z_EEEvvEEEEvNT_6ParamsE,"",@"SHT_CUDA_INFO"
	.sectionflags	@""
	.align	4


	//----- nvinfo : EIATTR_CUDA_API_VERSION
	.align		4
        /*0000*/ 	.byte	0x04, 0x37
        /*0002*/ 	.short	(.L_31 - .L_30)
.L_30:
        /*0004*/ 	.word	0x00000082


	//----- nvinfo : EIATTR_KPARAM_INFO
	.align		4
.L_31:
        /*0008*/ 	.byte	0x04, 0x17
        /*000a*/ 	.short	(.L_33 - .L_32)
.L_32:
        /*000c*/ 	.word	0x00000000
        /*0010*/ 	.short	0x0000
        /*0012*/ 	.short	0x0000
        /*0014*/ 	.byte	0x00, 0xf0, 0x01, 0x20


	//----- nvinfo : EIATTR_AT_ENTRY_FRAGMENTS
	.align		4
.L_33:
        /*0018*/ 	.byte	0x04, 0x4f
        /*001a*/ 	.short	(.L_35 - .L_34)


	//   ....[0]....
.L_34:
        /*001c*/ 	.word	0x00000007


	//----- nvinfo : EIATTR_RESERVED_SMEM_USED
	.align		4
.L_35:
        /*0020*/ 	.byte	0x01, 0x41
	.zero		2


	//----- nvinfo : EIATTR_SPARSE_MMA_MASK
	.align		4
        /*0024*/ 	.byte	0x03, 0x50
        /*0026*/ 	.short	0x0000


	//----- nvinfo : EIATTR_TCGEN05_2CTA_USED
	.align		4
        /*0028*/ 	.byte	0x01, 0x52
	.zero		2


	//----- nvinfo : EIATTR_MAXREG_COUNT
	.align		4
        /*002c*/ 	.byte	0x03, 0x1b
        /*002e*/ 	.short	0x00ff


	//----- nvinfo : EIATTR_NUM_BARRIERS
	.align		4
        /*0030*/ 	.byte	0x02, 0x4c
        /*0032*/ 	.byte	0x07
	.zero		1


	//----- nvinfo : EIATTR_EXTERNS
	.align		4
        /*0034*/ 	.byte	0x04, 0x0f
        /*0036*/ 	.short	(.L_37 - .L_36)


	//   ....[0]....
	.align		4
.L_36:
        /*0038*/ 	.word	index@(__assertfail)


	//----- nvinfo : EIATTR_MERCURY_ISA_VERSION
	.align		4
.L_37:
        /*003c*/ 	.byte	0x03, 0x5f
        /*003e*/ 	.short	0x0101


	//----- nvinfo : EIATTR_INT_WARP_WIDE_INSTR_OFFSETS
	.align		4
        /*0040*/ 	.byte	0x04, 0x31
        /*0042*/ 	.short	(.L_39 - .L_38)


	//   ....[0]....
.L_38:
        /*0044*/ 	.word	0x00000cf0


	//   ....[1]....
        /*0048*/ 	.word	0x00000d90


	//   ....[2]....
        /*004c*/ 	.word	0x000020c0


	//   ....[3]....
        /*0050*/ 	.word	0x00003f10


	//   ....[4]....
        /*0054*/ 	.word	0x00003f30


	//   ....[5]....
        /*0058*/ 	.word	0x00003f60


	//   ....[6]....
        /*005c*/ 	.word	0x00004890


	//   ....[7]....
        /*0060*/ 	.word	0x00004900


	//   ....[8]....
        /*0064*/ 	.word	0x000049f0


	//   ....[9]....
        /*0068*/ 	.word	0x00004a70


	//   ....[10]....
        /*006c*/ 	.word	0x00004b60


	//   ....[11]....
        /*0070*/ 	.word	0x00004be0


	//   ....[12]....
        /*0074*/ 	.word	0x00004ce0


	//   ....[13]....
        /*0078*/ 	.word	0x00004d70


	//   ....[14]....
        /*007c*/ 	.word	0x00004e70


	//   ....[15]....
        /*0080*/ 	.word	0x00004f50


	//   ....[16]....
        /*0084*/ 	.word	0x00004ff0


	//   ....[17]....
        /*0088*/ 	.word	0x000050e0


	//   ....[18]....
        /*008c*/ 	.word	0x00005180


	//   ....[19]....
        /*0090*/ 	.word	0x00005290


	//   ....[20]....
        /*0094*/ 	.word	0x000053f0


	//   ....[21]....
        /*0098*/ 	.word	0x00005540


	//----- nvinfo : EIATTR_COOP_GROUP_MASK_REGIDS
	.align		4
.L_39:
        /*009c*/ 	.byte	0x04, 0x29
        /*009e*/ 	.short	(.L_41 - .L_40)


	//   ....[0]....
.L_40:
        /*00a0*/ 	.word	0xffffffff


	//   ....[1]....
        /*00a4*/ 	.word	0xffffffff


	//   ....[2]....
        /*00a8*/ 	.word	0xffffffff


	//   ....[3]....
        /*00ac*/ 	.word	0xffffffff


	//   ....[4]....
        /*00b0*/ 	.word	0xffffffff


	//   ....[5]....
        /*00b4*/ 	.word	0xffffffff


	//   ....[6]....
        /*00b8*/ 	.word	0xffffffff


	//   ....[7]....
        /*00bc*/ 	.word	0xffffffff


	//   ....[8]....
        /*00c0*/ 	.word	0xffffffff


	//   ....[9]....
        /*00c4*/ 	.word	0xffffffff


	//   ....[10]....
        /*00c8*/ 	.word	0xffffffff


	//   ....[11]....
        /*00cc*/ 	.word	0xffffffff


	//   ....[12]....
        /*00d0*/ 	.word	0xffffffff


	//   ....[13]....
        /*00d4*/ 	.word	0xffffffff


	//----- nvinfo : EIATTR_COOP_GROUP_INSTR_OFFSETS
	.align		4
.L_41:
        /*00d8*/ 	.byte	0x04, 0x28
        /*00da*/ 	.short	(.L_43 - .L_42)


	//   ....[0]....
.L_42:
        /*00dc*/ 	.word	0x000000c0


	//   ....[1]....
        /*00e0*/ 	.word	0x00000500


	//   ....[2]....
        /*00e4*/ 	.word	0x000006a0


	//   ....[3]....
        /*00e8*/ 	.word	0x00000830


	//   ....[4]....
        /*00ec*/ 	.word	0x00000920


	//   ....[5]....
        /*00f0*/ 	.word	0x00000a80


	//   ....[6]....
        /*00f4*/ 	.word	0x00000bd0


	//   ....[7]....
        /*00f8*/ 	.word	0x00000e10


	//   ....[8]....
        /*00fc*/ 	.word	0x00001fa0


	//   ....[9]....
        /*0100*/ 	.word	0x00002e10


	//   ....[10]....
        /*0104*/ 	.word	0x000032e0


	//   ....[11]....
        /*0108*/ 	.word	0x00003310


	//   ....[12]....
        /*010c*/ 	.word	0x00003e10


	//   ....[13]....
        /*0110*/ 	.word	0x00004020


	//----- nvinfo : EIATTR_VRC_CTA_INIT_COUNT
	.align		4
.L_43:
        /*0114*/ 	.byte	0x02, 0x4a
        /*0116*/ 	.byte	0x80
	.zero		1


	//----- nvinfo : EIATTR_SYSCALL_OFFSETS
	.align		4
        /*0118*/ 	.byte	0x04, 0x46
        /*011a*/ 	.short	(.L_45 - .L_44)


	//   ....[0]....
.L_44:
        /*011c*/ 	.word	0x00005fe0


	//   ....[1]....
        /*0120*/ 	.word	0x000060d0


	//   ....[2]....
        /*0124*/ 	.word	0x00006a40


	//   ....[3]....
        /*0128*/ 	.word	0x00007890


	//   ....[4]....
        /*012c*/ 	.word	0x000086b0


	//   ....[5]....
        /*0130*/ 	.word	0x00009500


	//   ....[6]....
        /*0134*/ 	.word	0x0000a360


	//   ....[7]....
        /*0138*/ 	.word	0x0000b1f0


	//   ....[8]....
        /*013c*/ 	.word	0x0000c050


	//   ....[9]....
        /*0140*/ 	.word	0x0000ce60


	//----- nvinfo : EIATTR_MBARRIER_INSTR_OFFSETS
	.align		4
.L_45:
        /*0144*/ 	.byte	0x04, 0x39
        /*0146*/ 	.short	(.L_47 - .L_46)


	//   ....[0]....
.L_46:
        /*0148*/ 	.word	0x000005f0
        /*014c*/ 	.word	0x000000ff
        /*0150*/ 	.word	0x00000000
        /*0154*/ 	.short	0x0100
        /*0156*/ 	.byte	0x08
	.zero		1


	//   ....[1]....
        /*0158*/ 	.word	0x00000600
        /*015c*/ 	.word	0x000000ff
        /*0160*/ 	.word	0x00000028
        /*0164*/ 	.short	0x0100
        /*0166*/ 	.byte	0x08
	.zero		1


	//   ....[2]....
        /*0168*/ 	.word	0x00000610
        /*016c*/ 	.word	0x000000ff
        /*0170*/ 	.word	0x00000008
        /*0174*/ 	.short	0x0100
        /*0176*/ 	.byte	0x08
	.zero		1


	//   ....[3]....
        /*0178*/ 	.word	0x00000620
        /*017c*/ 	.word	0x000000ff
        /*0180*/ 	.word	0x00000030
        /*0184*/ 	.short	0x0100
        /*0186*/ 	.byte	0x08
	.zero		1


	//   ....[4]....
        /*0188*/ 	.word	0x00000630
        /*018c*/ 	.word	0x000000ff
        /*0190*/ 	.word	0x00000010
        /*0194*/ 	.short	0x0100
        /*0196*/ 	.byte	0x08
	.zero		1


	//   ....[5]....
        /*0198*/ 	.word	0x00000640
        /*019c*/ 	.word	0x000000ff
        /*01a0*/ 	.word	0x00000038
        /*01a4*/ 	.short	0x0100
        /*01a6*/ 	.byte	0x08
	.zero		1


	//   ....[6]....
        /*01a8*/ 	.word	0x00000650
        /*01ac*/ 	.word	0x000000ff
        /*01b0*/ 	.word	0x00000018
        /*01b4*/ 	.short	0x0100
        /*01b6*/ 	.byte	0x08
	.zero		1


	//   ....[7]....
        /*01b8*/ 	.word	0x00000660
        /*01bc*/ 	.word	0x000000ff
        /*01c0*/ 	.word	0x00000040
        /*01c4*/ 	.short	0x0100
        /*01c6*/ 	.byte	0x08
	.zero		1


	//   ....[8]....
        /*01c8*/ 	.word	0x00000670
        /*01cc*/ 	.word	0x000000ff
        /*01d0*/ 	.word	0x00000020
        /*01d4*/ 	.short	0x0100
        /*01d6*/ 	.byte	0x08
	.zero		1


	//   ....[9]....
        /*01d8*/ 	.word	0x00000680
        /*01dc*/ 	.word	0x000000ff
        /*01e0*/ 	.word	0x00000048
        /*01e4*/ 	.short	0x0100
        /*01e6*/ 	.byte	0x08
	.zero		1


	//   ....[10]....
        /*01e8*/ 	.word	0x000007a0
        /*01ec*/ 	.word	0x000000ff
        /*01f0*/ 	.word	0x00000050
        /*01f4*/ 	.short	0x0100
        /*01f6*/ 	.byte	0x09
	.zero		1


	//   ....[11]....
        /*01f8*/ 	.word	0x000007b0
        /*01fc*/ 	.word	0x000000ff
        /*0200*/ 	.word	0x00000070
        /*0204*/ 	.short	0x0100
        /*0206*/ 	.byte	0x09
	.zero		1


	//   ....[12]....
        /*0208*/ 	.word	0x000007c0
        /*020c*/ 	.word	0x000000ff
        /*0210*/ 	.word	0x00000058
        /*0214*/ 	.short	0x0100
        /*0216*/ 	.byte	0x09
	.zero		1


	//   ....[13]....
        /*0218*/ 	.word	0x000007d0
        /*021c*/ 	.word	0x000000ff
        /*0220*/ 	.word	0x00000078
        /*0224*/ 	.short	0x0100
        /*0226*/ 	.byte	0x09
	.zero		1


	//   ....[14]....
        /*0228*/ 	.word	0x000007e0
        /*022c*/ 	.word	0x000000ff
        /*0230*/ 	.word	0x00000060
        /*0234*/ 	.short	0x0100
        /*0236*/ 	.byte	0x09
	.zero		1


	//   ....[15]....
        /*0238*/ 	.word	0x000007f0
        /*023c*/ 	.word	0x000000ff
        /*0240*/ 	.word	0x00000080
        /*0244*/ 	.short	0x0100
        /*0246*/ 	.byte	0x09
	.zero		1


	//   ....[16]....
        /*0248*/ 	.word	0x00000800
        /*024c*/ 	.word	0x000000ff
        /*0250*/ 	.word	0x00000068
        /*0254*/ 	.short	0x0100
        /*0256*/ 	.byte	0x09
	.zero		1


	//   ....[17]....
        /*0258*/ 	.word	0x00000810
        /*025c*/ 	.word	0x000000ff
        /*0260*/ 	.word	0x00000088
        /*0264*/ 	.short	0x0100
        /*0266*/ 	.byte	0x09
	.zero		1


	//   ....[18]....
        /*0268*/ 	.word	0x000008f0
        /*026c*/ 	.word	0x000000ff
        /*0270*/ 	.word	0x00000090
        /*0274*/ 	.short	0x0100
        /*0276*/ 	.byte	0x08
	.zero		1


	//   ....[19]....
        /*0278*/ 	.word	0x00000900
        /*027c*/ 	.word	0x000000ff
        /*0280*/ 	.word	0x00000098
        /*0284*/ 	.short	0x0100
        /*0286*/ 	.byte	0x08
	.zero		1


	//   ....[20]....
        /*0288*/ 	.word	0x00000a30
        /*028c*/ 	.word	0x000000ff
        /*0290*/ 	.word	0x000000a0
        /*0294*/ 	.short	0x0100
        /*0296*/ 	.byte	0x08
	.zero		1


	//   ....[21]....
        /*0298*/ 	.word	0x00000a40
        /*029c*/ 	.word	0x000000ff
        /*02a0*/ 	.word	0x000000b0
        /*02a4*/ 	.short	0x0100
        /*02a6*/ 	.byte	0x08
	.zero		1


	//   ....[22]....
        /*02a8*/ 	.word	0x00000a50
        /*02ac*/ 	.word	0x000000ff
        /*02b0*/ 	.word	0x000000a8
        /*02b4*/ 	.short	0x0100
        /*02b6*/ 	.byte	0x08
	.zero		1


	//   ....[23]....
        /*02b8*/ 	.word	0x00000a60
        /*02bc*/ 	.word	0x000000ff
        /*02c0*/ 	.word	0x000000b8
        /*02c4*/ 	.short	0x0100
        /*02c6*/ 	.byte	0x08
	.zero		1


	//   ....[24]....
        /*02c8*/ 	.word	0x00000b80
        /*02cc*/ 	.word	0x000000ff
        /*02d0*/ 	.word	0x000000c0
        /*02d4*/ 	.short	0x0100
        /*02d6*/ 	.byte	0x09
	.zero		1


	//   ....[25]....
        /*02d8*/ 	.word	0x00000b90
        /*02dc*/ 	.word	0x000000ff
        /*02e0*/ 	.word	0x000000d0
        /*02e4*/ 	.short	0x0100
        /*02e6*/ 	.byte	0x09
	.zero		1


	//   ....[26]....
        /*02e8*/ 	.word	0x00000ba0
        /*02ec*/ 	.word	0x000000ff
        /*02f0*/ 	.word	0x000000c8
        /*02f4*/ 	.short	0x0100
        /*02f6*/ 	.byte	0x09
	.zero		1


	//   ....[27]....
        /*02f8*/ 	.word	0x00000bb0
        /*02fc*/ 	.word	0x000000ff
        /*0300*/ 	.word	0x000000d8
        /*0304*/ 	.short	0x0100
        /*0306*/ 	.byte	0x09
	.zero		1


	//   ....[28]....
        /*0308*/ 	.word	0x00000ca0
        /*030c*/ 	.word	0x000000ff
        /*0310*/ 	.word	0x000000e0
        /*0314*/ 	.short	0x0100
        /*0316*/ 	.byte	0x08
	.zero		1


	//   ....[29]....
        /*0318*/ 	.word	0x00000cb0
        /*031c*/ 	.word	0x000000ff
        /*0320*/ 	.word	0x000000f0
        /*0324*/ 	.short	0x0100
        /*0326*/ 	.byte	0x08
	.zero		1


	//   ....[30]....
        /*0328*/ 	.word	0x00000cc0
        /*032c*/ 	.word	0x000000ff
        /*0330*/ 	.word	0x000000e8
        /*0334*/ 	.short	0x0100
        /*0336*/ 	.byte	0x08
	.zero		1


	//   ....[31]....
        /*0338*/ 	.word	0x00000cd0
        /*033c*/ 	.word	0x000000ff
        /*0340*/ 	.word	0x000000f8
        /*0344*/ 	.short	0x0100
        /*0346*/ 	.byte	0x08
	.zero		1


	//   ....[32]....
        /*0348*/ 	.word	0x00000dc0
        /*034c*/ 	.word	0x000000ff
        /*0350*/ 	.word	0x00000100
        /*0354*/ 	.short	0x0100
        /*0356*/ 	.byte	0x07
	.zero		1


	//   ....[33]....
        /*0358*/ 	.word	0x000017d0
        /*035c*/ 	.word	0x00000003
        /*0360*/ 	.word	0x000000f0
        /*0364*/ 	.short	0x010a
        /*0366*/ 	.byte	0xff
	.zero		1


	//   ....[34]....
        /*0368*/ 	.word	0x00001800
        /*036c*/ 	.word	0x00000003
        /*0370*/ 	.word	0x000000e0
        /*0374*/ 	.short	0x0101
        /*0376*/ 	.byte	0xff
	.zero		1


	//   ....[35]....
        /*0378*/ 	.word	0x00001900
        /*037c*/ 	.word	0x000000ff
        /*0380*/ 	.word	0x00000028
        /*0384*/ 	.short	0x010a
        /*0386*/ 	.byte	0x08
	.zero		1


	//   ....[36]....
        /*0388*/ 	.word	0x000019c0
        /*038c*/ 	.word	0x000000ff
        /*0390*/ 	.word	0x00000028
        /*0394*/ 	.short	0x010a
        /*0396*/ 	.byte	0x21
	.zero		1


	//   ....[37]....
        /*0398*/ 	.word	0x00001b80
        /*039c*/ 	.word	0x000000ff
        /*03a0*/ 	.word	0x00000028
        /*03a4*/ 	.short	0x010a
        /*03a6*/ 	.byte	0x08
	.zero		1


	//   ....[38]....
        /*03a8*/ 	.word	0x00001c60
        /*03ac*/ 	.word	0x000000ff
        /*03b0*/ 	.word	0x00000098
        /*03b4*/ 	.short	0x0101
        /*03b6*/ 	.byte	0x06
	.zero		1


	//   ....[39]....
        /*03b8*/ 	.word	0x00001c80
        /*03bc*/ 	.word	0x000000ff
        /*03c0*/ 	.word	0x00000028
        /*03c4*/ 	.short	0x010a
        /*03c6*/ 	.byte	0x08
	.zero		1


	//   ....[40]....
        /*03c8*/ 	.word	0x00001d00
        /*03cc*/ 	.word	0x000000ff
        /*03d0*/ 	.word	0x00000028
        /*03d4*/ 	.short	0x010a
        /*03d6*/ 	.byte	0x11
	.zero		1


	//   ....[41]....
        /*03d8*/ 	.word	0x00001e90
        /*03dc*/ 	.word	0x000000ff
        /*03e0*/ 	.word	0x00000028
        /*03e4*/ 	.short	0x010a
        /*03e6*/ 	.byte	0x08
	.zero		1


	//   ....[42]....
        /*03e8*/ 	.word	0x00001fd0
        /*03ec*/ 	.word	0x00000002
        /*03f0*/ 	.word	0x000000a0
        /*03f4*/ 	.short	0x010a
        /*03f6*/ 	.byte	0xff
	.zero		1


	//   ....[43]....
        /*03f8*/ 	.word	0x00002090
        /*03fc*/ 	.word	0x00000002
        /*0400*/ 	.word	0x00000000
        /*0404*/ 	.short	0x0101
        /*0406*/ 	.byte	0xff
	.zero		1


	//   ....[44]....
        /*0408*/ 	.word	0x000025f0
        /*040c*/ 	.word	0x000000ff
        /*0410*/ 	.word	0x00000000
        /*0414*/ 	.short	0x010a
        /*0416*/ 	.byte	0x04
	.zero		1


	//   ....[45]....
        /*0418*/ 	.word	0x00002680
        /*041c*/ 	.word	0x000000ff
        /*0420*/ 	.word	0x00000000
        /*0424*/ 	.short	0x010a
        /*0426*/ 	.byte	0x04
	.zero		1


	//   ....[46]....
        /*0428*/ 	.word	0x00002710
        /*042c*/ 	.word	0x000000ff
        /*0430*/ 	.word	0x00000000
        /*0434*/ 	.short	0x010a
        /*0436*/ 	.byte	0x04
	.zero		1


	//   ....[47]....
        /*0438*/ 	.word	0x000027a0
        /*043c*/ 	.word	0x000000ff
        /*0440*/ 	.word	0x00000000
        /*0444*/ 	.short	0x010a
        /*0446*/ 	.byte	0x04
	.zero		1


	//   ....[48]....
        /*0448*/ 	.word	0x00002840
        /*044c*/ 	.word	0x00000000
        /*0450*/ 	.word	0x00000000
        /*0454*/ 	.short	0x010a
        /*0456*/ 	.byte	0xff
	.zero		1


	//   ....[49]....
        /*0458*/ 	.word	0x00002970
        /*045c*/ 	.word	0x00000000
        /*0460*/ 	.word	0x000000e0
        /*0464*/ 	.short	0x010a
        /*0466*/ 	.byte	0xff
	.zero		1


	//   ....[50]....
        /*0468*/ 	.word	0x000029e0
        /*046c*/ 	.word	0x00000004
        /*0470*/ 	.word	0x00000000
        /*0474*/ 	.short	0x0101
        /*0476*/ 	.byte	0xff
	.zero		1


	//   ....[51]....
        /*0478*/ 	.word	0x00002a00
        /*047c*/ 	.word	0x000000ff
        /*0480*/ 	.word	0x000000b0
        /*0484*/ 	.short	0x010a
        /*0486*/ 	.byte	0x05
	.zero		1


	//   ....[52]....
        /*0488*/ 	.word	0x00002b20
        /*048c*/ 	.word	0x00000000
        /*0490*/ 	.word	0x000000a0
        /*0494*/ 	.short	0x010a
        /*0496*/ 	.byte	0xff
	.zero		1


	//   ....[53]....
        /*0498*/ 	.word	0x00002c20
        /*049c*/ 	.word	0x00000000
        /*04a0*/ 	.word	0x00000000
        /*04a4*/ 	.short	0x0101
        /*04a6*/ 	.byte	0xff
	.zero		1


	//   ....[54]....
        /*04a8*/ 	.word	0x00002cb0
        /*04ac*/ 	.word	0x000000ff
        /*04b0*/ 	.word	0x000000b0
        /*04b4*/ 	.short	0x0106
        /*04b6*/ 	.byte	0x05
	.zero		1


	//   ....[55]....
        /*04b8*/ 	.word	0x00002cd0
        /*04bc*/ 	.word	0x000000ff
        /*04c0*/ 	.word	0x000000b0
        /*04c4*/ 	.short	0x010a
        /*04c6*/ 	.byte	0x05
	.zero		1


	//   ....[56]....
        /*04c8*/ 	.word	0x00002d60
        /*04cc*/ 	.word	0x000000ff
        /*04d0*/ 	.word	0x000000b0
        /*04d4*/ 	.short	0x0106
        /*04d6*/ 	.byte	0x04
	.zero		1


	//   ....[57]....
        /*04d8*/ 	.word	0x00002da0
        /*04dc*/ 	.word	0x00000000
        /*04e0*/ 	.word	0x000000b0
        /*04e4*/ 	.short	0x010a
        /*04e6*/ 	.byte	0xff
	.zero		1


	//   ....[58]....
        /*04e8*/ 	.word	0x00002fe0
        /*04ec*/ 	.word	0x000000ff
        /*04f0*/ 	.word	0x00000008
        /*04f4*/ 	.short	0x010a
        /*04f6*/ 	.byte	0x06
	.zero		1


	//   ....[59]....
        /*04f8*/ 	.word	0x00003000
        /*04fc*/ 	.word	0x000000ff
        /*0500*/ 	.word	0x00000008
        /*0504*/ 	.short	0x010a
        /*0506*/ 	.byte	0x06
	.zero		1


	//   ....[60]....
        /*0508*/ 	.word	0x00003190
        /*050c*/ 	.word	0x000000ff
        /*0510*/ 	.word	0x00000008
        /*0514*/ 	.short	0x010a
        /*0516*/ 	.byte	0x06
	.zero		1


	//   ....[61]....
        /*0518*/ 	.word	0x000031b0
        /*051c*/ 	.word	0x000000ff
        /*0520*/ 	.word	0x00000008
        /*0524*/ 	.short	0x010a
        /*0526*/ 	.byte	0x06
	.zero		1


	//   ....[62]....
        /*0528*/ 	.word	0x00003270
        /*052c*/ 	.word	0x000000ff
        /*0530*/ 	.word	0x00000000
        /*0534*/ 	.short	0x0101
        /*0536*/ 	.byte	0x07
	.zero		1


	//   ....[63]....
        /*0538*/ 	.word	0x000035b0
        /*053c*/ 	.word	0x00000000
        /*0540*/ 	.word	0x000000a0
        /*0544*/ 	.short	0x010a
        /*0546*/ 	.byte	0xff
	.zero		1


	//   ....[64]....
        /*0548*/ 	.word	0x00003670
        /*054c*/ 	.word	0x00000000
        /*0550*/ 	.word	0x00000000
        /*0554*/ 	.short	0x0101
        /*0556*/ 	.byte	0xff
	.zero		1


	//   ....[65]....
        /*0558*/ 	.word	0x00003730
        /*055c*/ 	.word	0x000000ff
        /*0560*/ 	.word	0x00000000
        /*0564*/ 	.short	0x010a
        /*0566*/ 	.byte	0x08
	.zero		1


	//   ....[66]....
        /*0568*/ 	.word	0x00003740
        /*056c*/ 	.word	0x000000ff
        /*0570*/ 	.word	0x000000d0
        /*0574*/ 	.short	0x010a
        /*0576*/ 	.byte	0x09
	.zero		1


	//   ....[67]....
        /*0578*/ 	.word	0x000037f0
        /*057c*/ 	.word	0x000000ff
        /*0580*/ 	.word	0x00000000
        /*0584*/ 	.short	0x010a
        /*0586*/ 	.byte	0x08
	.zero		1


	//   ....[68]....
        /*0588*/ 	.word	0x00003920
        /*058c*/ 	.word	0x000000ff
        /*0590*/ 	.word	0x00000000
        /*0594*/ 	.short	0x010a
        /*0596*/ 	.byte	0x1e
	.zero		1


	//   ....[69]....
        /*0598*/ 	.word	0x00003c20
        /*059c*/ 	.word	0x000000ff
        /*05a0*/ 	.word	0x00000000
        /*05a4*/ 	.short	0x010a
        /*05a6*/ 	.byte	0x05
	.zero		1


	//   ....[70]....
        /*05a8*/ 	.word	0x00003cc0
        /*05ac*/ 	.word	0x00000000
        /*05b0*/ 	.word	0x00000000
        /*05b4*/ 	.short	0x010a
        /*05b6*/ 	.byte	0xff
	.zero		1


	//   ....[71]....
        /*05b8*/ 	.word	0x00003d00
        /*05bc*/ 	.word	0x00000000
        /*05c0*/ 	.word	0x00000000
        /*05c4*/ 	.short	0x010a
        /*05c6*/ 	.byte	0xff
	.zero		1


	//   ....[72]....
        /*05c8*/ 	.word	0x00003d70
        /*05cc*/ 	.word	0x000000ff
        /*05d0*/ 	.word	0x00000000
        /*05d4*/ 	.short	0x0101
        /*05d6*/ 	.byte	0x05
	.zero		1


	//   ....[73]....
        /*05d8*/ 	.word	0x00003db0
        /*05dc*/ 	.word	0x000000ff
        /*05e0*/ 	.word	0x00000100
        /*05e4*/ 	.short	0x010a
        /*05e6*/ 	.byte	0x07
	.zero		1


	//   ....[74]....
        /*05e8*/ 	.word	0x00003e00
        /*05ec*/ 	.word	0x000000ff
        /*05f0*/ 	.word	0x00000000
        /*05f4*/ 	.short	0x0101
        /*05f6*/ 	.byte	0x05
	.zero		1


	//   ....[75]....
        /*05f8*/ 	.word	0x00004230
        /*05fc*/ 	.word	0x00000000
        /*0600*/ 	.word	0x000000a0
        /*0604*/ 	.short	0x010a
        /*0606*/ 	.byte	0xff
	.zero		1


	//   ....[76]....
        /*0608*/ 	.word	0x000042f0
        /*060c*/ 	.word	0x00000000
        /*0610*/ 	.word	0x00000000
        /*0614*/ 	.short	0x0101
        /*0616*/ 	.byte	0xff
	.zero		1


	//   ....[77]....
        /*0618*/ 	.word	0x00004610
        /*061c*/ 	.word	0x000000ff
        /*0620*/ 	.word	0x00000098
        /*0624*/ 	.short	0x010a
        /*0626*/ 	.byte	0x07
	.zero		1


	//   ....[78]....
        /*0628*/ 	.word	0x00004810
        /*062c*/ 	.word	0x000000ff
        /*0630*/ 	.word	0x00000070
        /*0634*/ 	.short	0x010a
        /*0636*/ 	.byte	0x07
	.zero		1


	//   ....[79]....
        /*0638*/ 	.word	0x00004990
        /*063c*/ 	.word	0x000000ff
        /*0640*/ 	.word	0x00000050
        /*0644*/ 	.short	0x010b
        /*0646*/ 	.byte	0x07
	.zero		1


	//   ....[80]....
        /*0648*/ 	.word	0x000049a0
        /*064c*/ 	.word	0x000000ff
        /*0650*/ 	.word	0x00000000
        /*0654*/ 	.short	0x0101
        /*0656*/ 	.byte	0x15
	.zero		1


	//   ....[81]....
        /*0658*/ 	.word	0x000049c0
        /*065c*/ 	.word	0x000000ff
        /*0660*/ 	.word	0x00000078
        /*0664*/ 	.short	0x010a
        /*0666*/ 	.byte	0x07
	.zero		1


	//   ....[82]....
        /*0668*/ 	.word	0x00004b00
        /*066c*/ 	.word	0x000000ff
        /*0670*/ 	.word	0x00000058
        /*0674*/ 	.short	0x010b
        /*0676*/ 	.byte	0x07
	.zero		1


	//   ....[83]....
        /*0678*/ 	.word	0x00004b10
        /*067c*/ 	.word	0x000000ff
        /*0680*/ 	.word	0x00000000
        /*0684*/ 	.short	0x0101
        /*0686*/ 	.byte	0x0f
	.zero		1


	//   ....[84]....
        /*0688*/ 	.word	0x00004b30
        /*068c*/ 	.word	0x000000ff
        /*0690*/ 	.word	0x00000080
        /*0694*/ 	.short	0x010a
        /*0696*/ 	.byte	0x07
	.zero		1


	//   ....[85]....
        /*0698*/ 	.word	0x00004c80
        /*069c*/ 	.word	0x000000ff
        /*06a0*/ 	.word	0x00000060
        /*06a4*/ 	.short	0x010b
        /*06a6*/ 	.byte	0x07
	.zero		1


	//   ....[86]....
        /*06a8*/ 	.word	0x00004c90
        /*06ac*/ 	.word	0x000000ff
        /*06b0*/ 	.word	0x00000000
        /*06b4*/ 	.short	0x0101
        /*06b6*/ 	.byte	0x0e
	.zero		1


	//   ....[87]....
        /*06b8*/ 	.word	0x00004cb0
        /*06bc*/ 	.word	0x000000ff
        /*06c0*/ 	.word	0x00000088
        /*06c4*/ 	.short	0x010a
        /*06c6*/ 	.byte	0x07
	.zero		1


	//   ....[88]....
        /*06c8*/ 	.word	0x00004e10
        /*06cc*/ 	.word	0x000000ff
        /*06d0*/ 	.word	0x00000068
        /*06d4*/ 	.short	0x010b
        /*06d6*/ 	.byte	0x07
	.zero		1


	//   ....[89]....
        /*06d8*/ 	.word	0x00004e20
        /*06dc*/ 	.word	0x000000ff
        /*06e0*/ 	.word	0x00000000
        /*06e4*/ 	.short	0x0101
        /*06e6*/ 	.byte	0x0d
	.zero		1


	//   ....[90]....
        /*06e8*/ 	.word	0x00004e40
        /*06ec*/ 	.word	0x000000ff
        /*06f0*/ 	.word	0x00000070
        /*06f4*/ 	.short	0x010a
        /*06f6*/ 	.byte	0x07
	.zero		1


	//   ....[91]....
        /*06f8*/ 	.word	0x00004f90
        /*06fc*/ 	.word	0x000000ff
        /*0700*/ 	.word	0x00000050
        /*0704*/ 	.short	0x010b
        /*0706*/ 	.byte	0x07
	.zero		1


	//   ....[92]....
        /*0708*/ 	.word	0x00004fa0
        /*070c*/ 	.word	0x000000ff
        /*0710*/ 	.word	0x00000000
        /*0714*/ 	.short	0x0101
        /*0716*/ 	.byte	0x15
	.zero		1


	//   ....[93]....
        /*0718*/ 	.word	0x00004fc0
        /*071c*/ 	.word	0x000000ff
        /*0720*/ 	.word	0x00000078
        /*0724*/ 	.short	0x010a
        /*0726*/ 	.byte	0x07
	.zero		1


	//   ....[94]....
        /*0728*/ 	.word	0x00005120
        /*072c*/ 	.word	0x000000ff
        /*0730*/ 	.word	0x00000058
        /*0734*/ 	.short	0x010b
        /*0736*/ 	.byte	0x07
	.zero		1


	//   ....[95]....
        /*0738*/ 	.word	0x00005130
        /*073c*/ 	.word	0x000000ff
        /*0740*/ 	.word	0x00000000
        /*0744*/ 	.short	0x0101
        /*0746*/ 	.byte	0x0f
	.zero		1


	//   ....[96]....
        /*0748*/ 	.word	0x00005140
        /*074c*/ 	.word	0x000000ff
        /*0750*/ 	.word	0x00000080
        /*0754*/ 	.short	0x010a
        /*0756*/ 	.byte	0x07
	.zero		1


	//   ....[97]....
        /*0758*/ 	.word	0x000052e0
        /*075c*/ 	.word	0x000000ff
        /*0760*/ 	.word	0x00000060
        /*0764*/ 	.short	0x010b
        /*0766*/ 	.byte	0x07
	.zero		1


	//   ....[98]....
        /*0768*/ 	.word	0x00005350
        /*076c*/ 	.word	0x000000ff
        /*0770*/ 	.word	0x00000000
        /*0774*/ 	.short	0x0101
        /*0776*/ 	.byte	0x0e
	.zero		1


	//   ....[99]....
        /*0778*/ 	.word	0x00005380
        /*077c*/ 	.word	0x000000ff
        /*0780*/ 	.word	0x00000088
        /*0784*/ 	.short	0x010a
        /*0786*/ 	.byte	0x07
	.zero		1


	//   ....[100]....
        /*0788*/ 	.word	0x00005580
        /*078c*/ 	.word	0x000000ff
        /*0790*/ 	.word	0x00000068
        /*0794*/ 	.short	0x010b
        /*0796*/ 	.byte	0x07
	.zero		1


	//   ....[101]....
        /*0798*/ 	.word	0x000055a0
        /*079c*/ 	.word	0x000000ff
        /*07a0*/ 	.word	0x00000000
        /*07a4*/ 	.short	0x0101
        /*07a6*/ 	.byte	0x0d
	.zero		1


	//   ....[102]....
        /*07a8*/ 	.word	0x000055c0
        /*07ac*/ 	.word	0x000000ff
        /*07b0*/ 	.word	0x00000070
        /*07b4*/ 	.short	0x010a
        /*07b6*/ 	.byte	0x07
	.zero		1


	//   ....[103]....
        /*07b8*/ 	.word	0x000055e0
        /*07bc*/ 	.word	0x000000ff
        /*07c0*/ 	.word	0x00000078
        /*07c4*/ 	.short	0x010a
        /*07c6*/ 	.byte	0x07
	.zero		1


	//   ....[104]....
        /*07c8*/ 	.word	0x00005600
        /*07cc*/ 	.word	0x000000ff
        /*07d0*/ 	.word	0x00000080
        /*07d4*/ 	.short	0x010a
        /*07d6*/ 	.byte	0x07
	.zero		1


	//   ....[105]....
        /*07d8*/ 	.word	0x00005650
        /*07dc*/ 	.word	0x00000002
        /*07e0*/ 	.word	0x00000088
        /*07e4*/ 	.short	0x010a
        /*07e6*/ 	.byte	0xff
	.zero		1


	//   ....[106]....
        /*07e8*/ 	.word	0x000059a0
        /*07ec*/ 	.word	0x00000000
        /*07f0*/ 	.word	0x000000a0
        /*07f4*/ 	.short	0x010a
        /*07f6*/ 	.byte	0xff
	.zero		1


	//   ....[107]....
        /*07f8*/ 	.word	0x00005ab0
        /*07fc*/ 	.word	0x00000000
        /*0800*/ 	.word	0x00000000
        /*0804*/ 	.short	0x0101
        /*0806*/ 	.byte	0xff
	.zero		1


	//   ....[108]....
        /*0808*/ 	.word	0x00006560
        /*080c*/ 	.word	0x000000ff
        /*0810*/ 	.word	0x00000050
        /*0814*/ 	.short	0x010a
        /*0816*/ 	.byte	0x30
	.zero		1


	//   ....[109]....
        /*0818*/ 	.word	0x00006640
        /*081c*/ 	.word	0x00000082
        /*0820*/ 	.word	0x000000c0
        /*0824*/ 	.short	0x010a
        /*0826*/ 	.byte	0xff
	.zero		1


	//   ....[110]....
        /*0828*/ 	.word	0x000067f0
        /*082c*/ 	.word	0x000000ff
        /*0830*/ 	.word	0x00000050
        /*0834*/ 	.short	0x010a
        /*0836*/ 	.byte	0x30
	.zero		1


	//   ....[111]....
        /*0838*/ 	.word	0x00006920
        /*083c*/ 	.word	0x00000082
        /*0840*/ 	.word	0x000000c0
        /*0844*/ 	.short	0x010a
        /*0846*/ 	.byte	0xff
	.zero		1


	//   ....[112]....
        /*0848*/ 	.word	0x00007530
        /*084c*/ 	.word	0x00000000
        /*0850*/ 	.word	0x00000000
        /*0854*/ 	.short	0x0101
        /*0856*/ 	.byte	0xff
	.zero		1


	//   ....[113]....
        /*0858*/ 	.word	0x00007540
        /*085c*/ 	.word	0x00000003
        /*0860*/ 	.word	0x00000050
        /*0864*/ 	.short	0x010a
        /*0866*/ 	.byte	0xff
	.zero		1


	//   ....[114]....
        /*0868*/ 	.word	0x00007620
        /*086c*/ 	.word	0x00000003
        /*0870*/ 	.word	0x00000050
        /*0874*/ 	.short	0x010a
        /*0876*/ 	.byte	0xff
	.zero		1


	//   ....[115]....
        /*0878*/ 	.word	0x00008350
        /*087c*/ 	.word	0x00000085
        /*0880*/ 	.word	0x00000000
        /*0884*/ 	.short	0x0101
        /*0886*/ 	.byte	0xff
	.zero		1


	//   ....[116]....
        /*0888*/ 	.word	0x00008370
        /*088c*/ 	.word	0x00000086
        /*0890*/ 	.word	0x00000050
        /*0894*/ 	.short	0x010a
        /*0896*/ 	.byte	0xff
	.zero		1


	//   ....[117]....
        /*0898*/ 	.word	0x00008440
        /*089c*/ 	.word	0x00000086
        /*08a0*/ 	.word	0x00000050
        /*08a4*/ 	.short	0x010a
        /*08a6*/ 	.byte	0xff
	.zero		1


	//   ....[118]....
        /*08a8*/ 	.word	0x00009170
        /*08ac*/ 	.word	0x00000085
        /*08b0*/ 	.word	0x00000000
        /*08b4*/ 	.short	0x0101
        /*08b6*/ 	.byte	0xff
	.zero		1


	//   ....[119]....
        /*08b8*/ 	.word	0x00009190
        /*08bc*/ 	.word	0x00000086
        /*08c0*/ 	.word	0x00000050
        /*08c4*/ 	.short	0x010a
        /*08c6*/ 	.byte	0xff
	.zero		1


	//   ....[120]....
        /*08c8*/ 	.word	0x00009270
        /*08cc*/ 	.word	0x00000086
        /*08d0*/ 	.word	0x00000050
        /*08d4*/ 	.short	0x010a
        /*08d6*/ 	.byte	0xff
	.zero		1


	//   ....[121]....
        /*08d8*/ 	.word	0x00009fc0
        /*08dc*/ 	.word	0x00000086
        /*08e0*/ 	.word	0x00000000
        /*08e4*/ 	.short	0x0101
        /*08e6*/ 	.byte	0xff
	.zero		1


	//   ....[122]....
        /*08e8*/ 	.word	0x00009fe0
        /*08ec*/ 	.word	0x00000087
        /*08f0*/ 	.word	0x00000050
        /*08f4*/ 	.short	0x010a
        /*08f6*/ 	.byte	0xff
	.zero		1


	//   ....[123]....
        /*08f8*/ 	.word	0x0000a0b0
        /*08fc*/ 	.word	0x00000087
        /*0900*/ 	.word	0x00000050
        /*0904*/ 	.short	0x010a
        /*0906*/ 	.byte	0xff
	.zero		1


	//   ....[124]....
        /*0908*/ 	.word	0x0000ae50
        /*090c*/ 	.word	0x0000003c
        /*0910*/ 	.word	0x00000000
        /*0914*/ 	.short	0x0101
        /*0916*/ 	.byte	0xff
	.zero		1


	//   ....[125]....
        /*0918*/ 	.word	0x0000ae70
        /*091c*/ 	.word	0x00000033
        /*0920*/ 	.word	0x00000050
        /*0924*/ 	.short	0x010a
        /*0926*/ 	.byte	0xff
	.zero		1


	//   ....[126]....
        /*0928*/ 	.word	0x0000af40
        /*092c*/ 	.word	0x00000033
        /*0930*/ 	.word	0x00000050
        /*0934*/ 	.short	0x010a
        /*0936*/ 	.byte	0xff
	.zero		1


	//   ....[127]....
        /*0938*/ 	.word	0x0000bcb0
        /*093c*/ 	.word	0x00000033
        /*0940*/ 	.word	0x00000000
        /*0944*/ 	.short	0x0101
        /*0946*/ 	.byte	0xff
	.zero		1


	//   ....[128]....
        /*0948*/ 	.word	0x0000bcd0
        /*094c*/ 	.word	0x00000000
        /*0950*/ 	.word	0x00000050
        /*0954*/ 	.short	0x010a
        /*0956*/ 	.byte	0xff
	.zero		1


	//   ....[129]....
        /*0958*/ 	.word	0x0000bda0
        /*095c*/ 	.word	0x00000000
        /*0960*/ 	.word	0x00000050
        /*0964*/ 	.short	0x010a
        /*0966*/ 	.byte	0xff
	.zero		1


	//   ....[130]....
        /*0968*/ 	.word	0x0000cb10
        /*096c*/ 	.word	0x00000033
        /*0970*/ 	.word	0x00000000
        /*0974*/ 	.short	0x0101
        /*0976*/ 	.byte	0xff
	.zero		1


	//   ....[131]....
        /*0978*/ 	.word	0x0000cb30
        /*097c*/ 	.word	0x00000000
        /*0980*/ 	.word	0x00000050
        /*0984*/ 	.short	0x010a
        /*0986*/ 	.byte	0xff
	.zero		1


	//   ....[132]....
        /*0988*/ 	.word	0x0000cc00
        /*098c*/ 	.word	0x00000000
        /*0990*/ 	.word	0x00000050
        /*0994*/ 	.short	0x010a
        /*0996*/ 	.byte	0xff
	.zero		1


	//   ....[133]....
        /*0998*/ 	.word	0x0000cf90
        /*099c*/ 	.word	0x00000082
        /*09a0*/ 	.word	0x00000000
        /*09a4*/ 	.short	0x0101
        /*09a6*/ 	.byte	0xff
	.zero		1


	//   ....[134]....
        /*09a8*/ 	.word	0x0000d970
        /*09ac*/ 	.word	0x00000000
        /*09b0*/ 	.word	0x00000000
        /*09b4*/ 	.short	0x0101
        /*09b6*/ 	.byte	0xff
	.zero		1


	//   ....[135]....
        /*09b8*/ 	.word	0x0000dbe0
        /*09bc*/ 	.word	0x000000ff
        /*09c0*/ 	.word	0x00000000
        /*09c4*/ 	.short	0x0101
        /*09c6*/ 	.byte	0x04
	.zero		1


	//   ....[136]....
        /*09c8*/ 	.word	0x0000dc00
        /*09cc*/ 	.word	0x00000003
        /*09d0*/ 	.word	0x000000f0
        /*09d4*/ 	.short	0x010a
        /*09d6*/ 	.byte	0xff
	.zero		1


	//   ....[137]....
        /*09d8*/ 	.word	0x0000dc60
        /*09dc*/ 	.word	0x00000002
        /*09e0*/ 	.word	0x00000028
        /*09e4*/ 	.short	0x010a
        /*09e6*/ 	.byte	0xff
	.zero		1


	//   ....[138]....
        /*09e8*/ 	.word	0x0000dcc0
        /*09ec*/ 	.word	0x00000002
        /*09f0*/ 	.word	0x00000028
        /*09f4*/ 	.short	0x010a
        /*09f6*/ 	.byte	0xff
	.zero		1


	//   ....[139]....
        /*09f8*/ 	.word	0x0000dd10
        /*09fc*/ 	.word	0x00000002
        /*0a00*/ 	.word	0x000000a0
        /*0a04*/ 	.short	0x010a
        /*0a06*/ 	.byte	0xff
	.zero		1


	//   ....[140]....
        /*0a08*/ 	.word	0x0000dd70
        /*0a0c*/ 	.word	0x00000000
        /*0a10*/ 	.word	0x00000000
        /*0a14*/ 	.short	0x010a
        /*0a16*/ 	.byte	0xff
	.zero		1


	//   ....[141]....
        /*0a18*/ 	.word	0x0000ddd0
        /*0a1c*/ 	.word	0x00000000
        /*0a20*/ 	.word	0x00000000
        /*0a24*/ 	.short	0x010a
        /*0a26*/ 	.byte	0xff
	.zero		1


	//   ....[142]....
        /*0a28*/ 	.word	0x0000de30
        /*0a2c*/ 	.word	0x00000000
        /*0a30*/ 	.word	0x00000000
        /*0a34*/ 	.short	0x010a
        /*0a36*/ 	.byte	0xff
	.zero		1


	//   ....[143]....
        /*0a38*/ 	.word	0x0000de90
        /*0a3c*/ 	.word	0x00000000
        /*0a40*/ 	.word	0x00000000
        /*0a44*/ 	.short	0x010a
        /*0a46*/ 	.byte	0xff
	.zero		1


	//   ....[144]....
        /*0a48*/ 	.word	0x0000dee0
        /*0a4c*/ 	.word	0x00000000
        /*0a50*/ 	.word	0x000000e0
        /*0a54*/ 	.short	0x010a
        /*0a56*/ 	.byte	0xff
	.zero		1


	//   ....[145]....
        /*0a58*/ 	.word	0x0000df40
        /*0a5c*/ 	.word	0x00000000
        /*0a60*/ 	.word	0x000000b0
        /*0a64*/ 	.short	0x010a
        /*0a66*/ 	.byte	0xff
	.zero		1


	//   ....[146]....
        /*0a68*/ 	.word	0x0000df90
        /*0a6c*/ 	.word	0x00000000
        /*0a70*/ 	.word	0x000000a0
        /*0a74*/ 	.short	0x010a
        /*0a76*/ 	.byte	0xff
	.zero		1


	//   ....[147]....
        /*0a78*/ 	.word	0x0000dff0
        /*0a7c*/ 	.word	0x00000000
        /*0a80*/ 	.word	0x000000b0
        /*0a84*/ 	.short	0x010a
        /*0a86*/ 	.byte	0xff
	.zero		1


	//   ....[148]....
        /*0a88*/ 	.word	0x0000e050
        /*0a8c*/ 	.word	0x00000004
        /*0a90*/ 	.word	0x00000008
        /*0a94*/ 	.short	0x010a
        /*0a96*/ 	.byte	0xff
	.zero		1


	//   ....[149]....
        /*0a98*/ 	.word	0x0000e130
        /*0a9c*/ 	.word	0x00000002
        /*0aa0*/ 	.word	0x00000008
        /*0aa4*/ 	.short	0x010a
        /*0aa6*/ 	.byte	0xff
	.zero		1


	//   ....[150]....
        /*0aa8*/ 	.word	0x0000e180
        /*0aac*/ 	.word	0x00000000
        /*0ab0*/ 	.word	0x000000a0
        /*0ab4*/ 	.short	0x010a
        /*0ab6*/ 	.byte	0xff
	.zero		1


	//   ....[151]....
        /*0ab8*/ 	.word	0x0000e1e0
        /*0abc*/ 	.word	0x00000000
        /*0ac0*/ 	.word	0x000000d0
        /*0ac4*/ 	.short	0x010a
        /*0ac6*/ 	.byte	0xff
	.zero		1


	//   ....[152]....
        /*0ac8*/ 	.word	0x0000e240
        /*0acc*/ 	.word	0x00000000
        /*0ad0*/ 	.word	0x00000000
        /*0ad4*/ 	.short	0x010a
        /*0ad6*/ 	.byte	0xff
	.zero		1


	//   ....[153]....
        /*0ad8*/ 	.word	0x0000e2a0
        /*0adc*/ 	.word	0x00000000
        /*0ae0*/ 	.word	0x00000000
        /*0ae4*/ 	.short	0x010a
        /*0ae6*/ 	.byte	0xff
	.zero		1


	//   ....[154]....
        /*0ae8*/ 	.word	0x0000e300
        /*0aec*/ 	.word	0x00000000
        /*0af0*/ 	.word	0x00000100
        /*0af4*/ 	.short	0x010a
        /*0af6*/ 	.byte	0xff
	.zero		1


	//   ....[155]....
        /*0af8*/ 	.word	0x0000e350
        /*0afc*/ 	.word	0x00000000
        /*0b00*/ 	.word	0x000000a0
        /*0b04*/ 	.short	0x010a
        /*0b06*/ 	.byte	0xff
	.zero		1


	//   ....[156]....
        /*0b08*/ 	.word	0x0000e3b0
        /*0b0c*/ 	.word	0x00000000
        /*0b10*/ 	.word	0x00000098
        /*0b14*/ 	.short	0x010a
        /*0b16*/ 	.byte	0xff
	.zero		1


	//   ....[157]....
        /*0b18*/ 	.word	0x0000e410
        /*0b1c*/ 	.word	0x00000003
        /*0b20*/ 	.word	0x00000070
        /*0b24*/ 	.short	0x010a
        /*0b26*/ 	.byte	0xff
	.zero		1


	//   ....[158]....
        /*0b28*/ 	.word	0x0000e470
        /*0b2c*/ 	.word	0x00000003
        /*0b30*/ 	.word	0x00000078
        /*0b34*/ 	.short	0x010a
        /*0b36*/ 	.byte	0xff
	.zero		1


	//   ....[159]....
        /*0b38*/ 	.word	0x0000e4d0
        /*0b3c*/ 	.word	0x00000003
        /*0b40*/ 	.word	0x00000080
        /*0b44*/ 	.short	0x010a
        /*0b46*/ 	.byte	0xff
	.zero		1


	//   ....[160]....
        /*0b48*/ 	.word	0x0000e530
        /*0b4c*/ 	.word	0x00000003
        /*0b50*/ 	.word	0x00000088
        /*0b54*/ 	.short	0x010a
        /*0b56*/ 	.byte	0xff
	.zero		1


	//   ....[161]....
        /*0b58*/ 	.word	0x0000e590
        /*0b5c*/ 	.word	0x00000003
        /*0b60*/ 	.word	0x00000070
        /*0b64*/ 	.short	0x010a
        /*0b66*/ 	.byte	0xff
	.zero		1


	//   ....[162]....
        /*0b68*/ 	.word	0x0000e5f0
        /*0b6c*/ 	.word	0x00000003
        /*0b70*/ 	.word	0x00000078
        /*0b74*/ 	.short	0x010a
        /*0b76*/ 	.byte	0xff
	.zero		1


	//   ....[163]....
        /*0b78*/ 	.word	0x0000e650
        /*0b7c*/ 	.word	0x00000003
        /*0b80*/ 	.word	0x00000080
        /*0b84*/ 	.short	0x010a
        /*0b86*/ 	.byte	0xff
	.zero		1


	//   ....[164]....
        /*0b88*/ 	.word	0x0000e6b0
        /*0b8c*/ 	.word	0x00000003
        /*0b90*/ 	.word	0x00000088
        /*0b94*/ 	.short	0x010a
        /*0b96*/ 	.byte	0xff
	.zero		1


	//   ....[165]....
        /*0b98*/ 	.word	0x0000e710
        /*0b9c*/ 	.word	0x00000003
        /*0ba0*/ 	.word	0x00000070
        /*0ba4*/ 	.short	0x010a
        /*0ba6*/ 	.byte	0xff
	.zero		1


	//   ....[166]....
        /*0ba8*/ 	.word	0x0000e770
        /*0bac*/ 	.word	0x00000003
        /*0bb0*/ 	.word	0x00000078
        /*0bb4*/ 	.short	0x010a
        /*0bb6*/ 	.byte	0xff
	.zero		1


	//   ....[167]....
        /*0bb8*/ 	.word	0x0000e7d0
        /*0bbc*/ 	.word	0x00000003
        /*0bc0*/ 	.word	0x00000080
        /*0bc4*/ 	.short	0x010a
        /*0bc6*/ 	.byte	0xff
	.zero		1


	//   ....[168]....
        /*0bc8*/ 	.word	0x0000e820
        /*0bcc*/ 	.word	0x00000000
        /*0bd0*/ 	.word	0x000000a0
        /*0bd4*/ 	.short	0x010a
        /*0bd6*/ 	.byte	0xff
	.zero		1


	//   ....[169]....
        /*0bd8*/ 	.word	0x0000e880
        /*0bdc*/ 	.word	0x00000000
        /*0be0*/ 	.word	0x00000050
        /*0be4*/ 	.short	0x010a
        /*0be6*/ 	.byte	0xff
	.zero		1


	//   ....[170]....
        /*0be8*/ 	.word	0x0000e8d0
        /*0bec*/ 	.word	0x00000082
        /*0bf0*/ 	.word	0x000000c0
        /*0bf4*/ 	.short	0x010a
        /*0bf6*/ 	.byte	0xff
	.zero		1


	//   ....[171]....
        /*0bf8*/ 	.word	0x0000e920
        /*0bfc*/ 	.word	0x00000003
        /*0c00*/ 	.word	0x00000050
        /*0c04*/ 	.short	0x010a
        /*0c06*/ 	.byte	0xff
	.zero		1


	//   ....[172]....
        /*0c08*/ 	.word	0x0000e970
        /*0c0c*/ 	.word	0x00000086
        /*0c10*/ 	.word	0x00000050
        /*0c14*/ 	.short	0x010a
        /*0c16*/ 	.byte	0xff
	.zero		1


	//   ....[173]....
        /*0c18*/ 	.word	0x0000e9c0
        /*0c1c*/ 	.word	0x00000086
        /*0c20*/ 	.word	0x00000050
        /*0c24*/ 	.short	0x010a
        /*0c26*/ 	.byte	0xff
	.zero		1


	//   ....[174]....
        /*0c28*/ 	.word	0x0000ea10
        /*0c2c*/ 	.word	0x00000087
        /*0c30*/ 	.word	0x00000050
        /*0c34*/ 	.short	0x010a
        /*0c36*/ 	.byte	0xff
	.zero		1


	//   ....[175]....
        /*0c38*/ 	.word	0x0000ea60
        /*0c3c*/ 	.word	0x00000033
        /*0c40*/ 	.word	0x00000050
        /*0c44*/ 	.short	0x010a
        /*0c46*/ 	.byte	0xff
	.zero		1


	//   ....[176]....
        /*0c48*/ 	.word	0x0000eab0
        /*0c4c*/ 	.word	0x00000000
        /*0c50*/ 	.word	0x00000050
        /*0c54*/ 	.short	0x010a
        /*0c56*/ 	.byte	0xff
	.zero		1


	//   ....[177]....
        /*0c58*/ 	.word	0x0000eb00
        /*0c5c*/ 	.word	0x00000000
        /*0c60*/ 	.word	0x00000050
        /*0c64*/ 	.short	0x010a
        /*0c66*/ 	.byte	0xff
	.zero		1


	//----- nvinfo : EIATTR_NUM_MBARRIERS
	.align		4
.L_47:
        /*0c68*/ 	.byte	0x03, 0x38
        /*0c6a*/ 	.short	0x0021


	//----- nvinfo : EIATTR_EXIT_INSTR_OFFSETS
	.align		4
        /*0c6c*/ 	.byte	0x04, 0x1c
        /*0c6e*/ 	.short	(.L_49 - .L_48)


	//   ....[0]....
.L_48:
        /*0c70*/ 	.word	0x00002870


	//   ....[1]....
        /*0c74*/ 	.word	0x00002d70


	//   ....[2]....
        /*0c78*/ 	.word	0x00002dd0


	//   ....[3]....
        /*0c7c*/ 	.word	0x00004030


	//   ....[4]....
        /*0c80*/ 	.word	0x00005680


	//   ....[5]....
        /*0c84*/ 	.word	0x000056c0


	//   ....[6]....
        /*0c88*/ 	.word	0x0000dad0


	//   ....[7]....
        /*0c8c*/ 	.word	0x0000db50


	//   ....[8]....
        /*0c90*/ 	.word	0x0000db80


	//   ....[9]....
        /*0c94*/ 	.word	0x0000dbf0


	//----- nvinfo : EIATTR_MAX_THREADS
	.align		4
.L_49:
        /*0c98*/ 	.byte	0x04, 0x05
        /*0c9a*/ 	.short	(.L_51 - .L_50)
.L_50:
        /*0c9c*/ 	.word	0x00000100
        /*0ca0*/ 	.word	0x00000001
        /*0ca4*/ 	.word	0x00000001


	//----- nvinfo : EIATTR_CRS_STACK_SIZE
	.align		4
.L_51:
        /*0ca8*/ 	.byte	0x04, 0x1e
        /*0caa*/ 	.short	(.L_53 - .L_52)
.L_52:
        /*0cac*/ 	.word	0x00000000


	//----- nvinfo : EIATTR_CBANK_PARAM_SIZE
	.align		4
.L_53:
        /*0cb0*/ 	.byte	0x03, 0x19
        /*0cb2*/ 	.short	0x0800


	//----- nvinfo : EIATTR_PARAM_CBANK
	.align		4
        /*0cb4*/ 	.byte	0x04, 0x0a
        /*0cb6*/ 	.short	(.L_55 - .L_54)
	.align		4
.L_54:
        /*0cb8*/ 	.word	index@(.nv.constant0._ZN7cutlass13device_kernelINS_4gemm6kernel13GemmUniversalIN4cute5tupleIJiiiiEEENS1_10collective13CollectiveMmaINS1_35MainloopSm100TmaUmmaWarpSpecializedILi5ELi2ELi2ENS5_IJNS4_1CILi2EEENSA_ILi1EEESC_EEEEENS5_IJNSA_ILi256EEESF_NSA_ILi32EEEEEENS_10tfloat32_tENS5_IJlSC_lEEESI_SJ_NS4_8TiledMMAINS4_8MMA_AtomIJNS4_23SM100_MMA_TF32_2x1SM_SSISI_SI_fLi256ELi256ELNS4_4UMMA5MajorE0ELSO_0ELNSN_7ScaleInE0ELSP_0EEEEEENS4_6LayoutINS5_IJSC_SC_SC_EEENS5_IJNSA_ILi0EEESU_SU_EEEEENS5_IJNS4_10UnderscoreESX_SX_EEEEENS4_18SM100_TMA_2SM_LOADENS4_14ComposedLayoutINS4_7SwizzleILi3ELi4ELi3EEENS4_18smem_ptr_flag_bitsILi32EEENSS_INS5_IJNSA_ILi8EEESG_EEENS5_IJSG_SC_EEEEEEEvNS4_8identityES10_S1A_vS1B_EENS_8epilogue10collective18CollectiveEpilogueINS1D_23Sm100TmaWarpSpecializedILi4ELi2ELi32ELb1ELb0EEEJNS5_IJNSA_ILi128EEESF_SG_EEENS5_IJNSS_IS1I_SC_EENSS_ISG_SC_EEEEESI_SJ_SI_SJ_NS1D_6fusion15FusionCallbacksIS1H_NS1N_17LinearCombinationISI_fSI_fLNS_15FloatRoundStyleE2EEES1J_S1M_JEEENS4_5SM1004TMEM4LOAD26SM100_TMEM_LOAD_32dp32b32xENS4_13SM90_TMA_LOADES1A_NS4_39AutoVectorizingCopyWithAssumedAlignmentILi128EEENS4_14SM90_TMA_STOREES1A_S1Z_S1Z_EEEvvEEEEvNT_6ParamsE)
        /*0cbc*/ 	.short	0x0380
        /*0cbe*/ 	.short	0x0800


	//----- nvinfo : EIATTR_SW_WAR
	.align		4
.L_55:
        /*0cc0*/ 	.byte	0x04, 0x36
        /*0cc2*/ 	.short	(.L_57 - .L_56)
.L_56:
        /*0cc4*/ 	.word	0x00000008
.L_57:


//--------------------- .nv.callgraph             --------------------------
	.section	.nv.callgraph,"",@"SHT_CUDA_CALLGRAPH"
	.align	4
	.sectionentsize	8
	.align		4
        /*0000*/ 	.word	0x00000000
	.align		4
        /*0004*/ 	.word	0xffffffff
	.align		4
        /*0008*/ 	.word	index@(_ZN7cutlass13device_kernelINS_4gemm6kernel13GemmUniversalIN4cute5tupleIJiiiiEEENS1_10collective13CollectiveMmaINS1_35MainloopSm100TmaUmmaWarpSpecializedILi5ELi2ELi2ENS5_IJNS4_1CILi2EEENSA_ILi1EEESC_EEEEENS5_IJNSA_ILi256EEESF_NSA_ILi32EEEEEENS_10tfloat32_tENS5_IJlSC_lEEESI_SJ_NS4_8TiledMMAINS4_8MMA_AtomIJNS4_23SM100_MMA_TF32_2x1SM_SSISI_SI_fLi256ELi256ELNS4_4UMMA5MajorE0ELSO_0ELNSN_7ScaleInE0ELSP_0EEEEEENS4_6LayoutINS5_IJSC_SC_SC_EEENS5_IJNSA_ILi0EEESU_SU_EEEEENS5_IJNS4_10UnderscoreESX_SX_EEEEENS4_18SM100_TMA_2SM_LOADENS4_14ComposedLayoutINS4_7SwizzleILi3ELi4ELi3EEENS4_18smem_ptr_flag_bitsILi32EEENSS_INS5_IJNSA_ILi8EEESG_EEENS5_IJSG_SC_EEEEEEEvNS4_8identityES10_S1A_vS1B_EENS_8epilogue10collective18CollectiveEpilogueINS1D_23Sm100TmaWarpSpecializedILi4ELi2ELi32ELb1ELb0EEEJNS5_IJNSA_ILi128EEESF_SG_EEENS5_IJNSS_IS1I_SC_EENSS_ISG_SC_EEEEESI_SJ_SI_SJ_NS1D_6fusion15FusionCallbacksIS1H_NS1N_17LinearCombinationISI_fSI_fLNS_15FloatRoundStyleE2EEES1J_S1M_JEEENS4_5SM1004TMEM4LOAD26SM100_TMEM_LOAD_32dp32b32xENS4_13SM90_TMA_LOADES1A_NS4_39AutoVectorizingCopyWithAssumedAlignmentILi128EEENS4_14SM90_TMA_STOREES1A_S1Z_S1Z_EEEvvEEEEvNT_6ParamsE)
	.align		4
        /*000c*/ 	.word	index@(__assertfail)
	.align		4
        /*0010*/ 	.word	0x00000000
	.align		4
        /*0014*/ 	.word	0xfffffffe
	.align		4
        /*0018*/ 	.word	0x00000000
	.align		4
        /*001c*/ 	.word	0xfffffffd
	.align		4
        /*0020*/ 	.word	0x00000000
	.align		4
        /*0024*/ 	.word	0xfffffffc


//--------------------- .nv.constant4             --------------------------
	.section	.nv.constant4,"a",@progbits
	.align	8
	.align		8
.nv.constant4:
        /*0000*/ 	.dword	__assertfail
	.align		8
        /*0008*/ 	.dword	__unnamed_1
	.align		8
        /*0010*/ 	.dword	__unnamed_2
	.align		8
        /*0018*/ 	.dword	_ZN40_INTERNAL_eec9e184_4_k_cu_f0d3cdbf_296404cuda3std3__45__cpo5beginE
	.align		8
        /*0020*/ 	.dword	_ZN40_INTERNAL_eec9e184_4_k_cu_f0d3cdbf_296404cuda3std3__45__cpo3endE
	.align		8
        /*0028*/ 	.dword	_ZN40_INTERNAL_eec9e184_4_k_cu_f0d3cdbf_296404cuda3std3__45__cpo6cbeginE
	.align		8
        /*0030*/ 	.dword	_ZN40_INTERNAL_eec9e184_4_k_cu_f0d3cdbf_296404cuda3std3__45__cpo4cendE
	.align		8
        /*0038*/ 	.dword	_ZN40_INTERNAL_eec9e184_4_k_cu_f0d3cdbf_296404cuda3std3__442_GLOBAL__N__eec9e184_4_k_cu_f0d3cdbf_296406ignoreE
	.align		8
        /*0040*/ 	.dword	_ZN40_INTERNAL_eec9e184_4_k_cu_f0d3cdbf_296404cuda3std3__419piecewise_constructE
	.align		8
        /*0048*/ 	.dword	_ZN40_INTERNAL_eec9e184_4_k_cu_f0d3cdbf_296404cuda3std3__48in_placeE
	.align		8
        /*0050*/ 	.dword	_ZN40_INTERNAL_eec9e184_4_k_cu_f0d3cdbf_296404cuda3std6ranges3__45__cpo4swapE
	.align		8
        /*0058*/ 	.dword	_ZN40_INTERNAL_eec9e184_4_k_cu_f0d3cdbf_296404cuda3std6ranges3__45__cpo9iter_moveE
	.align		8
        /*0060*/ 	.dword	_ZN40_INTERNAL_eec9e184_4_k_cu_f0d3cdbf_296404cute7productE
	.align		8
        /*0068*/ 	.dword	_ZN40_INTERNAL_eec9e184_4_k_cu_f0d3cdbf_296404cute1_E
	.align		8
        /*0070*/ 	.dword	$str$25
	.align		8
        /*0078*/ 	.dword	$str$26
	.align		8
        /*0080*/ 	.dword	$str$27
	.align		8
        /*0088*/ 	.dword	$str$28


//--------------------- .text._ZN7cutlass13device_kernelINS_4gemm6kernel13GemmUniversalIN4cute5tupleIJiiiiEEENS1_10collective13CollectiveMmaINS1_35MainloopSm100TmaUmmaWarpSpecializedILi5ELi2ELi2ENS5_IJNS4_1CILi2EEENSA_ILi1EEESC_EEEEENS5_IJNSA_ILi256EEESF_NSA_ILi32EEEEEENS_10tfloat32_tENS5_IJlSC_lEEESI_SJ_NS4_8TiledMMAINS4_8MMA_AtomIJNS4_23SM100_MMA_TF32_2x1SM_SSISI_SI_fLi256ELi256ELNS4_4UMMA5MajorE0ELSO_0ELNSN_7ScaleInE0ELSP_0EEEEEENS4_6LayoutINS5_IJSC_SC_SC_EEENS5_IJNSA_ILi0EEESU_SU_EEEEENS5_IJNS4_10UnderscoreESX_SX_EEEEENS4_18SM100_TMA_2SM_LOADENS4_14ComposedLayoutINS4_7SwizzleILi3ELi4ELi3EEENS4_18smem_ptr_flag_bitsILi32EEENSS_INS5_IJNSA_ILi8EEESG_EEENS5_IJSG_SC_EEEEEEEvNS4_8identityES10_S1A_vS1B_EENS_8epilogue10collective18CollectiveEpilogueINS1D_23Sm100TmaWarpSpecializedILi4ELi2ELi32ELb1ELb0EEEJNS5_IJNSA_ILi128EEESF_SG_EEENS5_IJNSS_IS1I_SC_EENSS_ISG_SC_EEEEESI_SJ_SI_SJ_NS1D_6fusion15FusionCallbacksIS1H_NS1N_17LinearCombinationISI_fSI_fLNS_15FloatRoundStyleE2EEES1J_S1M_JEEENS4_5SM1004TMEM4LOAD26SM100_TMEM_LOAD_32dp32b32xENS4_13SM90_TMA_LOADES1A_NS4_39AutoVectorizingCopyWithAssumedAlignmentILi128EEENS4_14SM90_TMA_STOREES1A_S1Z_S1Z_EEEvvEEEEvNT_6ParamsE --------------------------
	.section	.text._ZN7cutlass13device_kernelINS_4gemm6kernel13GemmUniversalIN4cute5tupleIJiiiiEEENS1_10collective13CollectiveMmaINS1_35MainloopSm100TmaUmmaWarpSpecializedILi5ELi2ELi2ENS5_IJNS4_1CILi2EEENSA_ILi1EEESC_EEEEENS5_IJNSA_ILi256EEESF_NSA_ILi32EEEEEENS_10tfloat32_tENS5_IJlSC_lEEESI_SJ_NS4_8TiledMMAINS4_8MMA_AtomIJNS4_23SM100_MMA_TF32_2x1SM_SSISI_SI_fLi256ELi256ELNS4_4UMMA5MajorE0ELSO_0ELNSN_7ScaleInE0ELSP_0EEEEEENS4_6LayoutINS5_IJSC_SC_SC_EEENS5_IJNSA_ILi0EEESU_SU_EEEEENS5_IJNS4_10UnderscoreESX_SX_EEEEENS4_18SM100_TMA_2SM_LOADENS4_14ComposedLayoutINS4_7SwizzleILi3ELi4ELi3EEENS4_18smem_ptr_flag_bitsILi32EEENSS_INS5_IJNSA_ILi8EEESG_EEENS5_IJSG_SC_EEEEEEEvNS4_8identityES10_S1A_vS1B_EENS_8epilogue10collective18CollectiveEpilogueINS1D_23Sm100TmaWarpSpecializedILi4ELi2ELi32ELb1ELb0EEEJNS5_IJNSA_ILi128EEESF_SG_EEENS5_IJNSS_IS1I_SC_EENSS_ISG_SC_EEEEESI_SJ_SI_SJ_NS1D_6fusion15FusionCallbacksIS1H_NS1N_17LinearCombinationISI_fSI_fLNS_15FloatRoundStyleE2EEES1J_S1M_JEEENS4_5SM1004TMEM4LOAD26SM100_TMEM_LOAD_32dp32b32xENS4_13SM90_TMA_LOADES1A_NS4_39AutoVectorizingCopyWithAssumedAlignmentILi128EEENS4_14SM90_TMA_STOREES1A_S1Z_S1Z_EEEvvEEEEvNT_6ParamsE,"ax",@progbits
	.align	128
.text._ZN7cutlass13device_kernelINS_4gemm6kernel13GemmUniversalIN4cute5tupleIJiiiiEEENS1_10collective13CollectiveMmaINS1_35MainloopSm100TmaUmmaWarpSpecializedILi5ELi2ELi2ENS5_IJNS4_1CILi2EEENSA_ILi1EEESC_EEEEENS5_IJNSA_ILi256EEESF_NSA_ILi32EEEEEENS_10tfloat32_tENS5_IJlSC_lEEESI_SJ_NS4_8TiledMMAINS4_8MMA_AtomIJNS4_23SM100_MMA_TF32_2x1SM_SSISI_SI_fLi256ELi256ELNS4_4UMMA5MajorE0ELSO_0ELNSN_7ScaleInE0ELSP_0EEEEEENS4_6LayoutINS5_IJSC_SC_SC_EEENS5_IJNSA_ILi0EEESU_SU_EEEEENS5_IJNS4_10UnderscoreESX_SX_EEEEENS4_18SM100_TMA_2SM_LOADENS4_14ComposedLayoutINS4_7SwizzleILi3ELi4ELi3EEENS4_18smem_ptr_flag_bitsILi32EEENSS_INS5_IJNSA_ILi8EEESG_EEENS5_IJSG_SC_EEEEEEEvNS4_8identityES10_S1A_vS1B_EENS_8epilogue10collective18CollectiveEpilogueINS1D_23Sm100TmaWarpSpecializedILi4ELi2ELi32ELb1ELb0EEEJNS5_IJNSA_ILi128EEESF_SG_EEENS5_IJNSS_IS1I_SC_EENSS_ISG_SC_EEEEESI_SJ_SI_SJ_NS1D_6fusion15FusionCallbacksIS1H_NS1N_17LinearCombinationISI_fSI_fLNS_15FloatRoundStyleE2EEES1J_S1M_JEEENS4_5SM1004TMEM4LOAD26SM100_TMEM_LOAD_32dp32b32xENS4_13SM90_TMA_LOADES1A_NS4_39AutoVectorizingCopyWithAssumedAlignmentILi128EEENS4_14SM90_TMA_STOREES1A_S1Z_S1Z_EEEvvEEEEvNT_6ParamsE:
        .type           _ZN7cutlass13device_kernelINS_4gemm6kernel13GemmUniversalIN4cute5tupleIJiiiiEEENS1_10collective13CollectiveMmaINS1_35MainloopSm100TmaUmmaWarpSpecializedILi5ELi2ELi2ENS5_IJNS4_1CILi2EEENSA_ILi1EEESC_EEEEENS5_IJNSA_ILi256EEESF_NSA_ILi32EEEEEENS_10tfloat32_tENS5_IJlSC_lEEESI_SJ_NS4_8TiledMMAINS4_8MMA_AtomIJNS4_23SM100_MMA_TF32_2x1SM_SSISI_SI_fLi256ELi256ELNS4_4UMMA5MajorE0ELSO_0ELNSN_7ScaleInE0ELSP_0EEEEEENS4_6LayoutINS5_IJSC_SC_SC_EEENS5_IJNSA_ILi0EEESU_SU_EEEEENS5_IJNS4_10UnderscoreESX_SX_EEEEENS4_18SM100_TMA_2SM_LOADENS4_14ComposedLayoutINS4_7SwizzleILi3ELi4ELi3EEENS4_18smem_ptr_flag_bitsILi32EEENSS_INS5_IJNSA_ILi8EEESG_EEENS5_IJSG_SC_EEEEEEEvNS4_8identityES10_S1A_vS1B_EENS_8epilogue10collective18CollectiveEpilogueINS1D_23Sm100TmaWarpSpecializedILi4ELi2ELi32ELb1ELb0EEEJNS5_IJNSA_ILi128EEESF_SG_EEENS5_IJNSS_IS1I_SC_EENSS_ISG_SC_EEEEESI_SJ_SI_SJ_NS1D_6fusion15FusionCallbacksIS1H_NS1N_17LinearCombinationISI_fSI_fLNS_15FloatRoundStyleE2EEES1J_S1M_JEEENS4_5SM1004TMEM4LOAD26SM100_TMEM_LOAD_32dp32b32xENS4_13SM90_TMA_LOADES1A_NS4_39AutoVectorizingCopyWithAssumedAlignmentILi128EEENS4_14SM90_TMA_STOREES1A_S1Z_S1Z_EEEvvEEEEvNT_6ParamsE,@function
        .size           _ZN7cutlass13device_kernelINS_4gemm6kernel13GemmUniversalIN4cute5tupleIJiiiiEEENS1_10collective13CollectiveMmaINS1_35MainloopSm100TmaUmmaWarpSpecializedILi5ELi2ELi2ENS5_IJNS4_1CILi2EEENSA_ILi1EEESC_EEEEENS5_IJNSA_ILi256EEESF_NSA_ILi32EEEEEENS_10tfloat32_tENS5_IJlSC_lEEESI_SJ_NS4_8TiledMMAINS4_8MMA_AtomIJNS4_23SM100_MMA_TF32_2x1SM_SSISI_SI_fLi256ELi256ELNS4_4UMMA5MajorE0ELSO_0ELNSN_7ScaleInE0ELSP_0EEEEEENS4_6LayoutINS5_IJSC_SC_SC_EEENS5_IJNSA_ILi0EEESU_SU_EEEEENS5_IJNS4_10UnderscoreESX_SX_EEEEENS4_18SM100_TMA_2SM_LOADENS4_14ComposedLayoutINS4_7SwizzleILi3ELi4ELi3EEENS4_18smem_ptr_flag_bitsILi32EEENSS_INS5_IJNSA_ILi8EEESG_EEENS5_IJSG_SC_EEEEEEEvNS4_8identityES10_S1A_vS1B_EENS_8epilogue10collective18CollectiveEpilogueINS1D_23Sm100TmaWarpSpecializedILi4ELi2ELi32ELb1ELb0EEEJNS5_IJNSA_ILi128EEESF_SG_EEENS5_IJNSS_IS1I_SC_EENSS_ISG_SC_EEEEESI_SJ_SI_SJ_NS1D_6fusion15FusionCallbacksIS1H_NS1N_17LinearCombinationISI_fSI_fLNS_15FloatRoundStyleE2EEES1J_S1M_JEEENS4_5SM1004TMEM4LOAD26SM100_TMEM_LOAD_32dp32b32xENS4_13SM90_TMA_LOADES1A_NS4_39AutoVectorizingCopyWithAssumedAlignmentILi128EEENS4_14SM90_TMA_STOREES1A_S1Z_S1Z_EEEvvEEEEvNT_6ParamsE,(.L_x_238 - _ZN7cutlass13device_kernelINS_4gemm6kernel13GemmUniversalIN4cute5tupleIJiiiiEEENS1_10collective13CollectiveMmaINS1_35MainloopSm100TmaUmmaWarpSpecializedILi5ELi2ELi2ENS5_IJNS4_1CILi2EEENSA_ILi1EEESC_EEEEENS5_IJNSA_ILi256EEESF_NSA_ILi32EEEEEENS_10tfloat32_tENS5_IJlSC_lEEESI_SJ_NS4_8TiledMMAINS4_8MMA_AtomIJNS4_23SM100_MMA_TF32_2x1SM_SSISI_SI_fLi256ELi256ELNS4_4UMMA5MajorE0ELSO_0ELNSN_7ScaleInE0ELSP_0EEEEEENS4_6LayoutINS5_IJSC_SC_SC_EEENS5_IJNSA_ILi0EEESU_SU_EEEEENS5_IJNS4_10UnderscoreESX_SX_EEEEENS4_18SM100_TMA_2SM_LOADENS4_14ComposedLayoutINS4_7SwizzleILi3ELi4ELi3EEENS4_18smem_ptr_flag_bitsILi32EEENSS_INS5_IJNSA_ILi8EEESG_EEENS5_IJSG_SC_EEEEEEEvNS4_8identityES10_S1A_vS1B_EENS_8epilogue10collective18CollectiveEpilogueINS1D_23Sm100TmaWarpSpecializedILi4ELi2ELi32ELb1ELb0EEEJNS5_IJNSA_ILi128EEESF_SG_EEENS5_IJNSS_IS1I_SC_EENSS_ISG_SC_EEEEESI_SJ_SI_SJ_NS1D_6fusion15FusionCallbacksIS1H_NS1N_17LinearCombinationISI_fSI_fLNS_15FloatRoundStyleE2EEES1J_S1M_JEEENS4_5SM1004TMEM4LOAD26SM100_TMEM_LOAD_32dp32b32xENS4_13SM90_TMA_LOADES1A_NS4_39AutoVectorizingCopyWithAssumedAlignmentILi128EEENS4_14SM90_TMA_STOREES1A_S1Z_S1Z_EEEvvEEEEvNT_6ParamsE)
        .other          _ZN7cutlass13device_kernelINS_4gemm6kernel13GemmUniversalIN4cute5tupleIJiiiiEEENS1_10collective13CollectiveMmaINS1_35MainloopSm100TmaUmmaWarpSpecializedILi5ELi2ELi2ENS5_IJNS4_1CILi2EEENSA_ILi1EEESC_EEEEENS5_IJNSA_ILi256EEESF_NSA_ILi32EEEEEENS_10tfloat32_tENS5_IJlSC_lEEESI_SJ_NS4_8TiledMMAINS4_8MMA_AtomIJNS4_23SM100_MMA_TF32_2x1SM_SSISI_SI_fLi256ELi256ELNS4_4UMMA5MajorE0ELSO_0ELNSN_7ScaleInE0ELSP_0EEEEEENS4_6LayoutINS5_IJSC_SC_SC_EEENS5_IJNSA_ILi0EEESU_SU_EEEEENS5_IJNS4_10UnderscoreESX_SX_EEEEENS4_18SM100_TMA_2SM_LOADENS4_14ComposedLayoutINS4_7SwizzleILi3ELi4ELi3EEENS4_18smem_ptr_flag_bitsILi32EEENSS_INS5_IJNSA_ILi8EEESG_EEENS5_IJSG_SC_EEEEEEEvNS4_8identityES10_S1A_vS1B_EENS_8epilogue10collective18CollectiveEpilogueINS1D_23Sm100TmaWarpSpecializedILi4ELi2ELi32ELb1ELb0EEEJNS5_IJNSA_ILi128EEESF_SG_EEENS5_IJNSS_IS1I_SC_EENSS_ISG_SC_EEEEESI_SJ_SI_SJ_NS1D_6fusion15FusionCallbacksIS1H_NS1N_17LinearCombinationISI_fSI_fLNS_15FloatRoundStyleE2EEES1J_S1M_JEEENS4_5SM1004TMEM4LOAD26SM100_TMEM_LOAD_32dp32b32xENS4_13SM90_TMA_LOADES1A_NS4_39AutoVectorizingCopyWithAssumedAlignmentILi128EEENS4_14SM90_TMA_STOREES1A_S1Z_S1Z_EEEvvEEEEvNT_6ParamsE,@"STO_CUDA_ENTRY STV_DEFAULT"
_ZN7cutlass13device_kernelINS_4gemm6kernel13GemmUniversalIN4cute5tupleIJiiiiEEENS1_10collective13CollectiveMmaINS1_35MainloopSm100TmaUmmaWarpSpecializedILi5ELi2ELi2ENS5_IJNS4_1CILi2EEENSA_ILi1EEESC_EEEEENS5_IJNSA_ILi256EEESF_NSA_ILi32EEEEEENS_10tfloat32_tENS5_IJlSC_lEEESI_SJ_NS4_8TiledMMAINS4_8MMA_AtomIJNS4_23SM100_MMA_TF32_2x1SM_SSISI_SI_fLi256ELi256ELNS4_4UMMA5MajorE0ELSO_0ELNSN_7ScaleInE0ELSP_0EEEEEENS4_6LayoutINS5_IJSC_SC_SC_EEENS5_IJNSA_ILi0EEESU_SU_EEEEENS5_IJNS4_10UnderscoreESX_SX_EEEEENS4_18SM100_TMA_2SM_LOADENS4_14ComposedLayoutINS4_7SwizzleILi3ELi4ELi3EEENS4_18smem_ptr_flag_bitsILi32EEENSS_INS5_IJNSA_ILi8EEESG_EEENS5_IJSG_SC_EEEEEEEvNS4_8identityES10_S1A_vS1B_EENS_8epilogue10collective18CollectiveEpilogueINS1D_23Sm100TmaWarpSpecializedILi4ELi2ELi32ELb1ELb0EEEJNS5_IJNSA_ILi128EEESF_SG_EEENS5_IJNSS_IS1I_SC_EENSS_ISG_SC_EEEEESI_SJ_SI_SJ_NS1D_6fusion15FusionCallbacksIS1H_NS1N_17LinearCombinationISI_fSI_fLNS_15FloatRoundStyleE2EEES1J_S1M_JEEENS4_5SM1004TMEM4LOAD26SM100_TMEM_LOAD_32dp32b32xENS4_13SM90_TMA_LOADES1A_NS4_39AutoVectorizingCopyWithAssumedAlignmentILi128EEENS4_14SM90_TMA_STOREES1A_S1Z_S1Z_EEEvvEEEEvNT_6ParamsE:
[----:B------:R-:W1:Y:S01]  /*0000*/  LDC R1, c[0x0][0x37c] ;  /* 0x0000df00ff017b82 */ /* 0x000e620000000800 */
[----:B------:R-:W2:Y:S01]  /*0010*/  S2R R117, SR_TID.X ;  /* 0x0000000000757919 */ /* 0x000ea20000002100 */
[----:B------:R-:W3:Y:S06]  /*0020*/  LDCU.64 UR6, c[0x0][0x890] ;  /* 0x00011200ff0677ac */ /* 0x000eec0008000a00 */
[----:B------:R-:W4:Y:S01]  /*0030*/  S2UR UR37, SR_CgaCtaId ;  /* 0x00000000002579c3 */ /* 0x000f220000008800 */
[----:B------:R-:W-:Y:S02]  /*0040*/  PRMT R103, RZ, 0x7610, R103 ;  /* 0x00007610ff677816 */ /* 0x000fe40000000067 */
[----:B------:R-:W-:Y:S01]  /*0050*/  ELECT P1, URZ, PT ;  /* 0x0000000000ff782f */ /* 0x000fe20003820000 */
[----:B------:R-:W1:Y:S01]  /*0060*/  LDCU.64 UR46, c[0x0][0x358] ;  /* 0x00006b00ff2e77ac */ /* 0x000e620008000a00 */
[----:B---3--:R-:W-:-:S04]  /*0070*/  UISETP.NE.U32.AND UP0, UPT, UR6, URZ, UPT ;  /* 0x000000ff0600728c */ /* 0x008fc8000bf05070 */
[----:B------:R-:W-:Y:S02]  /*0080*/  UISETP.NE.AND.EX UP0, UPT, UR7, URZ, UPT, UP0 ;  /* 0x000000ff0700728c */ /* 0x000fe4000bf05300 */
[----:B----4-:R-:W-:Y:S02]  /*0090*/  ULOP3.LUT UR5, UR37, 0x1, URZ, 0xc0, !UPT ;  /* 0x0000000125057892 */ /* 0x010fe4000f8ec0ff */
[----:B------:R-:W-:Y:S01]  /*00a0*/  ULOP3.LUT UR4, UR37, 0x1, URZ, 0x3c, !UPT ;  /* 0x0000000125047892 */ /* 0x000fe2000f8e3cff */
[----:B--2---:R-:W-:-:S05]  /*00b0*/  SHF.R.U32.HI R110, RZ, 0x5, R117 ;  /* 0x00000005ff6e7819 */ /* 0x004fca0000011675 */
[----:B------:R-:W2:Y:S02]  /*00c0*/  SHFL.IDX PT, R0, R110, RZ, 0x1f ;  /* 0x00001fff6e007589 */ /* 0x000ea400000e0000 */
[----:B--2---:R-:W-:Y:S01]  /*00d0*/  R2UR UR10, R0 ;  /* 0x00000000000a72ca */ /* 0x004fe200000e0000 */
[----:B-1----:R-:W-:-:S14]  /*00e0*/  BRA.U UP0, `(.L_x_0) ;  /* 0x00000001002c7547 */ /* 0x002fdc000b800000 */
[----:B------:R-:W1:Y:S02]  /*00f0*/  LDCU.64 UR8, c[0x0][0x888] ;  /* 0x00011100ff0877ac */ /* 0x000e640008000a00 */
[----:B-1----:R-:W-:-:S04]  /*0100*/  UISETP.NE.U32.AND UP0, UPT, UR8, URZ, UPT ;  /* 0x000000ff0800728c */ /* 0x002fc8000bf05070 */
[----:B------:R-:W-:-:S09]  /*0110*/  UISETP.NE.AND.EX UP0, UPT, UR9, URZ, UPT, UP0 ;  /* 0x000000ff0900728c */ /* 0x000fd2000bf05300 */
[----:B------:R-:W-:Y:S05]  /*0120*/  BRA.U !UP0, `(.L_x_1) ;  /* 0x0000000108107547 */ /* 0x000fea000b800000 */
[----:B------:R-:W1:Y:S02]  /*0130*/  LDC.64 R2, c[0x0][0x888] ;  /* 0x00022200ff027b82 */ /* 0x000e640000000a00 */
[----:B-1----:R1:W5:Y:S01]  /*0140*/  LDG.E R49, desc[UR46][R2.64] ;  /* 0x0000002e02317981 */ /* 0x002362000c1e1900 */
[----:B------:R-:W-:Y:S01]  /*0150*/  HFMA2 R103, -RZ, RZ, 0, 5.9604644775390625e-08 ;  /* 0x00000001ff677431 */ /* 0x000fe200000001ff */
[----:B------:R-:W-:Y:S05]  /*0160*/  BRA `(.L_x_0) ;  /* 0x00000000000c7947 */ /* 0x000fea0003800000 */
.L_x_1:
[----:B------:R-:W1:Y:S01]  /*0170*/  LDCU UR8, c[0x0][0x880] ;  /* 0x00011000ff0877ac */ /* 0x000e620008000800 */
[----:B------:R-:W-:Y:S01]  /*0180*/  HFMA2 R103, -RZ, RZ, 0, 5.9604644775390625e-08 ;  /* 0x00000001ff677431 */ /* 0x000fe200000001ff */
[----:B-1----:R-:W-:-:S07]  /*0190*/  MOV R49, UR8 ;  /* 0x0000000800317c02 */ /* 0x002fce0008000f00 */
.L_x_0:
[----:B------:R-:W2:Y:S02]  /*01a0*/  LDCU.64 UR8, c[0x0][0x8b0] ;  /* 0x00011600ff0877ac */ /* 0x000ea40008000a00 */
[----:B--2---:R-:W-:-:S04]  /*01b0*/  UISETP.NE.U32.AND UP0, UPT, UR8, URZ, UPT ;  /* 0x000000ff0800728c */ /* 0x004fc8000bf05070 */
[----:B------:R-:W-:-:S09]  /*01c0*/  UISETP.NE.AND.EX UP0, UPT, UR9, URZ, UPT, UP0 ;  /* 0x000000ff0900728c */ /* 0x000fd2000bf05300 */
[----:B------:R-:W-:Y:S05]  /*01d0*/  BRA.U UP0, `(.L_x_2) ;  /* 0x0000000100247547 */ /* 0x000fea000b800000 */
[----:B------:R-:W2:Y:S02]  /*01e0*/  LDCU.64 UR8, c[0x0][0x8a8] ;  /* 0x00011500ff0877ac */ /* 0x000ea40008000a00 */
[----:B--2---:R-:W-:-:S04]  /*01f0*/  UISETP.NE.U32.AND UP0, UPT, UR8, URZ, UPT ;  /* 0x000000ff0800728c */ /* 0x004fc8000bf05070 */
[----:B------:R-:W-:-:S09]  /*0200*/  UISETP.NE.AND.EX UP0, UPT, UR9, URZ, UPT, UP0 ;  /* 0x000000ff0900728c */ /* 0x000fd2000bf05300 */
[----:B------:R-:W-:Y:S05]  /*0210*/  BRA.U !UP0, `(.L_x_3) ;  /* 0x00000001080c7547 */ /* 0x000fea000b800000 */
[----:B------:R-:W2:Y:S02]  /*0220*/  LDC.64 R46, c[0x0][0x8a8] ;  /* 0x00022a00ff2e7b82 */ /* 0x000ea40000000a00 */
[----:B--2---:R2:W5:Y:S01]  /*0230*/  LDG.E R46, desc[UR46][R46.64] ;  /* 0x0000002e2e2e7981 */ /* 0x004562000c1e1900 */
[----:B------:R-:W-:Y:S05]  /*0240*/  BRA `(.L_x_2) ;  /* 0x0000000000087947 */ /* 0x000fea0003800000 */
.L_x_3:
[----:B------:R-:W2:Y:S02]  /*0250*/  LDCU UR8, c[0x0][0x8a0] ;  /* 0x00011400ff0877ac */ /* 0x000ea40008000800 */
[----:B--2---:R-:W-:Y:S02]  /*0260*/  MOV R46, UR8 ;  /* 0x00000008002e7c02 */ /* 0x004fe40008000f00 */
.L_x_2:
[----:B------:R-:W-:Y:S01]  /*0270*/  IMAD.U32 R0, RZ, RZ, UR10 ;  /* 0x0000000aff007e24 */ /* 0x000fe2000f8e00ff */
[----:B------:R-:W-:Y:S04]  /*0280*/  BSSY.RECONVERGENT B0, `(.L_x_4) ;  /* 0x000000c000007945 */ /* 0x000fe80003800200 */
[C---:B------:R-:W-:Y:S02]  /*0290*/  ISETP.NE.OR P2, PT, R0.reuse, 0x1, !P1 ;  /* 0x000000010000780c */ /* 0x040fe40004f45670 */
[----:B------:R-:W-:-:S11]  /*02a0*/  ISETP.NE.OR P0, PT, R0, 0x3, !P1 ;  /* 0x000000030000780c */ /* 0x000fd60004f05670 */
[----:B------:R-:W-:Y:S05]  /*02b0*/  @P2 BRA `(.L_x_5) ;  /* 0x0000000000202947 */ /* 0x000fea0003800000 */
[----:B------:R-:W3:Y:S02]  /*02c0*/  LDCU.64 UR8, c[0x0][0x348] ;  /* 0x00006900ff0877ac */ /* 0x000ee40008000a00 */
[----:B---3--:R-:W-:Y:S02]  /*02d0*/  UIADD3 UR12, UP1, UPT, UR8, 0x80, URZ ;  /* 0x00000080080c7890 */ /* 0x008fe4000ff3e0ff */
[----:B------:R-:W-:Y:S02]  /*02e0*/  UIADD3 UR8, UP0, UPT, UR8, 0x180, URZ ;  /* 0x0000018008087890 */ /* 0x000fe4000ff1e0ff */
[----:B------:R-:W-:Y:S02]  /*02f0*/  UIADD3.X UR13, UPT, UPT, URZ, UR9, URZ, UP1, !UPT ;  /* 0x00000009ff0d7290 */ /* 0x000fe40008ffe4ff */
[----:B------:R-:W-:-:S07]  /*0300*/  UIADD3.X UR9, UPT, UPT, URZ, UR9, URZ, UP0, !UPT ;  /* 0x00000009ff097290 */ /* 0x000fce00087fe4ff */
[----:B------:R3:W-:Y:S02]  /*0310*/  UTMACCTL.PF [UR12] ;  /* 0x000000000c0079b9 */ /* 0x0007e40008040000 */
[----:B------:R3:W-:Y:S02]  /*0320*/  UTMACCTL.PF [UR8] ;  /* 0x00000000080079b9 */ /* 0x0007e40008040000 */
[----:B---3--:R-:W-:Y:S01]  /*0330*/  NOP ;  /* 0x0000000000007918 */ /* 0x008fe20000000000 */
.L_x_5:
[----:B------:R-:W-:Y:S05]  /*0340*/  BSYNC.RECONVERGENT B0 ;  /* 0x0000000000007941 */ /* 0x000fea0003800200 */
.L_x_4:
[----:B------:R-:W-:Y:S04]  /*0350*/  BSSY.RECONVERGENT B0, `(.L_x_6) ;  /* 0x000000a000007945 */ /* 0x000fe80003800200 */
        /* <DEDUP_REMOVED lines=9> */
.L_x_7:
[----:B------:R-:W-:Y:S05]  /*03f0*/  BSYNC.RECONVERGENT B0 ;  /* 0x0000000000007941 */ /* 0x000fea0003800200 */
.L_x_6:
[----:B------:R-:W3:Y:S01]  /*0400*/  LDCU.64 UR8, c[0x0][0x888] ;  /* 0x00011100ff0877ac */ /* 0x000ee20008000a00 */
[----:B------:R-:W-:Y:S02]  /*0410*/  UISETP.EQ.U32.AND UP1, UPT, UR6, URZ, UPT ;  /* 0x000000ff0600728c */ /* 0x000fe4000bf22070 */
[----:B------:R-:W-:Y:S02]  /*0420*/  UPLOP3.LUT UP5, UPT, UPT, UPT, UPT, 0x80, 0x8 ;  /* 0x000000000008789c */ /* 0x000fe40003faf070 */
[----:B---3--:R-:W-:-:S04]  /*0430*/  UISETP.NE.U32.AND UP0, UPT, UR8, URZ, UPT ;  /* 0x000000ff0800728c */ /* 0x008fc8000bf05070 */
[----:B------:R-:W-:-:S04]  /*0440*/  UISETP.NE.AND.EX UP0, UPT, UR9, URZ, UPT, UP0 ;  /* 0x000000ff0900728c */ /* 0x000fc8000bf05300 */
[----:B------:R-:W-:-:S04]  /*0450*/  UISETP.EQ.OR.EX UP2, UPT, UR7, URZ, !UP0, UP1 ;  /* 0x000000ff0700728c */ /* 0x000fc8000c742710 */
[----:B------:R-:W-:-:S05]  /*0460*/  UP2UR UR50, UPR, URZ, 0x4 ;  /* 0x00000004ff327883 */ /* 0x000fca0008000000 */
[----:B------:R-:W-:Y:S07]  /*0470*/  BRA.U !UP2, `(.L_x_8) ;  /* 0x000000010a207547 */ /* 0x000fee000b800000 */
[----:B------:R-:W-:Y:S01]  /*0480*/  UISETP.NE.U32.AND UP2, UPT, UR6, URZ, UPT ;  /* 0x000000ff0600728c */ /* 0x000fe2000bf45070 */
[----:B-----5:R-:W-:Y:S01]  /*0490*/  FSETP.NEU.AND P0, PT, R49, RZ, PT ;  /* 0x000000ff3100720b */ /* 0x020fe20003f0d000 */
[----:B------:R-:W-:Y:S02]  /*04a0*/  USEL UR6, URZ, 0xffffffff, UP0 ;  /* 0xffffffffff067887 */ /* 0x000fe40008000000 */
[----:B------:R-:W-:-:S10]  /*04b0*/  UISETP.NE.AND.EX UP2, UPT, UR7, URZ, UPT, UP2 ;  /* 0x000000ff0700728c */ /* 0x000fd4000bf45320 */
[----:B------:R-:W-:Y:S01]  /*04c0*/  VOTEU.ANY UP1, P0 ;  /* 0x0000000000ff7886 */ /* 0x000fe20000020100 */
[----:B------:R-:W-:-:S04]  /*04d0*/  @!UP2 USEL UR6, URZ, 0xffffffff, UP1 ;  /* 0xffffffffff06a887 */ /* 0x000fc80008800000 */
[----:B------:R-:W-:-:S04]  /*04e0*/  ULOP3.LUT UR6, UR6, 0x1, URZ, 0xc0, !UPT ;  /* 0x0000000106067892 */ /* 0x000fc8000f8ec0ff */
[----:B------:R-:W-:-:S11]  /*04f0*/  UISETP.NE.U32.AND UP5, UPT, UR6, 0x1, UPT ;  /* 0x000000010600788c */ /* 0x000fd6000bfa5070 */
.L_x_8:
[----:B------:R-:W3:Y:S01]  /*0500*/  SHFL.IDX PT, R0, R110, RZ, 0x1f ;  /* 0x00001fff6e007589 */ /* 0x000ee200000e0000 */
[----:B------:R-:W-:-:S04]  /*0510*/  UISETP.NE.AND UP1, UPT, UR10, 0x2, UPT ;  /* 0x000000020a00788c */ /* 0x000fc8000bf25270 */
[----:B------:R-:W-:Y:S02]  /*0520*/  UISETP.EQ.AND UP2, UPT, UR5, URZ, !UP1 ;  /* 0x000000ff0500728c */ /* 0x000fe4000cf42270 */
[----:B------:R-:W-:-:S04]  /*0530*/  USEL UR6, URZ, 0x1, UP1 ;  /* 0x00000001ff067887 */ /* 0x000fc80008800000 */
[----:B------:R-:W-:Y:S02]  /*0540*/  PLOP3.LUT P5, PT, P1, PT, UP2, 0x80, 0x8 ;  /* 0x000000000008781c */ /* 0x000fe40000faf028 */
[----:B---3--:R-:W-:-:S13]  /*0550*/  ISETP.NE.AND P0, PT, R0, RZ, PT ;  /* 0x000000ff0000720c */ /* 0x008fda0003f05270 */
[----:B------:R-:W-:Y:S05]  /*0560*/  @P0 BRA `(.L_x_9) ;  /* 0x00000000004c0947 */ /* 0x000fea0003800000 */
[----:B------:R-:W-:Y:S01]  /*0570*/  UMOV UR8, 0x400 ;  /* 0x0000040000087882 */ /* 0x000fe20000000000 */
[----:B------:R-:W-:Y:S01]  /*0580*/  UMOV UR7, 0x1 ;  /* 0x0000000100077882 */ /* 0x000fe20000000000 */
[----:B------:R-:W-:Y:S02]  /*0590*/  ULEA UR8, UR37, UR8, 0x18 ;  /* 0x0000000825087291 */ /* 0x000fe4000f8ec0ff */
[----:B------:R-:W-:-:S04]  /*05a0*/  UIADD3 UR12, UPT, UPT, -UR7, 0x100000, URZ ;  /* 0x00100000070c7890 */ /* 0x000fc8000fffe1ff */
[----:B------:R-:W-:Y:S02]  /*05b0*/  USHF.L.U32 UR13, UR12, 0xb, URZ ;  /* 0x0000000b0c0d7899 */ /* 0x000fe400080006ff */
[----:B------:R-:W-:Y:S01]  /*05c0*/  USHF.L.U32 UR12, UR12, 0x1, URZ ;  /* 0x000000010c0c7899 */ /* 0x000fe200080006ff */
[----:B------:R-:W-:Y:S01]  /*05d0*/  ELECT P0, URZ, PT ;  /* 0x0000000000ff782f */ /* 0x000fe20003800000 */
[----:B------:R-:W3:Y:S10]  /*05e0*/  FENCE.VIEW.ASYNC.S ;  /* 0x00000000000073c6 */ /* 0x000ef40000000000 */
[----:B---3--:R3:W4:Y:S01]  /*05f0*/  SYNCS.EXCH.64 URZ, [UR8], UR12 ;  /* 0x0000000c08ff75b2 */ /* 0x0087220008000100 */
[----:B------:R3:W1:Y:S01]  /*0600*/  SYNCS.EXCH.64 URZ, [UR8+0x28], UR12 ;  /* 0x0000280c08ff75b2 */ /* 0x0006620008000100 */
        /* <DEDUP_REMOVED lines=8> */
[----:B------:R-:W-:Y:S01]  /*0690*/  NOP ;  /* 0x0000000000007918 */ /* 0x000fe20000000000 */
.L_x_9:
[----:B------:R-:W2:Y:S01]  /*06a0*/  SHFL.IDX PT, R0, R110, RZ, 0x1f ;  /* 0x00001fff6e007589 */ /* 0x000ea200000e0000 */
[----:B------:R-:W-:Y:S01]  /*06b0*/  NOP ;  /* 0x0000000000007918 */ /* 0x000fe20000000000 */
[----:B--2---:R-:W-:-:S13]  /*06c0*/  ISETP.NE.AND P0, PT, R0, 0x1, PT ;  /* 0x000000010000780c */ /* 0x004fda0003f05270 */
[----:B------:R-:W-:Y:S05]  /*06d0*/  @P0 BRA `(.L_x_10) ;  /* 0x0000000000540947 */ /* 0x000fea0003800000 */
[----:B------:R-:W-:Y:S01]  /*06e0*/  UMOV UR9, 0x400 ;  /* 0x0000040000097882 */ /* 0x000fe20000000000 */
[----:B---3--:R-:W-:Y:S01]  /*06f0*/  UMOV UR8, 0x20 ;  /* 0x0000002000087882 */ /* 0x008fe20000000000 */
[----:B------:R-:W-:Y:S01]  /*0700*/  UMOV UR7, 0x80 ;  /* 0x0000008000077882 */ /* 0x000fe20000000000 */
[----:B------:R-:W-:Y:S02]  /*0710*/  ULEA UR9, UR37, UR9, 0x18 ;  /* 0x0000000925097291 */ /* 0x000fe4000f8ec0ff */
[----:B------:R-:W-:-:S04]  /*0720*/  UIADD3 UR12, UPT, UPT, -UR8, 0x100000, URZ ;  /* 0x00100000080c7890 */ /* 0x000fc8000fffe1ff */
[----:B------:R-:W-:Y:S02]  /*0730*/  USHF.L.U32 UR13, UR12, 0xb, URZ ;  /* 0x0000000b0c0d7899 */ /* 0x000fe400080006ff */
[----:B------:R-:W-:Y:S02]  /*0740*/  USHF.L.U32 UR12, UR12, 0x1, URZ ;  /* 0x000000010c0c7899 */ /* 0x000fe400080006ff */
[----:B------:R-:W-:-:S04]  /*0750*/  UIADD3 UR14, UPT, UPT, -UR7, 0x100000, URZ ;  /* 0x00100000070e7890 */ /* 0x000fc8000fffe1ff */
[----:B------:R-:W-:Y:S02]  /*0760*/  USHF.L.U32 UR15, UR14, 0xb, URZ ;  /* 0x0000000b0e0f7899 */ /* 0x000fe400080006ff */
[----:B------:R-:W-:Y:S01]  /*0770*/  USHF.L.U32 UR14, UR14, 0x1, URZ ;  /* 0x000000010e0e7899 */ /* 0x000fe200080006ff */
[----:B------:R-:W-:Y:S01]  /*0780*/  ELECT P0, URZ, PT ;  /* 0x0000000000ff782f */ /* 0x000fe20003800000 */
[----:B------:R-:W2:Y:S02]  /*0790*/  FENCE.VIEW.ASYNC.S ;  /* 0x00000000000073c6 */ /* 0x000ea40000000000 */
[----:B--2---:R2:W3:Y:S08]  /*07a0*/  SYNCS.EXCH.64 URZ, [UR9+0x50], UR12 ;  /* 0x0000500c09ff75b2 */ /* 0x0044f00008000100 */
        /* <DEDUP_REMOVED lines=8> */
.L_x_10:
[----:B------:R-:W4:Y:S01]  /*0830*/  SHFL.IDX PT, R0, R110, RZ, 0x1f ;  /* 0x00001fff6e007589 */ /* 0x000f2200000e0000 */
[----:B------:R-:W-:Y:S01]  /*0840*/  NOP ;  /* 0x0000000000007918 */ /* 0x000fe20000000000 */
[----:B----4-:R-:W-:-:S13]  /*0850*/  ISETP.NE.AND P0, PT, R0, 0x3, PT ;  /* 0x000000030000780c */ /* 0x010fda0003f05270 */
[----:B------:R-:W-:Y:S05]  /*0860*/  @P0 BRA `(.L_x_11) ;  /* 0x00000000002c0947 */ /* 0x000fea0003800000 */
[----:B---3--:R-:W-:Y:S01]  /*0870*/  UMOV UR8, 0x400 ;  /* 0x0000040000087882 */ /* 0x008fe20000000000 */
[----:B------:R-:W-:Y:S01]  /*0880*/  UMOV UR7, 0x20 ;  /* 0x0000002000077882 */ /* 0x000fe20000000000 */
[----:B------:R-:W-:Y:S02]  /*0890*/  ULEA UR8, UR37, UR8, 0x18 ;  /* 0x0000000825087291 */ /* 0x000fe4000f8ec0ff */
[----:B--2---:R-:W-:-:S04]  /*08a0*/  UIADD3 UR12, UPT, UPT, -UR7, 0x100000, URZ ;  /* 0x00100000070c7890 */ /* 0x004fc8000fffe1ff */
[----:B------:R-:W-:Y:S02]  /*08b0*/  USHF.L.U32 UR13, UR12, 0xb, URZ ;  /* 0x0000000b0c0d7899 */ /* 0x000fe400080006ff */
[----:B------:R-:W-:Y:S01]  /*08c0*/  USHF.L.U32 UR12, UR12, 0x1, URZ ;  /* 0x000000010c0c7899 */ /* 0x000fe200080006ff */
[----:B------:R-:W-:Y:S01]  /*08d0*/  ELECT P0, URZ, PT ;  /* 0x0000000000ff782f */ /* 0x000fe20003800000 */
[----:B------:R-:W2:Y:S10]  /*08e0*/  FENCE.VIEW.ASYNC.S ;  /* 0x00000000000073c6 */ /* 0x000eb40000000000 */
[----:B--2---:R4:W2:Y:S01]  /*08f0*/  SYNCS.EXCH.64 URZ, [UR8+0x90], UR12 ;  /* 0x0000900c08ff75b2 */ /* 0x0048a20008000100 */
[----:B------:R4:W3:Y:S02]  /*0900*/  SYNCS.EXCH.64 URZ, [UR8+0x98], UR12 ;  /* 0x0000980c08ff75b2 */ /* 0x0008e40008000100 */
[----:B----4-:R-:W-:Y:S01]  /*0910*/  NOP ;  /* 0x0000000000007918 */ /* 0x010fe20000000000 */
.L_x_11:
[----:B------:R-:W4:Y:S01]  /*0920*/  SHFL.IDX PT, R0, R110, RZ, 0x1f ;  /* 0x00001fff6e007589 */ /* 0x000f2200000e0000 */
[----:B------:R-:W-:Y:S01]  /*0930*/  NOP ;  /* 0x0000000000007918 */ /* 0x000fe20000000000 */
[----:B----4-:R-:W-:-:S13]  /*0940*/  ISETP.NE.AND P0, PT, R0, 0x4, PT ;  /* 0x000000040000780c */ /* 0x010fda0003f05270 */
[----:B------:R-:W-:Y:S05]  /*0950*/  @P0 BRA `(.L_x_12) ;  /* 0x0000000000480947 */ /* 0x000fea0003800000 */
[----:B--2---:R-:W-:Y:S01]  /*0960*/  UMOV UR9, 0x1e0 ;  /* 0x000001e000097882 */ /* 0x004fe20000000000 */
[----:B---3--:R-:W-:Y:S01]  /*0970*/  UMOV UR8, 0x400 ;  /* 0x0000040000087882 */ /* 0x008fe20000000000 */
[----:B------:R-:W-:Y:S01]  /*0980*/  USEL UR9, UR9, 0x1a0, UP5 ;  /* 0x000001a009097887 */ /* 0x000fe2000a800000 */
        /* <DEDUP_REMOVED lines=10> */
[----:B--2---:R4:W2:Y:S08]  /*0a30*/  SYNCS.EXCH.64 URZ, [UR8+0xa0], UR12 ;  /* 0x0000a00c08ff75b2 */ /* 0x0048b00008000100 */
[----:B------:R4:W3:Y:S01]  /*0a40*/  SYNCS.EXCH.64 URZ, [UR8+0xb0], UR14 ;  /* 0x0000b00e08ff75b2 */ /* 0x0008e20008000100 */
[----:B------:R4:W1:Y:S01]  /*0a50*/  SYNCS.EXCH.64 URZ, [UR8+0xa8], UR12 ;  /* 0x0000a80c08ff75b2 */ /* 0x0008620008000100 */
[----:B------:R4:W1:Y:S02]  /*0a60*/  SYNCS.EXCH.64 URZ, [UR8+0xb8], UR14 ;  /* 0x0000b80e08ff75b2 */ /* 0x0008640008000100 */
[----:B----4-:R-:W-:Y:S01]  /*0a70*/  NOP ;  /* 0x0000000000007918 */ /* 0x010fe20000000000 */
.L_x_12:
[----:B------:R-:W4:Y:S01]  /*0a80*/  SHFL.IDX PT, R0, R110, RZ, 0x1f ;  /* 0x00001fff6e007589 */ /* 0x000f2200000e0000 */
[----:B------:R-:W-:Y:S01]  /*0a90*/  NOP ;  /* 0x0000000000007918 */ /* 0x000fe20000000000 */
[----:B----4-:R-:W-:-:S13]  /*0aa0*/  ISETP.NE.AND P0, PT, R0, 0x5, PT ;  /* 0x000000050000780c */ /* 0x010fda0003f05270 */
[----:B------:R-:W-:Y:S05]  /*0ab0*/  @P0 BRA `(.L_x_13) ;  /* 0x0000000000440947 */ /* 0x000fea0003800000 */
[----:B--2---:R-:W-:Y:S01]  /*0ac0*/  UMOV UR9, 0x400 ;  /* 0x0000040000097882 */ /* 0x004fe20000000000 */
        /* <DEDUP_REMOVED lines=16> */
.L_x_13:
[----:B------:R-:W4:Y:S01]  /*0bd0*/  SHFL.IDX PT, R0, R110, RZ, 0x1f ;  /* 0x00001fff6e007589 */ /* 0x000f2200000e0000 */
[----:B------:R-:W-:Y:S01]  /*0be0*/  ISETP.NE.OR P1, PT, RZ, UR10, !P1 ;  /* 0x0000000aff007c0c */ /* 0x000fe2000cf25670 */
        /* <DEDUP_REMOVED lines=12> */
[----:B------:R4:W3:Y:S01]  /*0cb0*/  SYNCS.EXCH.64 URZ, [UR8+0xf0], UR12 ;  /* 0x0000f00c08ff75b2 */ /* 0x0008e20008000100 */
[----:B------:R4:W1:Y:S01]  /*0cc0*/  SYNCS.EXCH.64 URZ, [UR8+0xe8], UR12 ;  /* 0x0000e80c08ff75b2 */ /* 0x0008620008000100 */
[----:B------:R4:W1:Y:S02]  /*0cd0*/  SYNCS.EXCH.64 URZ, [UR8+0xf8], UR12 ;  /* 0x0000f80c08ff75b2 */ /* 0x0008640008000100 */
[----:B----4-:R-:W-:Y:S01]  /*0ce0*/  NOP ;  /* 0x0000000000007918 */ /* 0x010fe20000000000 */
.L_x_14:
[----:B------:R-:W-:Y:S01]  /*0cf0*/  VOTEU.ALL UP1, P1 ;  /* 0x0000000000ff7886 */ /* 0x000fe20000820000 */
[----:B---3--:R-:W3:Y:S01]  /*0d00*/  LDCU UR8, c[0x0][0x36c] ;  /* 0x00006d80ff0877ac */ /* 0x008ee20008000800 */
[----:B------:R-:W-:Y:S01]  /*0d10*/  NOP ;  /* 0x0000000000007918 */ /* 0x000fe20000000000 */
[----:B------:R-:W-:Y:S01]  /*0d20*/  LOP3.LUT R10, R117, 0x1f, RZ, 0xc0, !PT ;  /* 0x0000001f750a7812 */ /* 0x000fe200078ec0ff */
[----:B--2---:R-:W-:Y:S01]  /*0d30*/  UMOV UR12, 0x20 ;  /* 0x00000020000c7882 */ /* 0x004fe20000000000 */
[----:B------:R-:W-:Y:S01]  /*0d40*/  @!UP1 UMOV UR7, 0x400 ;  /* 0x0000040000079882 */ /* 0x000fe20000000000 */
[----:B------:R-:W-:-:S04]  /*0d50*/  @!UP1 UIADD3 UR12, UPT, UPT, -UR12, 0x100000, URZ ;  /* 0x001000000c0c9890 */ /* 0x000fc8000fffe1ff */
[----:B------:R-:W-:Y:S02]  /*0d60*/  @!UP1 USHF.L.U32 UR13, UR12, 0xb, URZ ;  /* 0x0000000b0c0d9899 */ /* 0x000fe400080006ff */
[----:B------:R-:W-:Y:S02]  /*0d70*/  @!UP1 USHF.L.U32 UR12, UR12, 0x1, URZ ;  /* 0x000000010c0c9899 */ /* 0x000fe400080006ff */
[----:B------:R-:W-:Y:S01]  /*0d80*/  @!UP1 ULEA UR7, UR37, UR7, 0x18 ;  /* 0x0000000725079291 */ /* 0x000fe2000f8ec0ff */
[----:B------:R-:W-:Y:S01]  /*0d90*/  VOTEU.ALL UP1, P1 ;  /* 0x0000000000ff7886 */ /* 0x000fe20000820000 */
[----:B------:R-:W-:Y:S01]  /*0da0*/  UISETP.NE.AND UP4, UPT, UR10, URZ, UPT ;  /* 0x000000ff0a00728c */ /* 0x000fe2000bf85270 */
[----:B------:R-:W2:Y:S09]  /*0db0*/  FENCE.VIEW.ASYNC.S ;  /* 0x00000000000073c6 */ /* 0x000eb20000000000 */
[----:B--2---:R2:W4:Y:S01]  /*0dc0*/  @!UP1 SYNCS.EXCH.64 URZ, [UR7+0x100], UR12 ;  /* 0x0001000c07ff95b2 */ /* 0x0045220008000100 */
[----:B---3--:R-:W-:-:S09]  /*0dd0*/  UISETP.EQ.U32.AND UP1, UPT, UR8, 0x1, UPT ;  /* 0x000000010800788c */ /* 0x008fd2000bf22070 */
[----:B------:R-:W-:Y:S05]  /*0de0*/  BRA.U !UP1, `(.L_x_15) ;  /* 0x0000000109087547 */ /* 0x000fea000b800000 */
[----:B-1--4-:R-:W-:Y:S01]  /*0df0*/  UCGABAR_ARV ;  /* 0x00000000000079c7 */ /* 0x012fe20008000000 */
[----:B------:R-:W-:Y:S05]  /*0e00*/  BRA `(.L_x_16) ;  /* 0x0000000000047947 */ /* 0x000fea0003800000 */
.L_x_15:
[----:B-1--4-:R-:W-:Y:S01]  /*0e10*/  NOP ;  /* 0x0000000000007918 */ /* 0x012fe20000000000 */
.L_x_16:
[----:B------:R-:W1:Y:S01]  /*0e20*/  S2R R11, SR_CTAID.X ;  /* 0x00000000000b7919 */ /* 0x000e620000002500 */
[----:B------:R-:W-:-:S05]  /*0e30*/  CS2R.32 R104, SR_CgaSize ;  /* 0x0000000000687805 */ /* 0x000fca0000008a00 */
[----:B------:R-:W-:-:S05]  /*0e40*/  IMAD R104, R104, -0xa0, RZ ;  /* 0xffffff6068687824 */ /* 0x000fca00078e02ff */
[----:B------:R-:W-:-:S14]  /*0e50*/  R2UR UR8, R104 ;  /* 0x00000000680872ca */ /* 0x000fdc00000e0000 */
[----:B------:R-:W3:Y:S01]  /*0e60*/  LDCU UR8, c[0x0][UR8+0x2b0] ;  /* 0x00005600080877ac */ /* 0x000ee20008000800 */
[----:B------:R-:W-:-:S05]  /*0e70*/  CS2R.32 R0, SR_CgaSize ;  /* 0x0000000000007805 */ /* 0x000fca0000008a00 */
[----:B------:R-:W-:-:S06]  /*0e80*/  IMAD R0, R0, -0xa0, RZ ;  /* 0xffffff6000007824 */ /* 0x000fcc00078e02ff */
[----:B------:R-:W4:Y:S01]  /*0e90*/  LDC R0, c[0x0][R0+0x2a0] ;  /* 0x0000a80000007b82 */ /* 0x000f220000000800 */
[----:B------:R-:W-:Y:S01]  /*0ea0*/  PRMT R8, RZ, 0x7610, R8 ;  /* 0x00007610ff087816 */ /* 0x000fe20000000008 */
[----:B------:R-:W3:Y:S01]  /*0eb0*/  S2R R20, SR_CTAID.Y ;  /* 0x0000000000147919 */ /* 0x000ee20000002600 */
[----:B------:R-:W-:-:S05]  /*0ec0*/  CS2R.32 R104, SR_CgaSize ;  /* 0x0000000000687805 */ /* 0x000fca0000008a00 */
[----:B------:R-:W-:-:S05]  /*0ed0*/  IMAD R104, R104, -0xa0, RZ ;  /* 0xffffff6068687824 */ /* 0x000fca00078e02ff */
[----:B--2---:R-:W-:-:S14]  /*0ee0*/  R2UR UR7, R104 ;  /* 0x00000000680772ca */ /* 0x004fdc00000e0000 */
[----:B------:R-:W2:Y:S01]  /*0ef0*/  LDCU UR7, c[0x0][UR7+0x2b4] ;  /* 0x00005680070777ac */ /* 0x000ea20008000800 */
[----:B------:R-:W-:Y:S01]  /*0f00*/  UISETP.NE.AND UP2, UPT, UR10, 0x2, UPT ;  /* 0x000000020a00788c */ /* 0x000fe2000bf45270 */
[----:B------:R-:W3:Y:S01]  /*0f10*/  LDC R9, c[0x0][0xb24] ;  /* 0x0002c900ff097b82 */ /* 0x000ee20000000800 */
[----:B------:R-:W-:-:S05]  /*0f20*/  CS2R.32 R102, SR_CgaSize ;  /* 0x0000000000667805 */ /* 0x000fca0000008a00 */
[----:B------:R-:W-:-:S06]  /*0f30*/  IMAD R102, R102, -0xa0, RZ ;  /* 0xffffff6066667824 */ /* 0x000fcc00078e02ff */
[----:B------:R-:W4:Y:S08]  /*0f40*/  LDC R102, c[0x0][R102+0x2a4] ;  /* 0x0000a90066667b82 */ /* 0x000f300000000800 */
[----:B------:R-:W4:Y:S01]  /*0f50*/  LDC R40, c[0x0][0xb24] ;  /* 0x0002c900ff287b82 */ /* 0x000f220000000800 */
[----:B-1----:R-:W-:Y:S01]  /*0f60*/  I2FP.F32.U32 R4, R11 ;  /* 0x0000000b00047245 */ /* 0x002fe20000201000 */
[----:B------:R-:W-:-:S06]  /*0f70*/  IMAD.MOV.U32 R21, RZ, RZ, R11 ;  /* 0x000000ffff157224 */ /* 0x000fcc00078e000b */
[----:B------:R-:W1:Y:S01]  /*0f80*/  S2UR UR36, SR_CTAID.Z ;  /* 0x00000000002479c3 */ /* 0x000e620000002700 */
[----:B---3--:R-:W-:Y:S02]  /*0f90*/  ISETP.GE.AND P0, PT, R9, 0x1, PT ;  /* 0x000000010900780c */ /* 0x008fe40003f06270 */
[----:B------:R-:W-:Y:S01]  /*0fa0*/  I2FP.F32.U32 R2, R20 ;  /* 0x0000001400027245 */ /* 0x000fe20000201000 */
[----:B------:R-:W-:-:S04]  /*0fb0*/  FMUL R4, R4, UR8 ;  /* 0x0000000804047c20 */ /* 0x000fc80008400000 */
[----:B--2---:R-:W-:Y:S01]  /*0fc0*/  FMUL R2, R2, UR7 ;  /* 0x0000000702027c20 */ /* 0x004fe20008400000 */
[----:B------:R-:W2:Y:S01]  /*0fd0*/  F2I.U32.TRUNC.NTZ R104, R4 ;  /* 0x0000000400687305 */ /* 0x000ea2000020f000 */
[----:B------:R-:W3:Y:S07]  /*0fe0*/  LDCU UR7, c[0x0][0xb30] ;  /* 0x00016600ff0777ac */ /* 0x000eee0008000800 */
[----:B------:R-:W1:Y:S01]  /*0ff0*/  F2I.U32.TRUNC.NTZ R3, R2 ;  /* 0x0000000200037305 */ /* 0x000e62000020f000 */
[----:B--2---:R-:W-:-:S04]  /*1000*/  IMAD.MOV R104, RZ, RZ, -R104 ;  /* 0x000000ffff687224 */ /* 0x004fc800078e0a68 */
[----:B----4-:R-:W-:Y:S01]  /*1010*/  IMAD R104, R0, R104, R11 ;  /* 0x0000006800687224 */ /* 0x010fe200078e020b */
[----:B------:R-:W-:Y:S01]  /*1020*/  PRMT R0, RZ, 0x7610, R0 ;  /* 0x00007610ff007816 */ /* 0x000fe20000000000 */
[----:B---3--:R-:W-:Y:S01]  /*1030*/  UISETP.NE.AND UP3, UPT, UR7, 0x1, UPT ;  /* 0x000000010700788c */ /* 0x008fe2000bf65270 */
[----:B-1----:R-:W-:-:S05]  /*1040*/  IADD3 R3, PT, PT, -R3, RZ, RZ ;  /* 0x000000ff03037210 */ /* 0x002fca0007ffe1ff */
[----:B------:R-:W-:Y:S01]  /*1050*/  IMAD R102, R102, R3, R20 ;  /* 0x0000000366667224 */ /* 0x000fe200078e0214 */
[----:B------:R-:W-:Y:S06]  /*1060*/  BRA.U UP4, `(.L_x_17) ;  /* 0x0000000104247547 */ /* 0x000fec000b800000 */
[----:B------:R-:W-:Y:S01]  /*1070*/  ISETP.NE.AND P1, PT, R102, RZ, PT ;  /* 0x000000ff6600720c */ /* 0x000fe20003f25270 */
[----:B------:R-:W-:Y:S01]  /*1080*/  IMAD.MOV.U32 R0, RZ, RZ, 0x3 ;  /* 0x00000003ff007424 */ /* 0x000fe200078e00ff */
[C---:B------:R-:W-:Y:S02]  /*1090*/  LOP3.LUT R3, R104.reuse, 0xfffffffe, RZ, 0xc0, !PT ;  /* 0xfffffffe68037812 */ /* 0x040fe400078ec0ff */
[----:B------:R-:W-:Y:S02]  /*10a0*/  ISETP.LT.U32.OR P1, PT, R104, 0x2, !P1 ;  /* 0x000000026800780c */ /* 0x000fe40004f21470 */
[----:B------:R-:W-:Y:S02]  /*10b0*/  SHF.L.U32 R0, R0, R3, RZ ;  /* 0x0000000300007219 */ /* 0x000fe400000006ff */
[----:B------:R-:W-:Y:S02]  /*10c0*/  SEL R5, RZ, 0x1, !P1 ;  /* 0x00000001ff057807 */ /* 0x000fe40004800000 */
[----:B------:R-:W-:-:S05]  /*10d0*/  SEL R2, RZ, 0x2, !P1 ;  /* 0x00000002ff027807 */ /* 0x000fca0004800000 */
[----:B------:R-:W-:-:S05]  /*10e0*/  IMAD.IADD R2, R5, 0x1, R2 ;  /* 0x0000000105027824 */ /* 0x000fca00078e0202 */
[----:B------:R-:W-:Y:S02]  /*10f0*/  PRMT R8, R2, 0x7610, R8 ;  /* 0x0000761002087816 */ /* 0x000fe40000000008 */
.L_x_17:
[----:B------:R-:W-:Y:S05]  /*1100*/  @!P0 BRA `(.L_x_18) ;  /* 0x0000000000b88947 */ /* 0x000fea0003800000 */
[----:B------:R-:W1:Y:S01]  /*1110*/  LDC.64 R4, c[0x0][0xb18] ;  /* 0x0002c600ff047b82 */ /* 0x000e620000000a00 */
[----:B------:R-:W-:-:S07]  /*1120*/  ISETP.NE.AND P0, PT, R9, 0x1, PT ;  /* 0x000000010900780c */ /* 0x000fce0003f05270 */
[----:B------:R-:W2:Y:S08]  /*1130*/  LDC R14, c[0x0][0xb0c] ;  /* 0x0002c300ff0e7b82 */ /* 0x000eb00000000800 */
[----:B------:R-:W3:Y:S08]  /*1140*/  LDC R13, c[0x0][0x370] ;  /* 0x0000dc00ff0d7b82 */ /* 0x000ef00000000800 */
[----:B------:R-:W4:Y:S01]  /*1150*/  LDC R16, c[0x0][0x374] ;  /* 0x0000dd00ff107b82 */ /* 0x000f220000000800 */
[----:B-1----:R-:W-:-:S07]  /*1160*/  ISETP.NE.AND P1, PT, R4, 0x1, PT ;  /* 0x000000010400780c */ /* 0x002fce0003f25270 */
[----:B------:R-:W3:Y:S01]  /*1170*/  LDC.64 R6, c[0x0][0xb10] ;  /* 0x0002c400ff067b82 */ /* 0x000ee20000000a00 */
[----:B--2---:R-:W-:-:S07]  /*1180*/  ISETP.NE.AND P2, PT, R14, 0x1, PT ;  /* 0x000000010e00780c */ /* 0x004fce0003f45270 */
[----:B------:R-:W1:Y:S08]  /*1190*/  LDC R12, c[0x0][0xb20] ;  /* 0x0002c800ff0c7b82 */ /* 0x000e700000000800 */
[----:B------:R-:W2:Y:S01]  /*11a0*/  LDC.64 R2, c[0x0][0xb28] ;  /* 0x0002ca00ff027b82 */ /* 0x000ea20000000a00 */
[----:B----4-:R-:W-:-:S04]  /*11b0*/  IMAD.HI.U32 R15, R16, R5, RZ ;  /* 0x00000005100f7227 */ /* 0x010fc800078e00ff */
[----:B------:R-:W-:-:S04]  /*11c0*/  IMAD.HI.U32 R5, R20, R5, RZ ;  /* 0x0000000514057227 */ /* 0x000fc800078e00ff */
[----:B---3--:R-:W-:-:S04]  /*11d0*/  IMAD.HI.U32 R18, R13, R6, RZ ;  /* 0x000000060d127227 */ /* 0x008fc800078e00ff */
[C---:B------:R-:W-:Y:S01]  /*11e0*/  IMAD.HI.U32 R22, R11.reuse, R6, RZ ;  /* 0x000000060b167227 */ /* 0x040fe200078e00ff */
[-C--:B------:R-:W-:Y:S02]  /*11f0*/  @P2 SHF.R.U32.HI R13, RZ, R7.reuse, R18 ;  /* 0x00000007ff0d2219 */ /* 0x080fe40000011612 */
[-C--:B-1----:R-:W-:Y:S02]  /*1200*/  @P1 SHF.R.U32.HI R16, RZ, R12.reuse, R15 ;  /* 0x0000000cff101219 */ /* 0x082fe4000001160f */
[----:B------:R-:W-:Y:S02]  /*1210*/  SHF.R.U32.HI R5, RZ, R12, R5 ;  /* 0x0000000cff057219 */ /* 0x000fe40000011605 */
[----:B------:R-:W-:Y:S02]  /*1220*/  SHF.R.U32.HI R22, RZ, R7, R22 ;  /* 0x00000007ff167219 */ /* 0x000fe40000011616 */
[----:B------:R-:W-:Y:S01]  /*1230*/  SEL R5, R20, R5, !P1 ;  /* 0x0000000514057207 */ /* 0x000fe20004800000 */
[----:B--2---:R-:W-:Y:S01]  /*1240*/  IMAD.HI.U32 R18, R16, R2, RZ ;  /* 0x0000000210127227 */ /* 0x004fe200078e00ff */
[----:B------:R-:W-:-:S02]  /*1250*/  SEL R21, R11, R22, !P2 ;  /* 0x000000160b157207 */ /* 0x000fc40005000000 */
[----:B------:R-:W-:Y:S01]  /*1260*/  IADD3 R7, PT, PT, -R5, RZ, RZ ;  /* 0x000000ff05077210 */ /* 0x000fe20007ffe1ff */
[----:B------:R-:W-:Y:S01]  /*1270*/  IMAD.HI.U32 R6, R13, R2, RZ ;  /* 0x000000020d067227 */ /* 0x000fe200078e00ff */
[----:B------:R-:W-:-:S03]  /*1280*/  @P0 SHF.R.U32.HI R16, RZ, R3, R18 ;  /* 0x00000003ff100219 */ /* 0x000fc60000011612 */
[----:B------:R-:W-:Y:S01]  /*1290*/  IMAD R7, R4, R7, R20 ;  /* 0x0000000704077224 */ /* 0x000fe200078e0214 */
[----:B------:R-:W-:Y:S01]  /*12a0*/  @P0 SHF.R.U32.HI R13, RZ, R3, R6 ;  /* 0x00000003ff0d0219 */ /* 0x000fe20000011606 */
[----:B------:R-:W-:-:S04]  /*12b0*/  IMAD R16, R16, R9, RZ ;  /* 0x0000000910107224 */ /* 0x000fc800078e02ff */
[----:B------:R-:W-:Y:S01]  /*12c0*/  IMAD R6, R13, R9, RZ ;  /* 0x000000090d067224 */ /* 0x000fe200078e02ff */
[----:B------:R-:W-:-:S04]  /*12d0*/  ISETP.GE.AND P1, PT, R5, R16, PT ;  /* 0x000000100500720c */ /* 0x000fc80003f26270 */
[----:B------:R-:W-:Y:S01]  /*12e0*/  ISETP.GE.OR P1, PT, R21, R6, P1 ;  /* 0x000000061500720c */ /* 0x000fe20000f26670 */
[----:B------:R-:W-:-:S05]  /*12f0*/  IMAD.HI.U32 R6, R5, R2, RZ ;  /* 0x0000000205067227 */ /* 0x000fca00078e00ff */
[----:B------:R-:W-:-:S04]  /*1300*/  SHF.R.U32.HI R6, RZ, R3, R6 ;  /* 0x00000003ff067219 */ /* 0x000fc80000011606 */
[----:B------:R-:W-:-:S03]  /*1310*/  SEL R6, R5, R6, !P0 ;  /* 0x0000000605067207 */ /* 0x000fc60004000000 */
[----:B------:R-:W-:Y:S01]  /*1320*/  @!P1 IMAD.HI.U32 R12, R21, R2, RZ ;  /* 0x00000002150c9227 */ /* 0x000fe200078e00ff */
[----:B------:R-:W-:-:S04]  /*1330*/  IADD3 R2, PT, PT, -R6, RZ, RZ ;  /* 0x000000ff06027210 */ /* 0x000fc80007ffe1ff */
[----:B------:R-:W-:Y:S01]  /*1340*/  @!P1 SHF.R.U32.HI R12, RZ, R3, R12 ;  /* 0x00000003ff0c9219 */ /* 0x000fe2000001160c */
[----:B------:R-:W-:-:S03]  /*1350*/  IMAD R2, R9, R2, R5 ;  /* 0x0000000209027224 */ /* 0x000fc600078e0205 */
[----:B------:R-:W-:-:S05]  /*1360*/  @!P1 SEL R3, R21, R12, !P0 ;  /* 0x0000000c15039207 */ /* 0x000fca0004000000 */
[--C-:B------:R-:W-:Y:S02]  /*1370*/  @!P1 IMAD.IADD R6, R6, 0x1, -R3.reuse ;  /* 0x0000000106069824 */ /* 0x100fe400078e0a03 */
[----:B------:R-:W-:Y:S01]  /*1380*/  @!P1 IMAD R3, R2, R13, R3 ;  /* 0x0000000d02039224 */ /* 0x000fe200078e0203 */
[----:B------:R-:W-:Y:S01]  /*1390*/  IADD3 R2, PT, PT, -R21, RZ, RZ ;  /* 0x000000ff15027210 */ /* 0x000fe20007ffe1ff */
[----:B------:R-:W-:Y:S02]  /*13a0*/  @!P1 IMAD R5, R6, R9, R21 ;  /* 0x0000000906059224 */ /* 0x000fe400078e0215 */
[----:B------:R-:W-:Y:S02]  /*13b0*/  @!P1 IMAD.MOV.U32 R21, RZ, RZ, R3 ;  /* 0x000000ffff159224 */ /* 0x000fe400078e0003 */
[----:B------:R-:W-:Y:S02]  /*13c0*/  IMAD R2, R14, R2, R11 ;  /* 0x000000020e027224 */ /* 0x000fe400078e020b */
[----:B------:R-:W-:-:S02]  /*13d0*/  IMAD R20, R5, R4, R7 ;  /* 0x0000000405147224 */ /* 0x000fc400078e0207 */
[----:B------:R-:W-:Y:S02]  /*13e0*/  IMAD R21, R21, R14, R2 ;  /* 0x0000000e15157224 */ /* 0x000fe400078e0202 */
.L_x_18:
[----:B------:R-:W-:Y:S05]  /*13f0*/  BRA.U UP3, `(.L_x_19) ;  /* 0x0000000103407547 */ /* 0x000fea000b800000 */
[----:B------:R-:W1:Y:S08]  /*1400*/  LDC.64 R4, c[0x0][0xb10] ;  /* 0x0002c400ff047b82 */ /* 0x000e700000000a00 */
[----:B------:R-:W2:Y:S08]  /*1410*/  LDC.64 R2, c[0x0][0xb18] ;  /* 0x0002c600ff027b82 */ /* 0x000eb00000000a00 */
[----:B------:R-:W3:Y:S08]  /*1420*/  LDC R6, c[0x0][0xb20] ;  /* 0x0002c800ff067b82 */ /* 0x000ef00000000800 */
[----:B------:R-:W4:Y:S01]  /*1430*/  LDC R12, c[0x0][0xb0c] ;  /* 0x0002c300ff0c7b82 */ /* 0x000f220000000800 */
[----:B-1----:R-:W-:-:S05]  /*1440*/  IMAD.HI.U32 R4, R21, R4, RZ ;  /* 0x0000000415047227 */ /* 0x002fca00078e00ff */
[----:B------:R-:W-:Y:S01]  /*1450*/  SHF.R.U32.HI R4, RZ, R5, R4 ;  /* 0x00000005ff047219 */ /* 0x000fe20000011604 */
[----:B--2---:R-:W-:Y:S01]  /*1460*/  IMAD.HI.U32 R3, R20, R3, RZ ;  /* 0x0000000314037227 */ /* 0x004fe200078e00ff */
[----:B------:R-:W-:-:S04]  /*1470*/  ISETP.NE.AND P0, PT, R2, 0x1, PT ;  /* 0x000000010200780c */ /* 0x000fc80003f05270 */
[----:B---3--:R-:W-:-:S04]  /*1480*/  SHF.R.U32.HI R3, RZ, R6, R3 ;  /* 0x00000006ff037219 */ /* 0x008fc80000011603 */
[----:B------:R-:W-:Y:S02]  /*1490*/  SEL R3, R20, R3, !P0 ;  /* 0x0000000314037207 */ /* 0x000fe40004000000 */
[----:B----4-:R-:W-:-:S04]  /*14a0*/  ISETP.NE.AND P1, PT, R12, 0x1, PT ;  /* 0x000000010c00780c */ /* 0x010fc80003f25270 */
[----:B------:R-:W-:-:S05]  /*14b0*/  SEL R6, R21, R4, !P1 ;  /* 0x0000000415067207 */ /* 0x000fca0004800000 */
[----:B------:R-:W-:Y:S02]  /*14c0*/  IMAD.IADD R4, R3, 0x1, -R6 ;  /* 0x0000000103047824 */ /* 0x000fe400078e0a06 */
[----:B------:R-:W-:Y:S02]  /*14d0*/  IMAD.IADD R3, R6, 0x1, -R3 ;  /* 0x0000000106037824 */ /* 0x000fe400078e0a03 */
[----:B------:R-:W-:Y:S02]  /*14e0*/  IMAD R21, R4, R12, R21 ;  /* 0x0000000c04157224 */ /* 0x000fe400078e0215 */
[----:B------:R-:W-:Y:S02]  /*14f0*/  IMAD R20, R3, R2, R20 ;  /* 0x0000000203147224 */ /* 0x000fe400078e0214 */
.L_x_19:
[----:B------:R-:W-:Y:S05]  /*1500*/  BRA.U !UP1, `(.L_x_20) ;  /* 0x00000001090c7547 */ /* 0x000fea000b800000 */
[----:B------:R-:W-:Y:S01]  /*1510*/  UCGABAR_WAIT ;  /* 0x0000000000007dc7 */ /* 0x000fe20008000000 */
[----:B------:R-:W-:Y:S01]  /*1520*/  CCTL.IVALL ;  /* 0x00000000ff00798f */ /* 0x000fe20002000000 */
[----:B------:R-:W-:Y:S05]  /*1530*/  BRA `(.L_x_21) ;  /* 0x0000000000047947 */ /* 0x000fea0003800000 */
.L_x_20:
[----:B------:R-:W-:Y:S06]  /*1540*/  BAR.SYNC.DEFER_BLOCKING 0x0 ;  /* 0x0000000000007b1d */ /* 0x000fec0000010000 */
.L_x_21:
[----:B------:R-:W-:Y:S05]  /*1550*/  BRA.U UP2, `(.L_x_22) ;  /* 0x0000001102cc7547 */ /* 0x000fea000b800000 */
[----:B------:R-:W1:Y:S01]  /*1560*/  LDCU UR4, c[0x0][0x38c] ;  /* 0x00007180ff0477ac */ /* 0x000e620008000800 */
[----:B------:R-:W2:Y:S01]  /*1570*/  LDC R9, c[0x0][0x370] ;  /* 0x0000dc00ff097b82 */ /* 0x000ea20000000800 */
[----:B------:R-:W-:Y:S01]  /*1580*/  IMAD.SHL.U32 R16, R11, 0x80, RZ ;  /* 0x000000800b107824 */ /* 0x000fe200078e00ff */
[----:B------:R-:W-:Y:S01]  /*1590*/  PLOP3.LUT P1, PT, PT, PT, UP5, 0x80, 0x8 ;  /* 0x000000000008781c */ /* 0x000fe20003f2f058 */
[----:B------:R-:W-:Y:S01]  /*15a0*/  HFMA2 R12, -RZ, RZ, 0, 0 ;  /* 0x00000000ff0c7431 */ /* 0x000fe200000001ff */
[----:B------:R-:W-:Y:S01]  /*15b0*/  UISETP.NE.AND UP1, UPT, UR10, URZ, UPT ;  /* 0x000000ff0a00728c */ /* 0x000fe2000bf25270 */
[----:B------:R-:W-:Y:S01]  /*15c0*/  ISETP.NE.AND P4, PT, R10, RZ, P5 ;  /* 0x000000ff0a00720c */ /* 0x000fe20002f85270 */
[----:B------:R-:W-:Y:S01]  /*15d0*/  IMAD.MOV.U32 R15, RZ, RZ, 0x1 ;  /* 0x00000001ff0f7424 */ /* 0x000fe200078e00ff */
[----:B------:R-:W-:Y:S01]  /*15e0*/  PLOP3.LUT P1, PT, P1, PT, PT, 0x8, 0x80 ;  /* 0x000000000080781c */ /* 0x000fe20000f2e170 */
[----:B------:R-:W3:Y:S01]  /*15f0*/  LDC R0, c[0x0][0x374] ;  /* 0x0000dd00ff007b82 */ /* 0x000ee20000000800 */
[----:B------:R-:W-:Y:S01]  /*1600*/  IMAD.MOV.U32 R14, RZ, RZ, RZ ;  /* 0x000000ffff0e7224 */ /* 0x000fe200078e00ff */
[----:B------:R-:W-:Y:S01]  /*1610*/  MOV R8, 0x1 ;  /* 0x0000000100087802 */ /* 0x000fe20000000f00 */
[----:B------:R-:W-:Y:S01]  /*1620*/  IMAD.MOV.U32 R10, RZ, RZ, RZ ;  /* 0x000000ffff0a7224 */ /* 0x000fe200078e00ff */
[----:B------:R-:W-:Y:S01]  /*1630*/  LOP3.LUT R16, R16, 0x80, RZ, 0xc0, !PT ;  /* 0x0000008010107812 */ /* 0x000fe200078ec0ff */
[----:B------:R-:W4:Y:S01]  /*1640*/  LDCU.64 UR14, c[0x0][0x348] ;  /* 0x00006900ff0e77ac */ /* 0x000f220008000a00 */
[----:B-1----:R-:W-:-:S02]  /*1650*/  UIADD3 UR5, UPT, UPT, UR4, 0x1f, URZ ;  /* 0x0000001f04057890 */ /* 0x002fc4000fffe0ff */
[----:B------:R-:W-:Y:S02]  /*1660*/  USEL UR22, UR6, 0x2, UP1 ;  /* 0x0000000206167887 */ /* 0x000fe40008800000 */
[----:B------:R-:W-:Y:S01]  /*1670*/  USHF.R.S32.HI UR7, URZ, 0x1f, UR5 ;  /* 0x0000001fff077899 */ /* 0x000fe20008011405 */
[----:B------:R-:W-:-:S03]  /*1680*/  UMOV UR23, URZ ;  /* 0x000000ff00177c82 */ /* 0x000fc60008000000 */
[----:B------:R-:W-:Y:S02]  /*1690*/  ULEA.HI UR7, UR7, UR5, URZ, 0x5 ;  /* 0x0000000507077291 */ /* 0x000fe4000f8f28ff */
[----:B------:R-:W-:Y:S02]  /*16a0*/  UIADD3 UR5, UPT, UPT, UR4, -0x1, URZ ;  /* 0xffffffff04057890 */ /* 0x000fe4000fffe0ff */
[----:B------:R-:W-:Y:S02]  /*16b0*/  USHF.R.S32.HI UR7, URZ, 0x5, UR7 ;  /* 0x00000005ff077899 */ /* 0x000fe40008011407 */
[----:B------:R-:W-:Y:S02]  /*16c0*/  UISETP.GE.U32.AND UP2, UPT, UR5, -0x3f, UPT ;  /* 0xffffffc10500788c */ /* 0x000fe4000bf46070 */
[----:B------:R-:W-:Y:S02]  /*16d0*/  UISETP.LT.U32.AND UP0, UPT, UR7, 0x5, UPT ;  /* 0x000000050700788c */ /* 0x000fe4000bf01070 */
[----:B------:R-:W-:-:S02]  /*16e0*/  UIADD3 UR4, UPT, UPT, UR4, 0x3e, URZ ;  /* 0x0000003e04047890 */ /* 0x000fc4000fffe0ff */
[----:B------:R-:W-:-:S04]  /*16f0*/  USEL UR5, UR7, 0x5, UP0 ;  /* 0x0000000507057887 */ /* 0x000fc80008000000 */
[----:B------:R-:W-:Y:S02]  /*1700*/  UIADD3 UR21, UPT, UPT, UR5, -0x1, URZ ;  /* 0xffffffff05157890 */ /* 0x000fe4000fffe0ff */
[----:B------:R-:W-:Y:S02]  /*1710*/  @UP2 UIADD3 UR21, UPT, UPT, UR5, URZ, URZ ;  /* 0x000000ff05152290 */ /* 0x000fe4000fffe0ff */
[----:B------:R-:W-:Y:S02]  /*1720*/  UIADD3 UR24, UPT, UPT, UR7, -UR5, URZ ;  /* 0x8000000507187290 */ /* 0x000fe4000fffe0ff */
[----:B------:R-:W-:Y:S02]  /*1730*/  UIADD3 UR13, UPT, UPT, UR21, 0x1, URZ ;  /* 0x00000001150d7890 */ /* 0x000fe4000fffe0ff */
[----:B--2-4-:R-:W-:-:S12]  /*1740*/  UIADD3 UR21, UPT, UPT, -UR21, URZ, URZ ;  /* 0x000000ff15157290 */ /* 0x014fd8000fffe1ff */
.L_x_42:
[----:B------:R-:W-:Y:S01]  /*1750*/  UISETP.NE.AND UP0, UPT, UR37, URZ, UPT ;  /* 0x000000ff2500728c */ /* 0x000fe2000bf05270 */
[----:B------:R-:W1:Y:S08]  /*1760*/  S2UR UR37, SR_CgaCtaId ;  /* 0x00000000002579c3 */ /* 0x000e700000008800 */
[----:B------:R-:W-:Y:S05]  /*1770*/  BRA.U UP0, `(.L_x_23) ;  /* 0x0000000100347547 */ /* 0x000fea000b800000 */
[----:B------:R-:W2:Y:S01]  /*1780*/  S2R R2, SR_CgaCtaId ;  /* 0x0000000000027919 */ /* 0x000ea20000008800 */
[----:B------:R-:W-:-:S04]  /*1790*/  MOV R3, 0x400 ;  /* 0x0000040000037802 */ /* 0x000fc80000000f00 */
[----:B--2---:R-:W-:Y:S02]  /*17a0*/  LEA R3, R2, R3, 0x18 ;  /* 0x0000000302037211 */ /* 0x004fe400078ec0ff */
[----:B------:R-:W-:-:S03]  /*17b0*/  SHF.L.U32 R2, R8, 0x1f, RZ ;  /* 0x0000001f08027819 */ /* 0x000fc600000006ff */
[----:B------:R-:W-:-:S04]  /*17c0*/  IMAD R3, R10, 0x8, R3 ;  /* 0x000000080a037824 */ /* 0x000fc800078e0203 */
[----:B------:R-:W2:Y:S02]  /*17d0*/  SYNCS.PHASECHK.TRANS64.TRYWAIT P0, [R3+URZ+0xf0], R2 ;  /* 0x0000f002030075a7 */ /* 0x000ea400080011ff */
[----:B--2---:R-:W-:Y:S05]  /*17e0*/  @!P0 BRA `(.L_x_24) ;  /* 0x000000c400048947 */ /* 0x004fea0003800000 */
.L_x_184:
[----:B------:R-:W-:Y:S01]  /*17f0*/  VIADD R10, R10, 0x1 ;  /* 0x000000010a0a7836 */ /* 0x000fe20000000000 */
[----:B------:R2:W-:Y:S04]  /*1800*/  SYNCS.ARRIVE.TRANS64.A1T0 RZ, [R3+URZ+0xe0], RZ ;  /* 0x0000e0ff03ff79a7 */ /* 0x0005e800081000ff */
[----:B------:R-:W-:-:S04]  /*1810*/  ISETP.NE.AND P0, PT, R10, 0x2, PT ;  /* 0x000000020a00780c */ /* 0x000fc80003f05270 */
[----:B------:R-:W-:Y:S02]  /*1820*/  SEL R10, R10, RZ, P0 ;  /* 0x000000ff0a0a7207 */ /* 0x000fe40000000000 */
[----:B--2---:R-:W-:-:S04]  /*1830*/  SEL R3, RZ, 0x1, P0 ;  /* 0x00000001ff037807 */ /* 0x004fc80000000000 */
[----:B------:R-:W-:-:S07]  /*1840*/  LOP3.LUT R8, R8, R3, RZ, 0x3c, !PT ;  /* 0x0000000308087212 */ /* 0x000fce00078e3cff */
.L_x_23:
[----:B------:R-:W-:Y:S01]  /*1850*/  UMOV UR6, 0x400 ;  /* 0x0000040000067882 */ /* 0x000fe20000000000 */
[----:B------:R-:W-:Y:S01]  /*1860*/  LEA.HI R3, R21, R21, RZ, 0x1 ;  /* 0x0000001515037211 */ /* 0x000fe200078f08ff */
[----:B-1----:R-:W-:Y:S01]  /*1870*/  ULEA UR6, UR37, UR6, 0x18 ;  /* 0x0000000625067291 */ /* 0x002fe2000f8ec0ff */
[----:B------:R-:W-:Y:S01]  /*1880*/  SHF.L.U32 R2, R15, 0x1f, RZ ;  /* 0x0000001f0f027819 */ /* 0x000fe200000006ff */
[----:B------:R-:W-:Y:S01]  /*1890*/  UISETP.GE.U32.AND UP0, UPT, UR4, 0x3f, UPT ;  /* 0x0000003f0400788c */ /* 0x000fe2000bf06070 */
[C---:B------:R-:W-:Y:S01]  /*18a0*/  R2UR UR9, R16.reuse ;  /* 0x00000000100972ca */ /* 0x040fe200000e0000 */
[----:B------:R-:W-:Y:S01]  /*18b0*/  ULEA UR8, UR23, UR6, 0x3 ;  /* 0x0000000617087291 */ /* 0x000fe2000f8e18ff */
[----:B------:R-:W-:Y:S01]  /*18c0*/  IMAD.SHL.U32 R3, R3, 0x80, RZ ;  /* 0x0000008003037824 */ /* 0x000fe200078e00ff */
[----:B------:R-:W-:Y:S01]  /*18d0*/  R2UR UR11, R16 ;  /* 0x00000000100b72ca */ /* 0x000fe200000e0000 */
[----:B------:R-:W-:-:S03]  /*18e0*/  UMOV UR25, URZ ;  /* 0x000000ff00197c82 */ /* 0x000fc60008000000 */
[----:B------:R-:W-:-:S03]  /*18f0*/  R2UR UR35, R3 ;  /* 0x00000000032372ca */ /* 0x000fc600000e0000 */
[----:B------:R1:W2:Y:S01]  /*1900*/  SYNCS.PHASECHK.TRANS64.TRYWAIT P0, [UR8+0x28], R2 ;  /* 0x00002802ff0075a7 */ /* 0x0002a20008001108 */
[----:B------:R-:W-:-:S09]  /*1910*/  R2UR UR8, R20 ;  /* 0x00000000140872ca */ /* 0x000fd200000e0000 */
[----:B------:R-:W-:-:S04]  /*1920*/  ULOP3.LUT UR35, UR9, 0xffffff00, UR35, 0xf8, !UPT ;  /* 0xffffff0009237892 */ /* 0x000fc8000f8ef823 */
[----:B------:R-:W-:Y:S01]  /*1930*/  ULEA UR11, UR8, UR11, 0x8 ;  /* 0x0000000b080b7291 */ /* 0x000fe2000f8e40ff */
[----:B------:R-:W-:Y:S11]  /*1940*/  BRA.U !UP0, `(.L_x_25) ;  /* 0x0000000108bc7547 */ /* 0x000ff6000b800000 */
[----:B------:R-:W-:Y:S01]  /*1950*/  UMOV UR16, UR21 ;  /* 0x0000001500107c82 */ /* 0x000fe20008000000 */
[----:B------:R-:W-:Y:S01]  /*1960*/  UMOV UR17, UR23 ;  /* 0x0000001700117c82 */ /* 0x000fe20008000000 */
[----:B------:R-:W-:-:S05]  /*1970*/  UMOV UR34, URZ ;  /* 0x000000ff00227c82 */ /* 0x000fca0008000000 */
.L_x_31:
[----:B------:R-:W-:Y:S01]  /*1980*/  ULEA UR33, UR17, UR6, 0x3 ;  /* 0x0000000611217291 */ /* 0x000fe2000f8e18ff */
[----:B------:R-:W-:Y:S01]  /*1990*/  @P5 MOV R3, 0x10000 ;  /* 0x0001000000035802 */ /* 0x000fe20000000f00 */
[----:B-12-4-:R-:W-:Y:S10]  /*19a0*/  @P0 BRA `(.L_x_26) ;  /* 0x00000000000c0947 */ /* 0x016ff40003800000 */
[----:B------:R-:W-:-:S04]  /*19b0*/  SHF.L.U32 R5, R15, 0x1f, RZ ;  /* 0x0000001f0f057819 */ /* 0x000fc800000006ff */
[----:B------:R-:W2:Y:S02]  /*19c0*/  SYNCS.PHASECHK.TRANS64.TRYWAIT P0, [UR33+0x28], R5 ;  /* 0x00002805ff0075a7 */ /* 0x000ea40008001121 */
[----:B--2---:R-:W-:Y:S05]  /*19d0*/  @!P0 BRA `(.L_x_27) ;  /* 0x000000c0009c8947 */ /* 0x004fea0003800000 */
.L_x_26:
[----:B------:R2:W-:Y:S01]  /*19e0*/  @P5 SYNCS.ARRIVE.TRANS64 RZ, [UR33], R3 ;  /* 0x00000003ffff59a7 */ /* 0x0005e20008000021 */
[----:B------:R-:W-:Y:S02]  /*19f0*/  ULOP3.LUT UR8, UR22, 0x2, URZ, 0xfc, !UPT ;  /* 0x0000000216087892 */ /* 0x000fe4000f8efcff */
[----:B------:R-:W-:Y:S02]  /*1a00*/  UIADD3 UR16, UPT, UPT, UR16, 0x1, URZ ;  /* 0x0000000110107890 */ /* 0x000fe4000fffe0ff */
[----:B------:R-:W-:Y:S02]  /*1a10*/  UISETP.NE.AND UP0, UPT, UR8, 0x2, UPT ;  /* 0x000000020800788c */ /* 0x000fe4000bf05270 */
[----:B------:R-:W-:-:S07]  /*1a20*/  UISETP.NE.AND UP2, UPT, UR16, 0x1, UPT ;  /* 0x000000011000788c */ /* 0x000fce000bf45270 */
[----:B------:R-:W-:Y:S05]  /*1a30*/  BRA.U UP0, `(.L_x_28) ;  /* 0x0000000100047547 */ /* 0x000fea000b800000 */
[----:B------:R-:W-:Y:S05]  /*1a40*/  BPT.TRAP 0x1 ;  /* 0x000000040000795c */ /* 0x000fea0000300000 */
.L_x_28:
[----:B------:R-:W-:Y:S04]  /*1a50*/  BSSY.RECONVERGENT B0, `(.L_x_29) ;  /* 0x0000003000007945 */ /* 0x000fe80003800200 */
[----:B------:R-:W-:Y:S05]  /*1a60*/  @!P4 BRA `(.L_x_30) ;  /* 0x000000000004c947 */ /* 0x000fea0003800000 */
[----:B------:R-:W-:Y:S05]  /*1a70*/  BPT.TRAP 0x1 ;  /* 0x000000040000795c */ /* 0x000fea0000300000 */
.L_x_30:
[----:B------:R-:W-:Y:S05]  /*1a80*/  BSYNC.RECONVERGENT B0 ;  /* 0x0000000000007941 */ /* 0x000fea0003800200 */
.L_x_29:
[----:B------:R-:W-:Y:S02]  /*1a90*/  UIADD3 UR23, UPT, UPT, UR17, 0x1, URZ ;  /* 0x0000000111177890 */ /* 0x000fe4000fffe0ff */
[----:B------:R-:W-:Y:S02]  /*1aa0*/  UIADD3 UR28, UP1, UPT, UR14, 0x80, URZ ;  /* 0x000000800e1c7890 */ /* 0x000fe4000ff3e0ff */
[----:B------:R-:W-:Y:S02]  /*1ab0*/  UISETP.NE.AND UP0, UPT, UR23, 0x5, UPT ;  /* 0x000000051700788c */ /* 0x000fe4000bf05270 */
[----:B------:R-:W-:Y:S02]  /*1ac0*/  ULOP3.LUT UR33, UR33, 0xfefffff8, URZ, 0xc0, !UPT ;  /* 0xfefffff821217892 */ /* 0x000fe4000f8ec0ff */
[----:B------:R-:W-:Y:S02]  /*1ad0*/  USEL UR9, URZ, 0x1, UP0 ;  /* 0x00000001ff097887 */ /* 0x000fe40008000000 */
[----:B------:R-:W-:-:S02]  /*1ae0*/  USEL UR23, UR23, URZ, UP0 ;  /* 0x000000ff17177287 */ /* 0x000fc40008000000 */
[----:B------:R-:W-:Y:S02]  /*1af0*/  UIADD3 UR26, UP0, UPT, UR14, 0x180, URZ ;  /* 0x000001800e1a7890 */ /* 0x000fe4000ff1e0ff */
[----:B------:R-:W-:Y:S01]  /*1b00*/  ULEA UR8, UR23, UR6, 0x3 ;  /* 0x0000000617087291 */ /* 0x000fe2000f8e18ff */
[----:B------:R-:W-:Y:S01]  /*1b10*/  LOP3.LUT R15, R15, UR9, RZ, 0x3c, !PT ;  /* 0x000000090f0f7c12 */ /* 0x000fe2000f8e3cff */
[----:B------:R-:W-:Y:S02]  /*1b20*/  UIADD3.X UR29, UPT, UPT, URZ, UR15, URZ, UP1, !UPT ;  /* 0x0000000fff1d7290 */ /* 0x000fe40008ffe4ff */
[----:B------:R-:W-:Y:S01]  /*1b30*/  UIADD3.X UR27, UPT, UPT, URZ, UR15, URZ, UP0, !UPT ;  /* 0x0000000fff1b7290 */ /* 0x000fe200087fe4ff */
[----:B-1----:R-:W-:Y:S01]  /*1b40*/  SHF.L.U32 R2, R15, 0x1f, RZ ;  /* 0x0000001f0f027819 */ /* 0x002fe200000006ff */
[----:B------:R-:W-:Y:S01]  /*1b50*/  UMOV UR18, 0x0 ;  /* 0x0000000000127882 */ /* 0x000fe20000000000 */
[----:B------:R-:W-:Y:S01]  /*1b60*/  UMOV UR19, 0x10000000 ;  /* 0x1000000000137882 */ /* 0x000fe20000000000 */
[----:B------:R-:W-:Y:S01]  /*1b70*/  UMOV UR10, UR34 ;  /* 0x00000022000a7c82 */ /* 0x000fe20008000000 */
[----:B------:R4:W1:Y:S01]  /*1b80*/  SYNCS.PHASECHK.TRANS64.TRYWAIT P0, [UR8+0x28], R2 ;  /* 0x00002802ff0075a7 */ /* 0x0008620008001108 */
[----:B------:R-:W-:Y:S01]  /*1b90*/  ULEA UR8, UR17, UR6, 0xe ;  /* 0x0000000611087291 */ /* 0x000fe2000f8e70ff */
[----:B------:R-:W-:Y:S01]  /*1ba0*/  UMOV UR12, UR36 ;  /* 0x00000024000c7c82 */ /* 0x000fe20008000000 */
[----:B------:R-:W-:-:S02]  /*1bb0*/  UMOV UR9, UR33 ;  /* 0x0000002100097c82 */ /* 0x000fc40008000000 */
[----:B------:R-:W-:Y:S02]  /*1bc0*/  UIADD3 UR32, UPT, UPT, UR8, 0x10800, URZ ;  /* 0x0001080008207890 */ /* 0x000fe4000fffe0ff */
[----:B------:R-:W-:Y:S01]  /*1bd0*/  UIADD3 UR8, UPT, UPT, UR8, 0x24800, URZ ;  /* 0x0002480008087890 */ /* 0x000fe2000fffe0ff */
[----:B------:R-:W-:Y:S01]  /*1be0*/  UMOV UR25, UR13 ;  /* 0x0000000d00197c82 */ /* 0x000fe20008000000 */
[----:B------:R-:W-:-:S05]  /*1bf0*/  UMOV UR17, UR23 ;  /* 0x0000001700117c82 */ /* 0x000fca0008000000 */
[----:B------:R2:W-:Y:S02]  /*1c00*/  UTMALDG.3D.2CTA [UR32], [UR28], desc[UR18] ;  /* 0x000012201c0075b4 */ /* 0x0005e40008211000 */
[----:B------:R4:W-:Y:S01]  /*1c10*/  UTMALDG.3D.2CTA [UR8], [UR26], desc[UR18] ;  /* 0x000012081a0075b4 */ /* 0x0009e20008211000 */
[----:B--2---:R-:W-:Y:S01]  /*1c20*/  UIADD3 UR34, UPT, UPT, UR34, 0x20, URZ ;  /* 0x0000002022227890 */ /* 0x004fe2000fffe0ff */
[----:B------:R-:W-:Y:S11]  /*1c30*/  BRA.U UP2, `(.L_x_31) ;  /* 0xfffffffd02507547 */ /* 0x000ff6000b83ffff */
.L_x_25:
[----:B----4-:R-:W-:Y:S01]  /*1c40*/  ULEA UR8, UR23, UR6, 0x3 ;  /* 0x0000000617087291 */ /* 0x010fe2000f8e18ff */
[----:B-1----:R-:W-:Y:S01]  /*1c50*/  SHF.L.U32 R2, R15, 0x1f, RZ ;  /* 0x0000001f0f027819 */ /* 0x002fe200000006ff */
[----:B------:R-:W-:Y:S01]  /*1c60*/  @!P1 SYNCS.ARRIVE.TRANS64.A1T0 RZ, [UR6+0x98], RZ ;  /* 0x000098ffffff99a7 */ /* 0x000fe20008100006 */
[----:B------:R-:W-:-:S06]  /*1c70*/  UISETP.GT.AND UP0, UPT, UR7, UR5, UPT ;  /* 0x000000050700728c */ /* 0x000fcc000bf04270 */
[----:B--2---:R1:W2:Y:S03]  /*1c80*/  SYNCS.PHASECHK.TRANS64.TRYWAIT P0, [UR8+0x28], R2 ;  /* 0x00002802ff0075a7 */ /* 0x0042a60008001108 */
[----:B------:R-:W-:Y:S05]  /*1c90*/  BRA.U !UP0, `(.L_x_32) ;  /* 0x0000000108bc7547 */ /* 0x000fea000b800000 */
[----:B------:R-:W-:Y:S01]  /*1ca0*/  UIADD3 UR26, UPT, UPT, UR24, UR25, URZ ;  /* 0x00000019181a7290 */ /* 0x000fe2000fffe0ff */
[----:B------:R-:W-:-:S11]  /*1cb0*/  UMOV UR27, UR23 ;  /* 0x00000017001b7c82 */ /* 0x000fd60008000000 */
.L_x_38:
[----:B------:R-:W-:Y:S01]  /*1cc0*/  ULEA UR17, UR27, UR6, 0x3 ;  /* 0x000000061b117291 */ /* 0x000fe2000f8e18ff */
[----:B--2---:R-:W-:Y:S01]  /*1cd0*/  @P5 MOV R3, 0x10000 ;  /* 0x0001000000035802 */ /* 0x004fe20000000f00 */
[----:B-12---:R-:W-:Y:S10]  /*1ce0*/  @P0 BRA `(.L_x_33) ;  /* 0x00000000000c0947 */ /* 0x006ff40003800000 */
[----:B------:R-:W-:-:S04]  /*1cf0*/  SHF.L.U32 R5, R15, 0x1f, RZ ;  /* 0x0000001f0f057819 */ /* 0x000fc800000006ff */
[----:B------:R-:W2:Y:S02]  /*1d00*/  SYNCS.PHASECHK.TRANS64.TRYWAIT P0, [UR17+0x28], R5 ;  /* 0x00002805ff0075a7 */ /* 0x000ea40008001111 */
[----:B--2---:R-:W-:Y:S05]  /*1d10*/  @!P0 BRA `(.L_x_34) ;  /* 0x000000bc00e48947 */ /* 0x004fea0003800000 */
.L_x_33:
[----:B------:R2:W-:Y:S01]  /*1d20*/  @P5 SYNCS.ARRIVE.TRANS64 RZ, [UR17], R3 ;  /* 0x00000003ffff59a7 */ /* 0x0005e20008000011 */
[----:B------:R-:W-:-:S04]  /*1d30*/  ULOP3.LUT UR8, UR22, 0x2, URZ, 0xfc, !UPT ;  /* 0x0000000216087892 */ /* 0x000fc8000f8efcff */
[----:B------:R-:W-:-:S09]  /*1d40*/  UISETP.NE.AND UP0, UPT, UR8, 0x2, UPT ;  /* 0x000000020800788c */ /* 0x000fd2000bf05270 */
[----:B------:R-:W-:Y:S05]  /*1d50*/  BRA.U UP0, `(.L_x_35) ;  /* 0x0000000100047547 */ /* 0x000fea000b800000 */
[----:B------:R-:W-:Y:S05]  /*1d60*/  BPT.TRAP 0x1 ;  /* 0x000000040000795c */ /* 0x000fea0000300000 */
.L_x_35:
[----:B------:R-:W-:Y:S04]  /*1d70*/  BSSY.RECONVERGENT B0, `(.L_x_36) ;  /* 0x0000003000007945 */ /* 0x000fe80003800200 */
[----:B------:R-:W-:Y:S05]  /*1d80*/  @!P4 BRA `(.L_x_37) ;  /* 0x000000000004c947 */ /* 0x000fea0003800000 */
[----:B------:R-:W-:Y:S05]  /*1d90*/  BPT.TRAP 0x1 ;  /* 0x000000040000795c */ /* 0x000fea0000300000 */
.L_x_37:
[----:B------:R-:W-:Y:S05]  /*1da0*/  BSYNC.RECONVERGENT B0 ;  /* 0x0000000000007941 */ /* 0x000fea0003800200 */
.L_x_36:
[----:B------:R-:W-:Y:S02]  /*1db0*/  UIADD3 UR23, UPT, UPT, UR27, 0x1, URZ ;  /* 0x000000011b177890 */ /* 0x000fe4000fffe0ff */
[----:B------:R-:W-:Y:S02]  /*1dc0*/  UIADD3 UR32, UP1, UPT, UR14, 0x80, URZ ;  /* 0x000000800e207890 */ /* 0x000fe4000ff3e0ff */
[----:B------:R-:W-:Y:S02]  /*1dd0*/  UISETP.NE.AND UP0, UPT, UR23, 0x5, UPT ;  /* 0x000000051700788c */ /* 0x000fe4000bf05270 */
[----:B------:R-:W-:Y:S02]  /*1de0*/  USHF.L.U32 UR18, UR25, 0x5, URZ ;  /* 0x0000000519127899 */ /* 0x000fe400080006ff */
[----:B------:R-:W-:Y:S02]  /*1df0*/  USEL UR9, URZ, 0x1, UP0 ;  /* 0x00000001ff097887 */ /* 0x000fe40008000000 */
[----:B------:R-:W-:-:S02]  /*1e00*/  USEL UR23, UR23, URZ, UP0 ;  /* 0x000000ff17177287 */ /* 0x000fc40008000000 */
[----:B------:R-:W-:Y:S02]  /*1e10*/  UIADD3 UR30, UP0, UPT, UR14, 0x180, URZ ;  /* 0x000001800e1e7890 */ /* 0x000fe4000ff1e0ff */
[----:B------:R-:W-:Y:S01]  /*1e20*/  ULEA UR8, UR23, UR6, 0x3 ;  /* 0x0000000617087291 */ /* 0x000fe2000f8e18ff */
[----:B------:R-:W-:Y:S01]  /*1e30*/  LOP3.LUT R15, R15, UR9, RZ, 0x3c, !PT ;  /* 0x000000090f0f7c12 */ /* 0x000fe2000f8e3cff */
[----:B------:R-:W-:Y:S02]  /*1e40*/  ULOP3.LUT UR17, UR17, 0xfefffff8, URZ, 0xc0, !UPT ;  /* 0xfefffff811117892 */ /* 0x000fe4000f8ec0ff */
[----:B------:R-:W-:Y:S01]  /*1e50*/  UIADD3.X UR33, UPT, UPT, URZ, UR15, URZ, UP1, !UPT ;  /* 0x0000000fff217290 */ /* 0x000fe20008ffe4ff */
[----:B-1----:R-:W-:Y:S01]  /*1e60*/  SHF.L.U32 R2, R15, 0x1f, RZ ;  /* 0x0000001f0f027819 */ /* 0x002fe200000006ff */
[----:B------:R-:W-:Y:S01]  /*1e70*/  UIADD3.X UR31, UPT, UPT, URZ, UR15, URZ, UP0, !UPT ;  /* 0x0000000fff1f7290 */ /* 0x000fe200087fe4ff */
[----:B------:R-:W-:Y:S02]  /*1e80*/  UMOV UR28, 0x0 ;  /* 0x00000000001c7882 */ /* 0x000fe40000000000 */
[----:B------:R4:W1:Y:S01]  /*1e90*/  SYNCS.PHASECHK.TRANS64.TRYWAIT P0, [UR8+0x28], R2 ;  /* 0x00002802ff0075a7 */ /* 0x0008620008001108 */
[----:B------:R-:W-:Y:S01]  /*1ea0*/  ULEA UR8, UR27, UR6, 0xe ;  /* 0x000000061b087291 */ /* 0x000fe2000f8e70ff */
[----:B------:R-:W-:Y:S01]  /*1eb0*/  UMOV UR29, 0x10000000 ;  /* 0x10000000001d7882 */ /* 0x000fe20000000000 */
[----:B------:R-:W-:-:S02]  /*1ec0*/  UMOV UR19, UR35 ;  /* 0x0000002300137c82 */ /* 0x000fc40008000000 */
[----:B------:R-:W-:Y:S02]  /*1ed0*/  UIADD3 UR16, UPT, UPT, UR8, 0x10800, URZ ;  /* 0x0001080008107890 */ /* 0x000fe4000fffe0ff */
[----:B------:R-:W-:Y:S01]  /*1ee0*/  UIADD3 UR8, UPT, UPT, UR8, 0x24800, URZ ;  /* 0x0002480008087890 */ /* 0x000fe2000fffe0ff */
[----:B------:R-:W-:Y:S01]  /*1ef0*/  UMOV UR20, UR36 ;  /* 0x0000002400147c82 */ /* 0x000fe20008000000 */
[----:B------:R-:W-:Y:S01]  /*1f00*/  UMOV UR12, UR36 ;  /* 0x00000024000c7c82 */ /* 0x000fe20008000000 */
[----:B------:R-:W-:Y:S01]  /*1f10*/  UMOV UR9, UR17 ;  /* 0x0000001100097c82 */ /* 0x000fe20008000000 */
[----:B------:R-:W-:Y:S01]  /*1f20*/  UMOV UR10, UR18 ;  /* 0x00000012000a7c82 */ /* 0x000fe20008000000 */
[----:B------:R-:W-:Y:S02]  /*1f30*/  UIADD3 UR25, UPT, UPT, UR25, 0x1, URZ ;  /* 0x0000000119197890 */ /* 0x000fe4000fffe0ff */
[----:B------:R4:W-:Y:S01]  /*1f40*/  UTMALDG.3D.2CTA [UR16], [UR32], desc[UR28] ;  /* 0x00001c10200075b4 */ /* 0x0009e20008211000 */
[----:B------:R-:W-:Y:S01]  /*1f50*/  UMOV UR27, UR23 ;  /* 0x00000017001b7c82 */ /* 0x000fe20008000000 */
[----:B------:R-:W-:Y:S01]  /*1f60*/  UISETP.NE.AND UP0, UPT, UR25, UR26, UPT ;  /* 0x0000001a1900728c */ /* 0x000fe2000bf05270 */
[----:B------:R4:W-:Y:S08]  /*1f70*/  UTMALDG.3D.2CTA [UR8], [UR30], desc[UR28] ;  /* 0x00001c081e0075b4 */ /* 0x0009f00008211000 */
[----:B----4-:R-:W-:Y:S05]  /*1f80*/  BRA.U UP0, `(.L_x_38) ;  /* 0xfffffffd004c7547 */ /* 0x010fea000b83ffff */
.L_x_32:
[----:B-1----:R-:W-:Y:S01]  /*1f90*/  LEA R2, R14, UR6, 0x3 ;  /* 0x000000060e027c11 */ /* 0x002fe2000f8e18ff */
[----:B------:R-:W-:Y:S01]  /*1fa0*/  NOP ;  /* 0x0000000000007918 */ /* 0x000fe20000000000 */
[----:B--2---:R-:W-:Y:S02]  /*1fb0*/  SHF.L.U32 R3, R12, 0x1f, RZ ;  /* 0x0000001f0c037819 */ /* 0x004fe400000006ff */
[----:B------:R-:W-:Y:S02]  /*1fc0*/  LEA R4, R14, UR6, 0x4 ;  /* 0x000000060e047c11 */ /* 0x000fe4000f8e20ff */
[----:B------:R-:W1:Y:S02]  /*1fd0*/  SYNCS.PHASECHK.TRANS64.TRYWAIT P0, [R2+URZ+0xa0], R3 ;  /* 0x0000a003020075a7 */ /* 0x000e6400080011ff */
[----:B-1----:R-:W-:Y:S05]  /*1fe0*/  @!P0 BRA `(.L_x_39) ;  /* 0x000000bc00488947 */ /* 0x002fea0003800000 */
.L_x_187:
[----:B------:R-:W2:Y:S01]  /*1ff0*/  LDS.128 R4, [R4+0x110] ;  /* 0x0001100004047984 */ /* 0x000ea20000000c00 */
[----:B------:R-:W-:Y:S01]  /*2000*/  ISETP.GE.AND P0, PT, R40, 0x1, PT ;  /* 0x000000012800780c */ /* 0x000fe20003f06270 */
[----:B-1----:R-:W-:Y:S01]  /*2010*/  VIADD R2, R2, 0xb0 ;  /* 0x000000b002027836 */ /* 0x002fe20000000000 */
[----:B------:R-:W-:Y:S01]  /*2020*/  @!PT LDS RZ, [RZ] ;  /* 0x00000000fffff984 */ /* 0x000fe20000000800 */
[----:B------:R-:W-:Y:S01]  /*2030*/  @!PT LDS RZ, [RZ] ;  /* 0x00000000fffff984 */ /* 0x000fe20000000800 */
[----:B------:R-:W-:Y:S01]  /*2040*/  @!PT LDS RZ, [RZ] ;  /* 0x00000000fffff984 */ /* 0x000fe20000000800 */
[----:B------:R-:W-:Y:S01]  /*2050*/  @!PT LDS RZ, [RZ] ;  /* 0x00000000fffff984 */ /* 0x000fe20000000800 */
[----:B------:R1:W-:Y:S06]  /*2060*/  MEMBAR.ALL.CTA ;  /* 0x0000000000007992 */ /* 0x0003ec0000008000 */
[----:B-1----:R-:W1:Y:S01]  /*2070*/  FENCE.VIEW.ASYNC.S ;  /* 0x00000000000073c6 */ /* 0x002e620000000000 */
[----:B------:R-:W-:-:S04]  /*2080*/  PRMT R2, RZ, 0x654, R2 ;  /* 0x00000654ff027816 */ /* 0x000fc80000000002 */
[----:B-1----:R1:W-:Y:S01]  /*2090*/  SYNCS.ARRIVE.TRANS64.RED.A1T0 RZ, [R2+URZ], RZ ;  /* 0x000000ff02ff79a7 */ /* 0x0023e200081004ff */
[----:B--2---:R-:W-:-:S13]  /*20a0*/  LOP3.LUT P2, RZ, R6, 0x1, RZ, 0xc0, !PT ;  /* 0x0000000106ff7812 */ /* 0x004fda000784c0ff */
[----:B------:R-:W-:Y:S01]  /*20b0*/  @P2 SHF.R.U32.HI R3, RZ, 0x10, R5 ;  /* 0x00000010ff032819 */ /* 0x000fe20000011605 */
[----:B------:R-:W-:Y:S01]  /*20c0*/  VOTEU.ANY UP0, P2 ;  /* 0x0000000000ff7886 */ /* 0x000fe20001000100 */
[----:B------:R-:W-:Y:S02]  /*20d0*/  @P2 MOV R13, R4 ;  /* 0x00000004000d2202 */ /* 0x000fe40000000f00 */
[----:B------:R-:W-:Y:S02]  /*20e0*/  @P2 R2UR.BROADCAST UR8, R3 ;  /* 0x00000000030822ca */ /* 0x000fe400008e0000 */
[----:B------:R-:W-:-:S11]  /*20f0*/  @P2 LOP3.LUT R11, R5, 0xffff, RZ, 0xc0, !PT ;  /* 0x0000ffff050b2812 */ /* 0x000fd600078ec0ff */
[----:B------:R-:W-:Y:S01]  /*2100*/  @UP0 UMOV UR36, UR8 ;  /* 0x0000000800240c82 */ /* 0x000fe20008000000 */
[----:B-1----:R-:W-:Y:S05]  /*2110*/  @!P0 BRA `(.L_x_40) ;  /* 0x0000000000b88947 */ /* 0x002fea0003800000 */
[----:B------:R-:W3:Y:S01]  /*2120*/  LDC.64 R4, c[0x0][0xb18] ;  /* 0x0002c600ff047b82 */ /* 0x000ee20000000a00 */
[----:B------:R-:W-:-:S07]  /*2130*/  ISETP.NE.AND P3, PT, R40, 0x1, PT ;  /* 0x000000012800780c */ /* 0x000fce0003f65270 */
[----:B------:R-:W1:Y:S08]  /*2140*/  LDC.64 R6, c[0x0][0xb10] ;  /* 0x0002c400ff067b82 */ /* 0x000e700000000a00 */
[----:B------:R-:W2:Y:S08]  /*2150*/  LDC R17, c[0x0][0xb20] ;  /* 0x0002c800ff117b82 */ /* 0x000eb00000000800 */
[----:B------:R-:W4:Y:S01]  /*2160*/  LDC R18, c[0x0][0xb0c] ;  /* 0x0002c300ff127b82 */ /* 0x000f220000000800 */
[----:B---3--:R-:W-:Y:S01]  /*2170*/  IMAD.HI.U32 R22, R0, R5, RZ ;  /* 0x0000000500167227 */ /* 0x008fe200078e00ff */
[----:B------:R-:W-:-:S06]  /*2180*/  ISETP.NE.AND P0, PT, R4, 0x1, PT ;  /* 0x000000010400780c */ /* 0x000fcc0003f05270 */
[----:B------:R-:W3:Y:S01]  /*2190*/  LDC.64 R2, c[0x0][0xb28] ;  /* 0x0002ca00ff027b82 */ /* 0x000ee20000000a00 */
[----:B-1----:R-:W-:-:S04]  /*21a0*/  IMAD.HI.U32 R20, R9, R6, RZ ;  /* 0x0000000609147227 */ /* 0x002fc800078e00ff */
[----:B------:R-:W-:Y:S01]  /*21b0*/  IMAD.HI.U32 R24, R13, R6, RZ ;  /* 0x000000060d187227 */ /* 0x000fe200078e00ff */
[----:B------:R-:W-:Y:S02]  /*21c0*/  SHF.R.U32.HI R20, RZ, R7, R20 ;  /* 0x00000007ff147219 */ /* 0x000fe40000011614 */
[----:B--2---:R-:W-:Y:S01]  /*21d0*/  SHF.R.U32.HI R19, RZ, R17, R22 ;  /* 0x00000011ff137219 */ /* 0x004fe20000011616 */
[----:B------:R-:W-:Y:S01]  /*21e0*/  IMAD.HI.U32 R22, R11, R5, RZ ;  /* 0x000000050b167227 */ /* 0x000fe200078e00ff */
[----:B------:R-:W-:Y:S02]  /*21f0*/  SHF.R.U32.HI R24, RZ, R7, R24 ;  /* 0x00000007ff187219 */ /* 0x000fe40000011618 */
[----:B------:R-:W-:Y:S02]  /*2200*/  SEL R19, R0, R19, !P0 ;  /* 0x0000001300137207 */ /* 0x000fe40004000000 */
[----:B------:R-:W-:Y:S02]  /*2210*/  SHF.R.U32.HI R22, RZ, R17, R22 ;  /* 0x00000011ff167219 */ /* 0x000fe40000011616 */
[----:B----4-:R-:W-:-:S02]  /*2220*/  ISETP.NE.AND P1, PT, R18, 0x1, PT ;  /* 0x000000011200780c */ /* 0x010fc40003f25270 */
[----:B------:R-:W-:Y:S02]  /*2230*/  SEL R5, R11, R22, !P0 ;  /* 0x000000160b057207 */ /* 0x000fe40004000000 */
[----:B------:R-:W-:Y:S02]  /*2240*/  SEL R21, R9, R20, !P1 ;  /* 0x0000001409157207 */ /* 0x000fe40004800000 */
[----:B------:R-:W-:Y:S01]  /*2250*/  SEL R7, R13, R24, !P1 ;  /* 0x000000180d077207 */ /* 0x000fe20004800000 */
[----:B---3--:R-:W-:Y:S01]  /*2260*/  IMAD.HI.U32 R20, R19, R2, RZ ;  /* 0x0000000213147227 */ /* 0x008fe200078e00ff */
[----:B------:R-:W-:-:S03]  /*2270*/  IADD3 R17, PT, PT, -R5, RZ, RZ ;  /* 0x000000ff05117210 */ /* 0x000fc60007ffe1ff */
        /* <DEDUP_REMOVED lines=11> */
[----:B------:R-:W-:-:S04]  /*2330*/  @!P0 IMAD.HI.U32 R20, R7, R2, RZ ;  /* 0x0000000207148227 */ /* 0x000fc800078e00ff */
[----:B------:R-:W-:Y:S01]  /*2340*/  IMAD.MOV R2, RZ, RZ, -R6 ;  /* 0x000000ffff027224 */ /* 0x000fe200078e0a06 */
[----:B------:R-:W-:-:S03]  /*2350*/  @!P0 SHF.R.U32.HI R20, RZ, R3, R20 ;  /* 0x00000003ff148219 */ /* 0x000fc60000011614 */
[----:B------:R-:W-:Y:S01]  /*2360*/  IMAD R2, R40, R2, R5 ;  /* 0x0000000228027224 */ /* 0x000fe200078e0205 */
        /* <DEDUP_REMOVED lines=9> */
.L_x_40:
[----:B------:R-:W1:Y:S02]  /*2400*/  LDCU UR8, c[0x0][0xb30] ;  /* 0x00016600ff0877ac */ /* 0x000e640008000800 */
[----:B-1----:R-:W-:-:S09]  /*2410*/  UISETP.NE.AND UP0, UPT, UR8, 0x1, UPT ;  /* 0x000000010800788c */ /* 0x002fd2000bf05270 */
[----:B------:R-:W-:Y:S05]  /*2420*/  BRA.U UP0, `(.L_x_41) ;  /* 0x0000000100407547 */ /* 0x000fea000b800000 */
[----:B------:R-:W1:Y:S08]  /*2430*/  LDC.64 R4, c[0x0][0xb10] ;  /* 0x0002c400ff047b82 */ /* 0x000e700000000a00 */
[----:B------:R-:W2:Y:S08]  /*2440*/  LDC.64 R2, c[0x0][0xb18] ;  /* 0x0002c600ff027b82 */ /* 0x000eb00000000a00 */
[----:B------:R-:W4:Y:S08]  /*2450*/  LDC R6, c[0x0][0xb20] ;  /* 0x0002c800ff067b82 */ /* 0x000f300000000800 */
[----:B------:R-:W3:Y:S01]  /*2460*/  LDC R18, c[0x0][0xb0c] ;  /* 0x0002c300ff127b82 */ /* 0x000ee20000000800 */
[----:B-1----:R-:W-:-:S05]  /*2470*/  IMAD.HI.U32 R4, R13, R4, RZ ;  /* 0x000000040d047227 */ /* 0x002fca00078e00ff */
[----:B------:R-:W-:Y:S01]  /*2480*/  SHF.R.U32.HI R4, RZ, R5, R4 ;  /* 0x00000005ff047219 */ /* 0x000fe20000011604 */
[----:B--2---:R-:W-:Y:S01]  /*2490*/  IMAD.HI.U32 R3, R11, R3, RZ ;  /* 0x000000030b037227 */ /* 0x004fe200078e00ff */
[----:B------:R-:W-:-:S04]  /*24a0*/  ISETP.NE.AND P0, PT, R2, 0x1, PT ;  /* 0x000000010200780c */ /* 0x000fc80003f05270 */
[----:B----4-:R-:W-:-:S04]  /*24b0*/  SHF.R.U32.HI R6, RZ, R6, R3 ;  /* 0x00000006ff067219 */ /* 0x010fc80000011603 */
[----:B------:R-:W-:Y:S02]  /*24c0*/  SEL R3, R11, R6, !P0 ;  /* 0x000000060b037207 */ /* 0x000fe40004000000 */
[----:B---3--:R-:W-:-:S04]  /*24d0*/  ISETP.NE.AND P1, PT, R18, 0x1, PT ;  /* 0x000000011200780c */ /* 0x008fc80003f25270 */
[----:B------:R-:W-:-:S05]  /*24e0*/  SEL R4, R13, R4, !P1 ;  /* 0x000000040d047207 */ /* 0x000fca0004800000 */
[----:B------:R-:W-:Y:S02]  /*24f0*/  IMAD.IADD R5, R3, 0x1, -R4 ;  /* 0x0000000103057824 */ /* 0x000fe400078e0a04 */
[----:B------:R-:W-:Y:S02]  /*2500*/  IMAD.IADD R3, R4, 0x1, -R3 ;  /* 0x0000000104037824 */ /* 0x000fe400078e0a03 */
[----:B------:R-:W-:Y:S02]  /*2510*/  IMAD R13, R5, R18, R13 ;  /* 0x00000012050d7224 */ /* 0x000fe400078e020d */
[----:B------:R-:W-:-:S07]  /*2520*/  IMAD R11, R3, R2, R11 ;  /* 0x00000002030b7224 */ /* 0x000fce00078e020b */
.L_x_41:
[----:B------:R-:W-:Y:S01]  /*2530*/  VIADD R14, R14, 0x1 ;  /* 0x000000010e0e7836 */ /* 0x000fe20000000000 */
[----:B------:R-:W-:Y:S01]  /*2540*/  PLOP3.LUT P1, PT, PT, PT, PT, 0x80, 0x8 ;  /* 0x000000000008781c */ /* 0x000fe20003f2f070 */
[----:B------:R-:W-:Y:S02]  /*2550*/  IMAD.IADD R21, R13, 0x1, R104 ;  /* 0x000000010d157824 */ /* 0x000fe400078e0268 */
[----:B------:R-:W-:Y:S01]  /*2560*/  IMAD.IADD R20, R11, 0x1, R102 ;  /* 0x000000010b147824 */ /* 0x000fe200078e0266 */
[----:B------:R-:W-:-:S04]  /*2570*/  ISETP.NE.AND P0, PT, R14, 0x2, PT ;  /* 0x000000020e00780c */ /* 0x000fc80003f05270 */
[----:B------:R-:W-:Y:S02]  /*2580*/  SEL R3, RZ, 0x1, P0 ;  /* 0x00000001ff037807 */ /* 0x000fe40000000000 */
[----:B------:R-:W-:Y:S02]  /*2590*/  SEL R14, R14, RZ, P0 ;  /* 0x000000ff0e0e7207 */ /* 0x000fe40000000000 */
[----:B------:R-:W-:Y:S01]  /*25a0*/  LOP3.LUT R12, R12, R3, RZ, 0x3c, !PT ;  /* 0x000000030c0c7212 */ /* 0x000fe200078e3cff */
[----:B------:R-:W-:Y:S06]  /*25b0*/  @P2 BRA `(.L_x_42) ;  /* 0xfffffff000642947 */ /* 0x000fec000383ffff */
[----:B------:R-:W-:Y:S01]  /*25c0*/  UIADD3 UR6, UPT, UPT, UR6, 0x28, URZ ;  /* 0x0000002806067890 */ /* 0x000fe2000fffe0ff */
[----:B------:R-:W-:-:S03]  /*25d0*/  SHF.L.U32 R3, R15, 0x1f, RZ ;  /* 0x0000001f0f037819 */ /* 0x000fc600000006ff */
[----:B------:R-:W-:-:S09]  /*25e0*/  ULEA UR4, UR23, UR6, 0x3 ;  /* 0x0000000617047291 */ /* 0x000fd2000f8e18ff */
[----:B------:R-:W1:Y:S02]  /*25f0*/  SYNCS.PHASECHK.TRANS64.TRYWAIT P0, [UR4], R3 ;  /* 0x00000003ff0075a7 */ /* 0x000e640008001104 */
[----:B-1----:R-:W-:Y:S05]  /*2600*/  @!P0 BRA `(.L_x_43) ;  /* 0x000000b400d48947 */ /* 0x002fea0003800000 */
.L_x_189:
[----:B------:R-:W-:-:S04]  /*2610*/  UIADD3 UR5, UPT, UPT, UR23, 0x1, URZ ;  /* 0x0000000117057890 */ /* 0x000fc8000fffe0ff */
[----:B------:R-:W-:-:S04]  /*2620*/  UISETP.NE.AND UP0, UPT, UR5, 0x5, UPT ;  /* 0x000000050500788c */ /* 0x000fc8000bf05270 */
[----:B------:R-:W-:Y:S02]  /*2630*/  USEL UR7, URZ, 0x1, UP0 ;  /* 0x00000001ff077887 */ /* 0x000fe40008000000 */
[----:B------:R-:W-:-:S04]  /*2640*/  USEL UR5, UR5, URZ, UP0 ;  /* 0x000000ff05057287 */ /* 0x000fc80008000000 */
[----:B------:R-:W-:Y:S01]  /*2650*/  ULEA UR4, UR5, UR6, 0x3 ;  /* 0x0000000605047291 */ /* 0x000fe2000f8e18ff */
[----:B------:R-:W-:-:S04]  /*2660*/  LOP3.LUT R2, R15, UR7, RZ, 0x3c, !PT ;  /* 0x000000070f027c12 */ /* 0x000fc8000f8e3cff */
[----:B-1----:R-:W-:-:S04]  /*2670*/  SHF.L.U32 R3, R2, 0x1f, RZ ;  /* 0x0000001f02037819 */ /* 0x002fc800000006ff */
[----:B------:R-:W1:Y:S02]  /*2680*/  SYNCS.PHASECHK.TRANS64.TRYWAIT P0, [UR4], R3 ;  /* 0x00000003ff0075a7 */ /* 0x000e640008001104 */
[----:B-1----:R-:W-:Y:S05]  /*2690*/  @!P0 BRA `(.L_x_44) ;  /* 0x000000b400c88947 */ /* 0x002fea0003800000 */
.L_x_191:
        /* <DEDUP_REMOVED lines=9> */
.L_x_193:
        /* <DEDUP_REMOVED lines=9> */
.L_x_195:
[----:B------:R-:W-:-:S04]  /*27c0*/  UIADD3 UR5, UPT, UPT, UR5, 0x1, URZ ;  /* 0x0000000105057890 */ /* 0x000fc8000fffe0ff */
[----:B------:R-:W-:-:S04]  /*27d0*/  UISETP.NE.AND UP0, UPT, UR5, 0x5, UPT ;  /* 0x000000050500788c */ /* 0x000fc8000bf05270 */
[----:B------:R-:W-:Y:S02]  /*27e0*/  USEL UR4, URZ, 0x1, UP0 ;  /* 0x00000001ff047887 */ /* 0x000fe40008000000 */
[----:B------:R-:W-:-:S04]  /*27f0*/  USEL UR5, UR5, URZ, UP0 ;  /* 0x000000ff05057287 */ /* 0x000fc80008000000 */
[----:B------:R-:W-:Y:S01]  /*2800*/  ULEA UR5, UR5, UR6, 0x3 ;  /* 0x0000000605057291 */ /* 0x000fe2000f8e18ff */
[----:B-1----:R-:W-:-:S04]  /*2810*/  LOP3.LUT R3, R2, UR4, RZ, 0x3c, !PT ;  /* 0x0000000402037c12 */ /* 0x002fc8000f8e3cff */
[----:B------:R-:W-:Y:S01]  /*2820*/  SHF.L.U32 R3, R3, 0x1f, RZ ;  /* 0x0000001f03037819 */ /* 0x000fe200000006ff */
[----:B---3--:R-:W-:-:S07]  /*2830*/  IMAD.U32 R0, RZ, RZ, UR5 ;  /* 0x00000005ff007e24 */ /* 0x008fce000f8e00ff */
.L_x_47:
[----:B-1----:R1:W2:Y:S02]  /*2840*/  SYNCS.PHASECHK.TRANS64.TRYWAIT P0, [R0+URZ], R3 ;  /* 0x00000003000075a7 */ /* 0x0022a400080011ff */
[----:B--2---:R-:W-:Y:S05]  /*2850*/  @!P0 NANOSLEEP.SYNCS 0x989680 ;  /* 0x009896800000895d */ /* 0x004fea0003900000 */
[----:B------:R-:W2:Y:S02]  /*2860*/  @!P0 SYNCS.PHASECHK.TRANS64 P0, [R0+URZ], R3 ;  /* 0x00000003000085a7 */ /* 0x000ea400080010ff */
[----:B--2---:R-:W-:Y:S05]  /*2870*/  @P0 EXIT ;  /* 0x000000000000094d */ /* 0x004fea0003800000 */
[----:B------:R-:W-:Y:S05]  /*2880*/  BRA `(.L_x_47) ;  /* 0xfffffffc00ec7947 */ /* 0x000fea000383ffff */
.L_x_22:
[----:B------:R-:W-:-:S04]  /*2890*/  UISETP.NE.AND UP1, UPT, UR37, URZ, UPT ;  /* 0x000000ff2500728c */ /* 0x000fc8000bf25270 */
[----:B------:R-:W-:-:S09]  /*28a0*/  UISETP.NE.OR UP1, UPT, UR10, 0x1, UP1 ;  /* 0x000000010a00788c */ /* 0x000fd20008f25670 */
[----:B------:R-:W-:Y:S05]  /*28b0*/  BRA.U UP1, `(.L_x_48) ;  /* 0x00000005014c7547 */ /* 0x000fea000b800000 */
[----:B------:R-:W-:Y:S01]  /*28c0*/  HFMA2 R11, -RZ, RZ, 0, 0 ;  /* 0x00000000ff0b7431 */ /* 0x000fe200000001ff */
[----:B------:R-:W-:Y:S01]  /*28d0*/  ISETP.GE.U32.AND P2, PT, R10, 0x2, PT ;  /* 0x000000020a00780c */ /* 0x000fe20003f46070 */
[----:B------:R-:W-:Y:S01]  /*28e0*/  IMAD.MOV.U32 R12, RZ, RZ, 0x1 ;  /* 0x00000001ff0c7424 */ /* 0x000fe200078e00ff */
[----:B------:R-:W-:Y:S01]  /*28f0*/  CS2R R8, SRZ ;  /* 0x0000000000087805 */ /* 0x000fe2000001ff00 */
[----:B------:R-:W-:Y:S01]  /*2900*/  IMAD.MOV.U32 R3, RZ, RZ, RZ ;  /* 0x000000ffff037224 */ /* 0x000fe200078e00ff */
[----:B------:R-:W-:Y:S01]  /*2910*/  UMOV UR4, 0x400 ;  /* 0x0000040000047882 */ /* 0x000fe20000000000 */
[----:B------:R-:W-:Y:S01]  /*2920*/  UMOV UR6, URZ ;  /* 0x000000ff00067c82 */ /* 0x000fe20008000000 */
[----:B------:R-:W-:-:S12]  /*2930*/  ULEA UR37, UR37, UR4, 0x18 ;  /* 0x0000000425257291 */ /* 0x000fd8000f8ec0ff */
.L_x_52:
[----:B------:R-:W-:Y:S02]  /*2940*/  LEA R0, R3, UR37, 0x3 ;  /* 0x0000002503007c11 */ /* 0x000fe4000f8e18ff */
[----:B------:R-:W-:-:S03]  /*2950*/  SHF.L.U32 R5, R8, 0x1f, RZ ;  /* 0x0000001f08057819 */ /* 0x000fc600000006ff */
[----:B------:R-:W-:Y:S01]  /*2960*/  VIADD R4, R0, 0xf0 ;  /* 0x000000f000047836 */ /* 0x000fe20000000000 */
[----:B------:R-:W1:Y:S02]  /*2970*/  SYNCS.PHASECHK.TRANS64.TRYWAIT P0, [R0+URZ+0xe0], R5 ;  /* 0x0000e005000075a7 */ /* 0x000e6400080011ff */
[----:B-1----:R-:W-:Y:S05]  /*2980*/  @!P0 BRA `(.L_x_49) ;  /* 0x000000b400548947 */ /* 0x002fea0003800000 */
.L_x_196:
[----:B------:R-:W-:Y:S01]  /*2990*/  ULEA UR5, UR6, UR37, 0x3 ;  /* 0x0000002506057291 */ /* 0x000fe2000f8e18ff */
[----:B------:R-:W-:Y:S01]  /*29a0*/  PRMT R4, RZ, 0x654, R4 ;  /* 0x00000654ff047816 */ /* 0x000fe20000000004 */
[----:B-1----:R-:W-:Y:S01]  /*29b0*/  @!P2 IMAD.MOV.U32 R5, RZ, RZ, 0x10 ;  /* 0x00000010ff05a424 */ /* 0x002fe200078e00ff */
[----:B------:R-:W-:Y:S01]  /*29c0*/  SHF.L.U32 R7, R12, 0x1f, RZ ;  /* 0x0000001f0c077819 */ /* 0x000fe200000006ff */
[----:B------:R-:W-:Y:S01]  /*29d0*/  UIADD3 UR4, UPT, UPT, UR5, 0xa0, URZ ;  /* 0x000000a005047890 */ /* 0x000fe2000fffe0ff */
[----:B------:R1:W-:Y:S05]  /*29e0*/  SYNCS.ARRIVE.TRANS64.RED.A1T0 RZ, [R4+URZ], RZ ;  /* 0x000000ff04ff79a7 */ /* 0x0003ea00081004ff */
[----:B------:R-:W-:Y:S01]  /*29f0*/  IMAD.U32 R13, RZ, RZ, UR4 ;  /* 0x00000004ff0d7e24 */ /* 0x000fe2000f8e00ff */
[----:B------:R-:W2:Y:S04]  /*2a00*/  SYNCS.PHASECHK.TRANS64.TRYWAIT P0, [UR5+0xb0], R7 ;  /* 0x0000b007ff0075a7 */ /* 0x000ea80008001105 */
[----:B------:R-:W-:Y:S01]  /*2a10*/  PRMT R13, R10, 0x654, R13 ;  /* 0x000006540a0d7816 */ /* 0x000fe2000000000d */
[----:B-12---:R-:W-:Y:S06]  /*2a20*/  @!P0 BRA `(.L_x_50) ;  /* 0x000000b400408947 */ /* 0x006fec0003800000 */
.L_x_198:
[----:B------:R-:W-:Y:S01]  /*2a30*/  ULEA UR4, UR6, UR37, 0x4 ;  /* 0x0000002506047291 */ /* 0x000fe2000f8e20ff */
[----:B------:R-:W-:Y:S01]  /*2a40*/  SEL R2, R13, R2, !P2 ;  /* 0x000000020d027207 */ /* 0x000fe20005000000 */
[----:B------:R-:W-:Y:S01]  /*2a50*/  UIADD3 UR5, UPT, UPT, UR5, 0xa0, URZ ;  /* 0x000000a005057890 */ /* 0x000fe2000fffe0ff */
[----:B-1----:R-:W-:Y:S01]  /*2a60*/  LEA R0, R11, UR37, 0x3 ;  /* 0x000000250b007c11 */ /* 0x002fe2000f8e18ff */
[----:B------:R-:W-:Y:S01]  /*2a70*/  UIADD3 UR4, UPT, UPT, UR4, 0x110, URZ ;  /* 0x0000011004047890 */ /* 0x000fe2000fffe0ff */
[----:B------:R1:W-:Y:S01]  /*2a80*/  @!P2 SYNCS.ARRIVE.TRANS64.RED RZ, [R2+URZ], R5 ;  /* 0x0000000502ffa9a7 */ /* 0x0003e200080004ff */
[----:B------:R-:W-:Y:S01]  /*2a90*/  UIADD3 UR6, UPT, UPT, UR6, 0x1, URZ ;  /* 0x0000000106067890 */ /* 0x000fe2000fffe0ff */
[----:B------:R-:W-:-:S03]  /*2aa0*/  VIADD R3, R3, 0x1 ;  /* 0x0000000103037836 */ /* 0x000fc60000000000 */
[----:B------:R-:W-:Y:S02]  /*2ab0*/  UISETP.NE.AND UP0, UPT, UR6, 0x2, UPT ;  /* 0x000000020600788c */ /* 0x000fe4000bf05270 */
[----:B------:R-:W-:Y:S01]  /*2ac0*/  ISETP.NE.AND P0, PT, R3, 0x2, PT ;  /* 0x000000020300780c */ /* 0x000fe20003f05270 */
[----:B------:R-:W-:Y:S06]  /*2ad0*/  UGETNEXTWORKID.BROADCAST [UR4], [UR5] ;  /* 0x00000000040073ca */ /* 0x000fec0008000100 */
[----:B------:R-:W-:Y:S02]  /*2ae0*/  USEL UR4, URZ, 0x1, UP0 ;  /* 0x00000001ff047887 */ /* 0x000fe40008000000 */
[----:B------:R-:W-:-:S04]  /*2af0*/  USEL UR6, UR6, URZ, UP0 ;  /* 0x000000ff06067287 */ /* 0x000fc80008000000 */
[----:B------:R-:W-:Y:S02]  /*2b00*/  LOP3.LUT R12, R12, UR4, RZ, 0x3c, !PT ;  /* 0x000000040c0c7c12 */ /* 0x000fe4000f8e3cff */
[----:B-1----:R-:W-:-:S04]  /*2b10*/  SHF.L.U32 R5, R9, 0x1f, RZ ;  /* 0x0000001f09057819 */ /* 0x002fc800000006ff */
[----:B------:R-:W1:Y:S02]  /*2b20*/  SYNCS.PHASECHK.TRANS64.TRYWAIT P1, [R0+URZ+0xa0], R5 ;  /* 0x0000a005000075a7 */ /* 0x000e6400080211ff */
[----:B-1----:R-:W-:Y:S05]  /*2b30*/  @!P1 BRA `(.L_x_51) ;  /* 0x000000b400149947 */ /* 0x002fea0003800000 */
.L_x_199:
[----:B------:R-:W-:Y:S01]  /*2b40*/  LEA R4, R11, UR37, 0x4 ;  /* 0x000000250b047c11 */ /* 0x000fe2000f8e20ff */
[----:B-1----:R-:W-:Y:S01]  /*2b50*/  VIADD R0, R0, 0xb0 ;  /* 0x000000b000007836 */ /* 0x002fe20000000000 */
[----:B------:R-:W-:Y:S01]  /*2b60*/  SEL R3, R3, RZ, P0 ;  /* 0x000000ff03037207 */ /* 0x000fe20000000000 */
[----:B------:R-:W-:-:S03]  /*2b70*/  VIADD R11, R11, 0x1 ;  /* 0x000000010b0b7836 */ /* 0x000fc60000000000 */
[----:B------:R-:W1:Y:S01]  /*2b80*/  LDS.128 R4, [R4+0x110] ;  /* 0x0001100004047984 */ /* 0x000e620000000c00 */
[----:B------:R-:W-:Y:S02]  /*2b90*/  PRMT R0, RZ, 0x654, R0 ;  /* 0x00000654ff007816 */ /* 0x000fe40000000000 */
[C---:B------:R-:W-:Y:S01]  /*2ba0*/  ISETP.NE.AND P1, PT, R11.reuse, 0x2, PT ;  /* 0x000000020b00780c */ /* 0x040fe20003f25270 */
[----:B------:R-:W-:Y:S01]  /*2bb0*/  @!PT LDS RZ, [RZ] ;  /* 0x00000000fffff984 */ /* 0x000fe20000000800 */
[----:B------:R-:W-:Y:S01]  /*2bc0*/  @!PT LDS RZ, [RZ] ;  /* 0x00000000fffff984 */ /* 0x000fe20000000800 */
[----:B------:R-:W-:Y:S01]  /*2bd0*/  @!PT LDS RZ, [RZ] ;  /* 0x00000000fffff984 */ /* 0x000fe20000000800 */
[----:B------:R-:W-:Y:S01]  /*2be0*/  @!PT LDS RZ, [RZ] ;  /* 0x00000000fffff984 */ /* 0x000fe20000000800 */
[----:B------:R2:W-:Y:S06]  /*2bf0*/  MEMBAR.ALL.CTA ;  /* 0x0000000000007992 */ /* 0x0005ec0000008000 */
[----:B--2---:R-:W2:Y:S01]  /*2c00*/  FENCE.VIEW.ASYNC.S ;  /* 0x00000000000073c6 */ /* 0x004ea20000000000 */
[----:B------:R-:W-:Y:S01]  /*2c10*/  SEL R11, R11, RZ, P1 ;  /* 0x000000ff0b0b7207 */ /* 0x000fe20000800000 */
[----:B--2---:R2:W-:Y:S01]  /*2c20*/  SYNCS.ARRIVE.TRANS64.RED.A1T0 RZ, [R0+URZ], RZ ;  /* 0x000000ff00ff79a7 */ /* 0x0045e200081004ff */
[----:B-1----:R-:W-:-:S02]  /*2c30*/  LOP3.LUT P3, RZ, R6, 0x1, RZ, 0xc0, !PT ;  /* 0x0000000106ff7812 */ /* 0x002fc4000786c0ff */
[----:B------:R-:W-:-:S04]  /*2c40*/  SEL R5, RZ, 0x1, P0 ;  /* 0x00000001ff057807 */ /* 0x000fc80000000000 */
[----:B------:R-:W-:Y:S02]  /*2c50*/  LOP3.LUT R8, R8, R5, RZ, 0x3c, !PT ;  /* 0x0000000508087212 */ /* 0x000fe400078e3cff */
[----:B--2---:R-:W-:-:S04]  /*2c60*/  SEL R0, RZ, 0x1, P1 ;  /* 0x00000001ff007807 */ /* 0x004fc80000800000 */
[----:B------:R-:W-:Y:S01]  /*2c70*/  LOP3.LUT R9, R9, R0, RZ, 0x3c, !PT ;  /* 0x0000000009097212 */ /* 0x000fe200078e3cff */
[----:B------:R-:W-:Y:S06]  /*2c80*/  @P3 BRA `(.L_x_52) ;  /* 0xfffffffc002c3947 */ /* 0x000fec000383ffff */
[----:B------:R-:W-:Y:S01]  /*2c90*/  ULEA UR5, UR6, UR37, 0x3 ;  /* 0x0000002506057291 */ /* 0x000fe2000f8e18ff */
[----:B------:R-:W-:-:S08]  /*2ca0*/  SHF.L.U32 R3, R12, 0x1f, RZ ;  /* 0x0000001f0c037819 */ /* 0x000fd000000006ff */
[----:B------:R-:W1:Y:S02]  /*2cb0*/  SYNCS.PHASECHK.TRANS64 P0, [UR5+0xb0], R3 ;  /* 0x0000b003ff0075a7 */ /* 0x000e640008001005 */
[----:B-1----:R-:W-:Y:S05]  /*2cc0*/  @P0 BRA `(.L_x_53) ;  /* 0x0000000000080947 */ /* 0x002fea0003800000 */
[----:B------:R-:W1:Y:S02]  /*2cd0*/  SYNCS.PHASECHK.TRANS64.TRYWAIT P0, [UR5+0xb0], R3 ;  /* 0x0000b003ff0075a7 */ /* 0x000e640008001105 */
[----:B-1----:R-:W-:Y:S05]  /*2ce0*/  @!P0 BRA `(.L_x_54) ;  /* 0x000000b000bc8947 */ /* 0x002fea0003800000 */
.L_x_53:
[----:B------:R-:W-:-:S04]  /*2cf0*/  UIADD3 UR4, UPT, UPT, UR6, 0x1, URZ ;  /* 0x0000000106047890 */ /* 0x000fc8000fffe0ff */
[----:B------:R-:W-:-:S04]  /*2d00*/  UISETP.NE.AND UP0, UPT, UR4, 0x2, UPT ;  /* 0x000000020400788c */ /* 0x000fc8000bf05270 */
[----:B------:R-:W-:Y:S02]  /*2d10*/  USEL UR7, URZ, 0x1, UP0 ;  /* 0x00000001ff077887 */ /* 0x000fe40008000000 */
[----:B------:R-:W-:-:S04]  /*2d20*/  USEL UR4, UR4, URZ, UP0 ;  /* 0x000000ff04047287 */ /* 0x000fc80008000000 */
[----:B------:R-:W-:Y:S01]  /*2d30*/  ULEA UR4, UR4, UR37, 0x3 ;  /* 0x0000002504047291 */ /* 0x000fe2000f8e18ff */
[----:B-1----:R-:W-:-:S04]  /*2d40*/  LOP3.LUT R3, R12, UR7, RZ, 0x3c, !PT ;  /* 0x000000070c037c12 */ /* 0x002fc8000f8e3cff */
[----:B------:R-:W-:-:S04]  /*2d50*/  SHF.L.U32 R0, R3, 0x1f, RZ ;  /* 0x0000001f03007819 */ /* 0x000fc800000006ff */
[----:B------:R-:W1:Y:S02]  /*2d60*/  SYNCS.PHASECHK.TRANS64 P0, [UR4+0xb0], R0 ;  /* 0x0000b000ff0075a7 */ /* 0x000e640008001004 */
[----:B-1----:R-:W-:Y:S05]  /*2d70*/  @P0 EXIT ;  /* 0x000000000000094d */ /* 0x002fea0003800000 */
[----:B------:R-:W-:Y:S02]  /*2d80*/  SHF.L.U32 R3, R3, 0x1f, RZ ;  /* 0x0000001f03037819 */ /* 0x000fe400000006ff */
[----:B------:R-:W-:-:S07]  /*2d90*/  MOV R0, UR4 ;  /* 0x0000000400007c02 */ /* 0x000fce0008000f00 */
.L_x_55:
[----:B-1----:R1:W2:Y:S02]  /*2da0*/  SYNCS.PHASECHK.TRANS64.TRYWAIT P0, [R0+URZ+0xb0], R3 ;  /* 0x0000b003000075a7 */ /* 0x0022a400080011ff */
[----:B--2---:R-:W-:Y:S05]  /*2db0*/  @!P0 NANOSLEEP.SYNCS 0x989680 ;  /* 0x009896800000895d */ /* 0x004fea0003900000 */
[----:B------:R-:W2:Y:S02]  /*2dc0*/  @!P0 SYNCS.PHASECHK.TRANS64 P0, [R0+URZ+0xb0], R3 ;  /* 0x0000b003000085a7 */ /* 0x000ea400080010ff */
[----:B--2---:R-:W-:Y:S05]  /*2dd0*/  @P0 EXIT ;  /* 0x000000000000094d */ /* 0x004fea0003800000 */
[----:B------:R-:W-:Y:S05]  /*2de0*/  BRA `(.L_x_55) ;  /* 0xfffffffc00ec7947 */ /* 0x000fea000383ffff */
.L_x_48:
[----:B------:R-:W-:Y:S05]  /*2df0*/  BRA.U UP4, `(.L_x_56) ;  /* 0x0000001104907547 */ /* 0x000fea000b800000 */
[----:B------:R-:W-:Y:S01]  /*2e00*/  UMOV UR6, 0x40 ;  /* 0x0000004000067882 */ /* 0x000fe20000000000 */
[----:B------:R-:W-:Y:S01]  /*2e10*/  NOP ;  /* 0x0000000000007918 */ /* 0x000fe20000000000 */
[----:B------:R-:W-:Y:S01]  /*2e20*/  ULEA UR6, UR37, UR6, 0x18 ;  /* 0x0000000625067291 */ /* 0x000fe2000f8ec0ff */
[----:B------:R-:W-:Y:S02]  /*2e30*/  UMOV UR7, 0x400 ;  /* 0x0000040000077882 */ /* 0x000fe40000000000 */
[----:B------:R-:W-:-:S06]  /*2e40*/  ULEA UR37, UR37, UR7, 0x18 ;  /* 0x0000000725257291 */ /* 0x000fcc000f8ec0ff */
[----:B------:R-:W1:Y:S02]  /*2e50*/  LDS.U8 R2, [UR6+0x1c] ;  /* 0x00001c06ff027984 */ /* 0x000e640008000000 */
[----:B-1----:R-:W-:-:S13]  /*2e60*/  ISETP.NE.AND P0, PT, R2, RZ, PT ;  /* 0x000000ff0200720c */ /* 0x002fda0003f05270 */
[----:B------:R-:W-:Y:S05]  /*2e70*/  @P0 BRA `(.L_x_57) ;  /* 0x0000000400080947 */ /* 0x000fea0003800000 */
[----:B------:R-:W-:Y:S02]  /*2e80*/  UISETP.NE.U32.AND UP0, UPT, UR5, 0x1, UPT ;  /* 0x000000010500788c */ /* 0x000fe4000bf05070 */
[----:B------:R-:W-:-:S07]  /*2e90*/  UIADD3 UR8, UPT, UPT, UR6, 0x8, URZ ;  /* 0x0000000806087890 */ /* 0x000fce000fffe0ff */
[----:B------:R-:W-:Y:S05]  /*2ea0*/  BRA.U !UP0, `(.L_x_58) ;  /* 0x00000001089c7547 */ /* 0x000fea000b800000 */
[----:B------:R-:W-:Y:S01]  /*2eb0*/  ELECT P0, URZ, PT ;  /* 0x0000000000ff782f */ /* 0x000fe20003800000 */
[----:B------:R-:W-:-:S12]  /*2ec0*/  BSSY B0, `(.L_x_58) ;  /* 0x0000025000007945 */ /* 0x000fd80003800000 */
[----:B------:R-:W-:Y:S05]  /*2ed0*/  @!P0 BRA `(.L_x_59) ;  /* 0x00000000008c8947 */ /* 0x000fea0003800000 */
[----:B------:R-:W-:-:S05]  /*2ee0*/  UMOV UR7, 0x10 ;  /* 0x0000001000077882 */ /* 0x000fca0000000000 */
[----:B------:R-:W-:Y:S04]  /*2ef0*/  DEPBAR.LE SB1, 0x36 ;  /* 0x00009d800000791a */ /* 0x000fe80000000000 */
[----:B------:R-:W1:Y:S02]  /*2f00*/  UTCATOMSWS.2CTA.FIND_AND_SET.ALIGN UP1, UR7, UR7 ;  /* 0x00000007000775e3 */ /* 0x000e640008220800 */
[----:B-1----:R-:W-:Y:S01]  /*2f10*/  MOV R11, UR7 ;  /* 0x00000007000b7c02 */ /* 0x002fe20008000f00 */
[----:B------:R-:W-:Y:S06]  /*2f20*/  BRA.U UP1, `(.L_x_60) ;  /* 0x0000000101187547 */ /* 0x000fec000b800000 */
.L_x_61:
[----:B------:R-:W-:Y:S05]  /*2f30*/  NANOSLEEP 0x64 ;  /* 0x000000640000795d */ /* 0x000fea0003800000 */
[----:B------:R-:W-:-:S05]  /*2f40*/  UMOV UR7, 0x10 ;  /* 0x0000001000077882 */ /* 0x000fca0000000000 */
[----:B------:R-:W-:Y:S04]  /*2f50*/  DEPBAR.LE SB1, 0x36 ;  /* 0x00009d800000791a */ /* 0x000fe80000000000 */
[----:B------:R-:W1:Y:S02]  /*2f60*/  UTCATOMSWS.2CTA.FIND_AND_SET.ALIGN UP1, UR7, UR7 ;  /* 0x00000007000775e3 */ /* 0x000e640008220800 */
[----:B-1----:R-:W-:Y:S01]  /*2f70*/  MOV R11, UR7 ;  /* 0x00000007000b7c02 */ /* 0x002fe20008000f00 */
[----:B------:R-:W-:Y:S05]  /*2f80*/  BRA.U !UP1, `(.L_x_61) ;  /* 0xfffffffd09e87547 */ /* 0x000fea000b83ffff */
.L_x_60:
[----:B------:R-:W1:Y:S01]  /*2f90*/  LDS R5, [UR6+0x10] ;  /* 0x00001006ff057984 */ /* 0x000e620008000800 */
[----:B------:R-:W-:Y:S01]  /*2fa0*/  IMAD.U32 R3, RZ, RZ, UR37 ;  /* 0x00000025ff037e24 */ /* 0x000fe2000f8e00ff */
[----:B------:R-:W-:-:S03]  /*2fb0*/  MOV R2, UR4 ;  /* 0x0000000400027c02 */ /* 0x000fc60008000f00 */
[----:B------:R-:W-:Y:S01]  /*2fc0*/  VIADD R3, R3, 0x130 ;  /* 0x0000013003037836 */ /* 0x000fe20000000000 */
[----:B-1----:R-:W-:-:S04]  /*2fd0*/  SHF.L.U32 R5, R5, 0x1f, RZ ;  /* 0x0000001f05057819 */ /* 0x002fc800000006ff */
[----:B------:R-:W1:Y:S02]  /*2fe0*/  SYNCS.PHASECHK.TRANS64.TRYWAIT P0, [UR6+0x8], R5 ;  /* 0x00000805ff0075a7 */ /* 0x000e640008001106 */
[----:B-1----:R-:W-:Y:S05]  /*2ff0*/  @P0 BRA `(.L_x_62) ;  /* 0x0000000000080947 */ /* 0x002fea0003800000 */
[----:B------:R-:W1:Y:S02]  /*3000*/  SYNCS.PHASECHK.TRANS64.TRYWAIT P0, [UR6+0x8], R5 ;  /* 0x00000805ff0075a7 */ /* 0x000e640008001106 */
[----:B-1----:R-:W-:Y:S05]  /*3010*/  @!P0 BRA `(.L_x_63) ;  /* 0x000000b000088947 */ /* 0x002fea0003800000 */
.L_x_62:
[----:B-1----:R-:W-:Y:S01]  /*3020*/  HFMA2 R4, -RZ, RZ, 0, 5.9604644775390625e-08 ;  /* 0x00000001ff047431 */ /* 0x002fe200000001ff */
[----:B------:R-:W-:Y:S01]  /*3030*/  UPRMT UR7, UR4, 0x654, UR8 ;  /* 0x0000065404077896 */ /* 0x000fe20008000008 */
[----:B------:R-:W-:Y:S01]  /*3040*/  IMAD.MOV.U32 R6, RZ, RZ, 0xffff ;  /* 0x0000ffffff067424 */ /* 0x000fe200078e00ff */
[----:B------:R-:W-:Y:S01]  /*3050*/  PRMT R2, R2, 0x654, R3 ;  /* 0x0000065402027816 */ /* 0x000fe20000000003 */
[----:B------:R-:W-:Y:S02]  /*3060*/  IMAD.MOV.U32 R5, RZ, RZ, 0x4 ;  /* 0x00000004ff057424 */ /* 0x000fe400078e00ff */
[----:B------:R-:W-:Y:S01]  /*3070*/  IMAD.SHL.U32 R9, R11, 0x20, RZ ;  /* 0x000000200b097824 */ /* 0x000fe200078e00ff */
[----:B------:R-:W-:Y:S02]  /*3080*/  MOV R3, UR7 ;  /* 0x0000000700037c02 */ /* 0x000fe40008000f00 */
[-C--:B------:R-:W-:Y:S01]  /*3090*/  SHF.L.U32 R7, R6, R11.reuse, RZ ;  /* 0x0000000b06077219 */ /* 0x080fe200000006ff */
[----:B------:R1:W-:Y:S01]  /*30a0*/  SYNCS.ARRIVE.TRANS64.RED RZ, [UR7], R5 ;  /* 0x00000005ffff79a7 */ /* 0x0003e20008000407 */
[----:B------:R-:W-:Y:S01]  /*30b0*/  SHF.L.U32 R6, R4, R11, RZ ;  /* 0x0000000b04067219 */ /* 0x000fe200000006ff */
[----:B------:R1:W-:Y:S04]  /*30c0*/  STS [UR37+0x130], R9 ;  /* 0x00013009ff007988 */ /* 0x0003e80008000825 */
[----:B------:R1:W-:Y:S04]  /*30d0*/  STAS [R2.64], R11 ;  /* 0x0000000b02007dbd */ /* 0x0003e8000c0008ff */
[----:B------:R1:W-:Y:S04]  /*30e0*/  ATOMS.OR RZ, [UR6+0x14], R7 ;  /* 0x00001407ffff798c */ /* 0x0003e8000b000006 */
[----:B------:R1:W-:Y:S04]  /*30f0*/  ATOMS.OR RZ, [UR6+0x18], R6 ;  /* 0x00001806ffff798c */ /* 0x0003e8000b000006 */
[----:B------:R1:W-:Y:S02]  /*3100*/  ATOMS.XOR RZ, [UR6+0x10], R4 ;  /* 0x00001004ffff798c */ /* 0x0003e4000b800006 */
.L_x_59:
[----:B------:R-:W-:Y:S05]  /*3110*/  BSYNC B0 ;  /* 0x0000000000007941 */ /* 0x000fea0003800000 */
.L_x_58:
[----:B------:R-:W-:Y:S05]  /*3120*/  BRA.U UP0, `(.L_x_64) ;  /* 0x00000001006c7547 */ /* 0x000fea000b800000 */
[----:B------:R-:W-:-:S03]  /*3130*/  UMOV UR7, 0xffffffff ;  /* 0xffffffff00077882 */ /* 0x000fc60000000000 */
[----:B------:R-:W-:Y:S05]  /*3140*/  BRA.DIV UR7, `(.L_x_65) ;  /* 0x000000ae07d47947 */ /* 0x000fea000b800000 */
[----:B------:R-:W-:-:S13]  /*3150*/  ELECT P6, URZ, PT ;  /* 0x0000000000ff782f */ /* 0x000fda00038c0000 */
.L_x_203:
[----:B------:R-:W-:Y:S05]  /*3160*/  @!P6 BRA `(.L_x_64) ;  /* 0x00000000005ce947 */ /* 0x000fea0003800000 */
[----:B-1----:R-:W1:Y:S02]  /*3170*/  LDS R3, [UR6+0x10] ;  /* 0x00001006ff037984 */ /* 0x002e640008000800 */
[----:B-1----:R-:W-:-:S04]  /*3180*/  SHF.L.U32 R3, R3, 0x1f, RZ ;  /* 0x0000001f03037819 */ /* 0x002fc800000006ff */
[----:B------:R-:W1:Y:S02]  /*3190*/  SYNCS.PHASECHK.TRANS64.TRYWAIT P0, [UR6+0x8], R3 ;  /* 0x00000803ff0075a7 */ /* 0x000e640008001106 */
[----:B-1----:R-:W-:Y:S05]  /*31a0*/  @P0 BRA `(.L_x_66) ;  /* 0x0000000000080947 */ /* 0x002fea0003800000 */
[----:B------:R-:W1:Y:S02]  /*31b0*/  SYNCS.PHASECHK.TRANS64.TRYWAIT P0, [UR6+0x8], R3 ;  /* 0x00000803ff0075a7 */ /* 0x000e640008001106 */
[----:B-1----:R-:W-:Y:S05]  /*31c0*/  @!P0 BRA `(.L_x_67) ;  /* 0x000000ac00d48947 */ /* 0x002fea0003800000 */
.L_x_66:
[----:B------:R-:W2:Y:S01]  /*31d0*/  LDS R5, [UR37+0x130] ;  /* 0x00013025ff057984 */ /* 0x000ea20008000800 */
[----:B-1----:R-:W-:Y:S02]  /*31e0*/  HFMA2 R2, -RZ, RZ, 0, 5.9604644775390625e-08 ;  /* 0x00000001ff027431 */ /* 0x002fe400000001ff */
[----:B------:R-:W-:Y:S01]  /*31f0*/  IMAD.MOV.U32 R3, RZ, RZ, 0xffff ;  /* 0x0000ffffff037424 */ /* 0x000fe200078e00ff */
[----:B------:R-:W-:Y:S01]  /*3200*/  UPRMT UR7, UR4, 0x654, UR8 ;  /* 0x0000065404077896 */ /* 0x000fe20008000008 */
[----:B--2---:R-:W-:-:S03]  /*3210*/  IMAD.SHL.U32 R4, R5, 0x20, RZ ;  /* 0x0000002005047824 */ /* 0x004fc600078e00ff */
[-C--:B------:R-:W-:Y:S02]  /*3220*/  SHF.L.U32 R3, R3, R5.reuse, RZ ;  /* 0x0000000503037219 */ /* 0x080fe400000006ff */
[----:B------:R-:W-:Y:S01]  /*3230*/  SHF.L.U32 R5, R2, R5, RZ ;  /* 0x0000000502057219 */ /* 0x000fe200000006ff */
[----:B------:R2:W-:Y:S04]  /*3240*/  STS [UR37+0x130], R4 ;  /* 0x00013004ff007988 */ /* 0x0005e80008000825 */
[----:B------:R2:W-:Y:S04]  /*3250*/  ATOMS.OR RZ, [UR6+0x14], R3 ;  /* 0x00001403ffff798c */ /* 0x0005e8000b000006 */
[----:B------:R2:W-:Y:S01]  /*3260*/  ATOMS.OR RZ, [UR6+0x18], R5 ;  /* 0x00001805ffff798c */ /* 0x0005e2000b000006 */
[----:B------:R-:W-:Y:S03]  /*3270*/  SYNCS.ARRIVE.TRANS64.RED.A1T0 RZ, [UR7], RZ ;  /* 0x000000ffffff79a7 */ /* 0x000fe60008100407 */
[----:B------:R2:W-:Y:S01]  /*3280*/  ATOMS.XOR RZ, [UR6+0x10], R2 ;  /* 0x00001002ffff798c */ /* 0x0005e2000b800006 */
[----:B------:R-:W-:Y:S05]  /*3290*/  BRA `(.L_x_64) ;  /* 0x0000000000107947 */ /* 0x000fea0003800000 */
.L_x_57:
[----:B------:R-:W-:-:S05]  /*32a0*/  MOV R2, 0xffffffff ;  /* 0xffffffff00027802 */ /* 0x000fca0000000f00 */
[----:B------:R1:W-:Y:S02]  /*32b0*/  STS [UR37+0x130], R2 ;  /* 0x00013002ff007988 */ /* 0x0003e40008000825 */
[----:B-1----:R-:W-:Y:S02]  /*32c0*/  MOV R2, 0x32e0 ;  /* 0x000032e000027802 */ /* 0x002fe40000000f00 */
[----:B-----5:R-:W-:Y:S05]  /*32d0*/  CALL.REL.NOINC `($__internal_1_$__cuda_sm10x_tcgen05_guardrail_trap_phase_invalid_during_alloc) ;  /* 0x000000b800287944 */ /* 0x020fea0003c00000 */
.L_x_64:
[----:B------:R-:W-:Y:S05]  /*32e0*/  WARPSYNC.ALL ;  /* 0x0000000000007948 */ /* 0x000fea0003800000 */
[----:B------:R-:W3:Y:S01]  /*32f0*/  S2UR UR7, SR_CgaCtaId ;  /* 0x00000000000779c3 */ /* 0x000ee20000008800 */
[----:B------:R-:W-:Y:S01]  /*3300*/  UMOV UR6, 0x400 ;  /* 0x0000040000067882 */ /* 0x000fe20000000000 */
[----:B------:R-:W-:-:S06]  /*3310*/  NOP ;  /* 0x0000000000007918 */ /* 0x000fcc0000000000 */
[----:B------:R-:W-:Y:S06]  /*3320*/  BAR.ARV 0x6, 0xa0 ;  /* 0x0182800000007b1d */ /* 0x000fec0000002000 */
[----:B------:R-:W4:Y:S01]  /*3330*/  LDCU UR8, c[0x0][0x38c] ;  /* 0x00007180ff0877ac */ /* 0x000f220008000800 */
[----:B------:R-:W-:Y:S01]  /*3340*/  LOP3.LUT R0, R0, 0xffff, RZ, 0xc0, !PT ;  /* 0x0000ffff00007812 */ /* 0x000fe200078ec0ff */
[----:B-1----:R-:W-:Y:S01]  /*3350*/  IMAD.MOV.U32 R9, RZ, RZ, 0x1 ;  /* 0x00000001ff097424 */ /* 0x002fe200078e00ff */
[----:B------:R-:W-:Y:S01]  /*3360*/  LOP3.LUT R8, R8, 0xffff, RZ, 0xc0, !PT ;  /* 0x0000ffff08087812 */ /* 0x000fe200078ec0ff */
[----:B------:R-:W-:Y:S01]  /*3370*/  UMOV UR19, URZ ;  /* 0x000000ff00137c82 */ /* 0x000fe20008000000 */
[----:B------:R-:W-:Y:S01]  /*3380*/  R2UR UR11, R0 ;  /* 0x00000000000b72ca */ /* 0x000fe200000e0000 */
[----:B------:R-:W-:Y:S01]  /*3390*/  UMOV UR18, URZ ;  /* 0x000000ff00127c82 */ /* 0x000fe20008000000 */
[----:B------:R-:W-:Y:S01]  /*33a0*/  R2UR UR12, R8 ;  /* 0x00000000080c72ca */ /* 0x000fe200000e0000 */
[----:B------:R-:W-:Y:S01]  /*33b0*/  IMAD.MOV.U32 R8, RZ, RZ, RZ ;  /* 0x000000ffff087224 */ /* 0x000fe200078e00ff */
[----:B------:R-:W-:Y:S01]  /*33c0*/  UMOV UR17, URZ ;  /* 0x000000ff00117c82 */ /* 0x000fe20008000000 */
[----:B---3--:R-:W-:-:S02]  /*33d0*/  ULEA UR7, UR7, UR6, 0x18 ;  /* 0x0000000607077291 */ /* 0x008fc4000f8ec0ff */
[----:B------:R-:W-:Y:S02]  /*33e0*/  UISETP.NE.AND UP2, UPT, UR5, URZ, UPT ;  /* 0x000000ff0500728c */ /* 0x000fe4000bf45270 */
[----:B------:R-:W-:Y:S02]  /*33f0*/  UIADD3 UR13, UPT, UPT, UR7, 0x10800, URZ ;  /* 0x00010800070d7890 */ /* 0x000fe4000fffe0ff */
[----:B------:R-:W-:Y:S02]  /*3400*/  UIADD3 UR14, UPT, UPT, UR7, 0x24800, URZ ;  /* 0x00024800070e7890 */ /* 0x000fe4000fffe0ff */
[----:B----4-:R-:W-:Y:S01]  /*3410*/  UIADD3 UR8, UPT, UPT, UR8, 0x1f, URZ ;  /* 0x0000001f08087890 */ /* 0x010fe2000fffe0ff */
[----:B--2---:R-:W1:Y:S01]  /*3420*/  LDS R2, [UR7+0x130] ;  /* 0x00013007ff027984 */ /* 0x004e620008000800 */
[----:B------:R-:W-:Y:S02]  /*3430*/  USHF.R.U32.HI UR13, URZ, 0x4, UR13 ;  /* 0x00000004ff0d7899 */ /* 0x000fe4000801160d */
[----:B------:R-:W-:-:S02]  /*3440*/  USHF.R.S32.HI UR6, URZ, 0x1f, UR8 ;  /* 0x0000001fff067899 */ /* 0x000fc40008011408 */
[----:B------:R-:W-:Y:S02]  /*3450*/  USHF.R.U32.HI UR14, URZ, 0x4, UR14 ;  /* 0x00000004ff0e7899 */ /* 0x000fe4000801160e */
[----:B------:R-:W-:Y:S02]  /*3460*/  ULEA.HI UR6, UR6, UR8, URZ, 0x5 ;  /* 0x0000000806067291 */ /* 0x000fe4000f8f28ff */
[----:B------:R-:W-:Y:S02]  /*3470*/  ULOP3.LUT UR13, UR13, 0x3fff, URZ, 0xc0, !UPT ;  /* 0x00003fff0d0d7892 */ /* 0x000fe4000f8ec0ff */
[----:B------:R-:W-:Y:S02]  /*3480*/  USHF.R.S32.HI UR6, URZ, 0x5, UR6 ;  /* 0x00000005ff067899 */ /* 0x000fe40008011406 */
[----:B------:R-:W-:Y:S02]  /*3490*/  ULOP3.LUT UR14, UR14, 0x3fff, URZ, 0xc0, !UPT ;  /* 0x00003fff0e0e7892 */ /* 0x000fe4000f8ec0ff */
[----:B------:R-:W-:Y:S01]  /*34a0*/  UISETP.LT.AND UP0, UPT, UR6, 0x1, UPT ;  /* 0x000000010600788c */ /* 0x000fe2000bf01270 */
[----:B------:R-:W-:Y:S01]  /*34b0*/  UMOV UR28, 0x0 ;  /* 0x00000000001c7882 */ /* 0x000fe20000000000 */
[----:B------:R-:W-:Y:S01]  /*34c0*/  UMOV UR29, 0x10400910 ;  /* 0x10400910001d7882 */ /* 0x000fe20000000000 */
[----:B------:R-:W-:-:S02]  /*34d0*/  ULOP3.LUT UR13, UR13, 0x10000, URZ, 0xfc, !UPT ;  /* 0x000100000d0d7892 */ /* 0x000fc4000f8efcff */
[----:B------:R-:W-:Y:S02]  /*34e0*/  ULOP3.LUT UR14, UR14, 0x10000, URZ, 0xfc, !UPT ;  /* 0x000100000e0e7892 */ /* 0x000fe4000f8efcff */
[----:B------:R-:W-:Y:S01]  /*34f0*/  USEL UR20, UR6, 0x1, !UP0 ;  /* 0x0000000106147887 */ /* 0x000fe2000c000000 */
[----:B------:R-:W-:Y:S01]  /*3500*/  UMOV UR26, 0x0 ;  /* 0x00000000001a7882 */ /* 0x000fe20000000000 */
[----:B------:R-:W-:Y:S01]  /*3510*/  UMOV UR27, 0x10400910 ;  /* 0x10400910001b7882 */ /* 0x000fe20000000000 */
[----:B------:R-:W-:Y:S01]  /*3520*/  UMOV UR24, 0x0 ;  /* 0x0000000000187882 */ /* 0x000fe20000000000 */
[----:B------:R-:W-:Y:S01]  /*3530*/  UMOV UR25, 0x10400910 ;  /* 0x1040091000197882 */ /* 0x000fe20000000000 */
[----:B------:R-:W-:Y:S01]  /*3540*/  UMOV UR22, 0x0 ;  /* 0x0000000000167882 */ /* 0x000fe20000000000 */
[----:B------:R-:W-:Y:S01]  /*3550*/  UMOV UR23, 0x10400910 ;  /* 0x1040091000177882 */ /* 0x000fe20000000000 */
[----:B-1----:R-:W-:Y:S02]  /*3560*/  R2UR UR21, R2 ;  /* 0x00000000021572ca */ /* 0x002fe400000e0000 */
[----:B------:R-:W-:-:S13]  /*3570*/  CS2R R2, SRZ ;  /* 0x0000000000027805 */ /* 0x000fda000001ff00 */
.L_x_75:
[C---:B------:R-:W-:Y:S02]  /*3580*/  LEA R0, R8.reuse, UR7, 0x3 ;  /* 0x0000000708007c11 */ /* 0x040fe4000f8e18ff */
[----:B------:R-:W-:Y:S02]  /*3590*/  SHF.L.U32 R5, R3, 0x1f, RZ ;  /* 0x0000001f03057819 */ /* 0x000fe400000006ff */
[----:B------:R-:W-:Y:S02]  /*35a0*/  LEA R4, R8, UR7, 0x4 ;  /* 0x0000000708047c11 */ /* 0x000fe4000f8e20ff */
[----:B------:R-:W1:Y:S02]  /*35b0*/  SYNCS.PHASECHK.TRANS64.TRYWAIT P0, [R0+URZ+0xa0], R5 ;  /* 0x0000a005000075a7 */ /* 0x000e6400080011ff */
[----:B-1-34-:R-:W-:Y:S05]  /*35c0*/  @!P0 BRA `(.L_x_68) ;  /* 0x000000a800ec8947 */ /* 0x01afea0003800000 */
.L_x_204:
[----:B-1----:R-:W1:Y:S01]  /*35d0*/  LDS.128 R4, [R4+0x110] ;  /* 0x0001100004047984 */ /* 0x002e620000000c00 */
[----:B------:R-:W-:Y:S02]  /*35e0*/  VIADD R0, R0, 0xb0 ;  /* 0x000000b000007836 */ /* 0x000fe40000000000 */
[----:B------:R-:W-:Y:S01]  /*35f0*/  VIADD R8, R8, 0x1 ;  /* 0x0000000108087836 */ /* 0x000fe20000000000 */
[----:B------:R-:W-:Y:S01]  /*3600*/  @!PT LDS RZ, [RZ] ;  /* 0x00000000fffff984 */ /* 0x000fe20000000800 */
[----:B------:R-:W-:Y:S01]  /*3610*/  @!PT LDS RZ, [RZ] ;  /* 0x00000000fffff984 */ /* 0x000fe20000000800 */
[----:B------:R-:W-:Y:S01]  /*3620*/  @!PT LDS RZ, [RZ] ;  /* 0x00000000fffff984 */ /* 0x000fe20000000800 */
[----:B------:R-:W-:Y:S01]  /*3630*/  @!PT LDS RZ, [RZ] ;  /* 0x00000000fffff984 */ /* 0x000fe20000000800 */
[----:B------:R2:W-:Y:S06]  /*3640*/  MEMBAR.ALL.CTA ;  /* 0x0000000000007992 */ /* 0x0005ec0000008000 */
[----:B--2---:R-:W2:Y:S01]  /*3650*/  FENCE.VIEW.ASYNC.S ;  /* 0x00000000000073c6 */ /* 0x004ea20000000000 */
[----:B------:R-:W-:-:S04]  /*3660*/  PRMT R0, RZ, 0x654, R0 ;  /* 0x00000654ff007816 */ /* 0x000fc80000000000 */
[----:B--2---:R2:W-:Y:S01]  /*3670*/  SYNCS.ARRIVE.TRANS64.RED.A1T0 RZ, [R0+URZ], RZ ;  /* 0x000000ff00ff79a7 */ /* 0x0045e200081004ff */
[----:B-1----:R-:W-:Y:S01]  /*3680*/  LOP3.LUT P1, RZ, R6, 0x1, RZ, 0xc0, !PT ;  /* 0x0000000106ff7812 */ /* 0x002fe2000782c0ff */
[----:B--2---:R-:W-:-:S12]  /*3690*/  BRA.U UP2, `(.L_x_69) ;  /* 0x0000000502087547 */ /* 0x004fd8000b800000 */
[----:B------:R-:W1:Y:S01]  /*36a0*/  LDCU UR8, c[0x0][0x38c] ;  /* 0x00007180ff0877ac */ /* 0x000e620008000800 */
[----:B------:R-:W-:Y:S02]  /*36b0*/  PLOP3.LUT P2, PT, PT, PT, PT, 0x80, 0x8 ;  /* 0x000000000008781c */ /* 0x000fe40003f4f070 */
[----:B------:R-:W-:Y:S01]  /*36c0*/  SHF.L.U32 R5, R9, 0x1f, RZ ;  /* 0x0000001f09057819 */ /* 0x000fe200000006ff */
[----:B------:R-:W-:Y:S02]  /*36d0*/  ULEA UR9, UR19, UR7, 0x3 ;  /* 0x0000000713097291 */ /* 0x000fe4000f8e18ff */
[----:B------:R-:W-:Y:S02]  /*36e0*/  ULEA UR10, UR19, UR21, 0x8 ;  /* 0x00000015130a7291 */ /* 0x000fe4000f8e40ff */
[----:B-1----:R-:W-:-:S06]  /*36f0*/  UISETP.GE.AND UP0, UPT, UR8, 0x1, UPT ;  /* 0x000000010800788c */ /* 0x002fcc000bf06270 */
[----:B------:R-:W-:-:S05]  /*3700*/  PLOP3.LUT P0, PT, PT, PT, UP0, 0x80, 0x8 ;  /* 0x000000000008781c */ /* 0x000fca0003f0f008 */
[----:B------:R-:W-:-:S08]  /*3710*/  @UP0 ULEA UR8, UR18, UR7, 0x3 ;  /* 0x0000000712080291 */ /* 0x000fd0000f8e18ff */
[----:B------:R-:W-:-:S04]  /*3720*/  @P0 SHF.L.U32 R0, R2, 0x1f, RZ ;  /* 0x0000001f02000819 */ /* 0x000fc800000006ff */
[----:B------:R1:W2:Y:S01]  /*3730*/  @P0 SYNCS.PHASECHK.TRANS64.TRYWAIT P2, [UR8], R0 ;  /* 0x00000000ff0005a7 */ /* 0x0002a20008041108 */
[----:B------:R-:W3:Y:S02]  /*3740*/  SYNCS.PHASECHK.TRANS64.TRYWAIT P0, [UR9+0xd0], R5 ;  /* 0x0000d005ff0075a7 */ /* 0x000ee40008001109 */
[----:B-123--:R-:W-:Y:S05]  /*3750*/  @!P0 BRA `(.L_x_70) ;  /* 0x000000a8009c8947 */ /* 0x00efea0003800000 */
.L_x_206:
[----:B------:R-:W-:Y:S01]  /*3760*/  UMOV UR16, UR17 ;  /* 0x0000001100107c82 */ /* 0x000fe20008000000 */
[----:B------:R-:W-:Y:S05]  /*3770*/  BRA.U !UP0, `(.L_x_71) ;  /* 0x0000000108c07547 */ /* 0x000fea000b800000 */
[----:B------:R-:W-:Y:S02]  /*3780*/  UIADD3 UR16, UPT, UPT, UR20, UR17, URZ ;  /* 0x0000001114107290 */ /* 0x000fe4000fffe0ff */
[----:B------:R-:W-:Y:S01]  /*3790*/  UPLOP3.LUT UP3, UPT, UPT, UPT, UPT, 0x40, 0x4 ;  /* 0x000000000004789c */ /* 0x000fe20003f6e870 */
[----:B------:R-:W-:Y:S01]  /*37a0*/  UMOV UR15, UR6 ;  /* 0x00000006000f7c82 */ /* 0x000fe20008000000 */
[----:B------:R-:W-:-:S09]  /*37b0*/  UMOV UR46, UR18 ;  /* 0x00000012002e7c82 */ /* 0x000fd20008000000 */
.L_x_74:
[----:B--2---:R-:W-:Y:S01]  /*37c0*/  ULEA UR8, UR46, UR7, 0x3 ;  /* 0x000000072e087291 */ /* 0x004fe2000f8e18ff */
[----:B---3--:R-:W-:Y:S11]  /*37d0*/  @P2 BRA `(.L_x_72) ;  /* 0x00000000000c2947 */ /* 0x008ff60003800000 */
[----:B-1----:R-:W-:Y:S04]  /*37e0*/  SHF.L.U32 R5, R2, 0x1f, RZ ;  /* 0x0000001f02057819 */ /* 0x002fe800000006ff */
[----:B------:R-:W1:Y:S02]  /*37f0*/  SYNCS.PHASECHK.TRANS64.TRYWAIT P0, [UR8], R5 ;  /* 0x00000005ff0075a7 */ /* 0x000e640008001108 */
[----:B-1----:R-:W-:Y:S05]  /*3800*/  @!P0 BRA `(.L_x_73) ;  /* 0x000000a800888947 */ /* 0x002fea0003800000 */
.L_x_72:
[----:B------:R-:W-:Y:S01]  /*3810*/  UISETP.NE.AND UP0, UPT, UR15, 0x1, UPT ;  /* 0x000000010f00788c */ /* 0x000fe2000bf05270 */
[----:B------:R-:W-:Y:S01]  /*3820*/  PLOP3.LUT P2, PT, PT, PT, PT, 0x80, 0x8 ;  /* 0x000000000008781c */ /* 0x000fe20003f4f070 */
[----:B------:R-:W-:Y:S02]  /*3830*/  UIADD3 UR18, UPT, UPT, UR46, 0x1, URZ ;  /* 0x000000012e127890 */ /* 0x000fe4000fffe0ff */
[----:B------:R-:W-:Y:S02]  /*3840*/  ULEA UR32, UR46, UR14, 0xa ;  /* 0x0000000e2e207291 */ /* 0x000fe4000f8e50ff */
[----:B------:R-:W-:Y:S01]  /*3850*/  UISETP.NE.AND UP1, UPT, UR18, 0x5, UPT ;  /* 0x000000051200788c */ /* 0x000fe2000bf25270 */
[----:B------:R-:W-:Y:S01]  /*3860*/  PLOP3.LUT P0, PT, PT, PT, UP0, 0x80, 0x8 ;  /* 0x000000000008781c */ /* 0x000fe20003f0f008 */
[----:B------:R-:W-:Y:S02]  /*3870*/  UIADD3 UR44, UPT, UPT, UR32, 0x2, URZ ;  /* 0x00000002202c7890 */ /* 0x000fe4000fffe0ff */
[----:B------:R-:W-:Y:S02]  /*3880*/  USEL UR31, URZ, 0x1, UP1 ;  /* 0x00000001ff1f7887 */ /* 0x000fe40008800000 */
[----:B------:R-:W-:Y:S02]  /*3890*/  USEL UR18, UR18, URZ, UP1 ;  /* 0x000000ff12127287 */ /* 0x000fe40008800000 */
[----:B------:R-:W-:Y:S02]  /*38a0*/  UIADD3 UR40, UPT, UPT, UR32, 0x4, URZ ;  /* 0x0000000420287890 */ /* 0x000fe4000fffe0ff */
[----:B------:R-:W-:Y:S01]  /*38b0*/  @UP0 ULEA UR30, UR18, UR7, 0x3 ;  /* 0x00000007121e0291 */ /* 0x000fe2000f8e18ff */
[----:B------:R-:W-:Y:S01]  /*38c0*/  LOP3.LUT R2, R2, UR31, RZ, 0x3c, !PT ;  /* 0x0000001f02027c12 */ /* 0x000fe2000f8e3cff */
[----:B------:R-:W-:Y:S02]  /*38d0*/  UIADD3 UR36, UPT, UPT, UR32, 0x6, URZ ;  /* 0x0000000620247890 */ /* 0x000fe4000fffe0ff */
[----:B------:R-:W-:Y:S01]  /*38e0*/  UIADD3 UR8, UPT, UPT, UR8, 0x28, URZ ;  /* 0x0000002808087890 */ /* 0x000fe2000fffe0ff */
[----:B-1----:R-:W-:Y:S01]  /*38f0*/  @P0 SHF.L.U32 R0, R2, 0x1f, RZ ;  /* 0x0000001f02000819 */ /* 0x002fe200000006ff */
[----:B------:R-:W-:Y:S02]  /*3900*/  UIADD3 UR17, UPT, UPT, UR17, 0x1, URZ ;  /* 0x0000000111117890 */ /* 0x000fe4000fffe0ff */
[----:B------:R-:W-:Y:S01]  /*3910*/  UIADD3 UR15, UPT, UPT, UR15, -0x1, URZ ;  /* 0xffffffff0f0f7890 */ /* 0x000fe2000fffe0ff */
[----:B------:R2:W3:Y:S01]  /*3920*/  @P0 SYNCS.PHASECHK.TRANS64.TRYWAIT P2, [UR30], R0 ;  /* 0x00000000ff0005a7 */ /* 0x0004e2000804111e */
[----:B------:R-:W-:Y:S02]  /*3930*/  ULEA UR30, UR46, UR13, 0xa ;  /* 0x0000000d2e1e7291 */ /* 0x000fe4000f8e50ff */
[----:B------:R-:W-:Y:S02]  /*3940*/  UISETP.NE.AND UP0, UPT, UR17, UR16, UPT ;  /* 0x000000101100728c */ /* 0x000fe4000bf05270 */
[----:B------:R-:W-:Y:S02]  /*3950*/  UIADD3 UR42, UPT, UPT, UR30, 0x2, URZ ;  /* 0x000000021e2a7890 */ /* 0x000fe4000fffe0ff */
[----:B------:R-:W-:Y:S02]  /*3960*/  UIADD3 UR38, UPT, UPT, UR30, 0x4, URZ ;  /* 0x000000041e267890 */ /* 0x000fe4000fffe0ff */
[----:B------:R-:W-:Y:S01]  /*3970*/  UIADD3 UR34, UPT, UPT, UR30, 0x6, URZ ;  /* 0x000000061e227890 */ /* 0x000fe2000fffe0ff */
[----:B------:R-:W-:Y:S01]  /*3980*/  UMOV UR33, 0x40004040 ;  /* 0x4000404000217882 */ /* 0x000fe20000000000 */
[----:B------:R-:W-:Y:S01]  /*3990*/  UMOV UR31, 0x40004040 ;  /* 0x40004040001f7882 */ /* 0x000fe20000000000 */
[----:B------:R-:W-:Y:S01]  /*39a0*/  UMOV UR45, 0x40004040 ;  /* 0x40004040002d7882 */ /* 0x000fe20000000000 */
[----:B------:R2:W-:Y:S01]  /*39b0*/  UTCHMMA.2CTA gdesc[UR30], gdesc[UR32], tmem[UR10], tmem[UR28], idesc[UR29], UP3 ;  /* 0x00ff1c201e0075ea */ /* 0x0005e20009a0000a */
[----:B------:R-:W-:Y:S01]  /*39c0*/  UPLOP3.LUT UP3, UPT, UPT, UPT, UPT, 0x80, 0x8 ;  /* 0x000000000008789c */ /* 0x000fe20003f6f070 */
[----:B------:R-:W-:Y:S01]  /*39d0*/  UMOV UR43, 0x40004040 ;  /* 0x40004040002b7882 */ /* 0x000fe20000000000 */
[----:B------:R-:W-:Y:S01]  /*39e0*/  UMOV UR41, 0x40004040 ;  /* 0x4000404000297882 */ /* 0x000fe20000000000 */
[----:B------:R2:W-:Y:S01]  /*39f0*/  UTCHMMA.2CTA gdesc[UR42], gdesc[UR44], tmem[UR10], tmem[UR26], idesc[UR27], UPT ;  /* 0x00ff1a2c2a0075ea */ /* 0x0005e2000ba0000a */
[----:B------:R-:W-:Y:S01]  /*3a00*/  UMOV UR39, 0x40004040 ;  /* 0x4000404000277882 */ /* 0x000fe20000000000 */
[----:B------:R-:W-:Y:S01]  /*3a10*/  UMOV UR37, 0x40004040 ;  /* 0x4000404000257882 */ /* 0x000fe20000000000 */
[----:B------:R-:W-:Y:S01]  /*3a20*/  UMOV UR35, 0x40004040 ;  /* 0x4000404000237882 */ /* 0x000fe20000000000 */
[----:B------:R2:W-:Y:S01]  /*3a30*/  UTCHMMA.2CTA gdesc[UR38], gdesc[UR40], tmem[UR10], tmem[UR24], idesc[UR25], UPT ;  /* 0x00ff1828260075ea */ /* 0x0005e2000ba0000a */
[----:B------:R2:W-:Y:S01]  /*3a40*/  UTCHMMA.2CTA gdesc[UR34], gdesc[UR36], tmem[UR10], tmem[UR22], idesc[UR23], UPT ;  /* 0x00ff1624220075ea */ /* 0x0005e2000ba0000a */
[----:B------:R2:W-:Y:S01]  /*3a50*/  UTCBAR.2CTA.MULTICAST [UR8], URZ, UR12 ;  /* 0x000000ff080073e9 */ /* 0x0005e2000820080c */
[----:B------:R-:W-:Y:S01]  /*3a60*/  UMOV UR46, UR18 ;  /* 0x00000012002e7c82 */ /* 0x000fe20008000000 */
[----:B------:R-:W-:Y:S05]  /*3a70*/  BRA.U UP0, `(.L_x_74) ;  /* 0xfffffffd00507547 */ /* 0x000fea000b83ffff */
.L_x_71:
[----:B------:R-:W-:Y:S01]  /*3a80*/  UIADD3 UR9, UPT, UPT, UR9, 0xc0, URZ ;  /* 0x000000c009097890 */ /* 0x000fe2000fffe0ff */
[----:B------:R-:W-:-:S08]  /*3a90*/  UMOV UR17, UR16 ;  /* 0x0000001000117c82 */ /* 0x000fd00008000000 */
[----:B------:R4:W-:Y:S01]  /*3aa0*/  UTCBAR.2CTA.MULTICAST [UR9], URZ, UR11 ;  /* 0x000000ff090073e9 */ /* 0x0009e2000820080b */
[----:B------:R-:W-:Y:S02]  /*3ab0*/  NOP ;  /* 0x0000000000007918 */ /* 0x000fe40000000000 */
.L_x_69:
[----:B------:R-:W-:Y:S01]  /*3ac0*/  UIADD3 UR19, UPT, UPT, UR19, 0x1, URZ ;  /* 0x0000000113137890 */ /* 0x000fe2000fffe0ff */
[----:B------:R-:W-:-:S03]  /*3ad0*/  ISETP.NE.AND P0, PT, R8, 0x2, PT ;  /* 0x000000020800780c */ /* 0x000fc60003f05270 */
[----:B------:R-:W-:Y:S01]  /*3ae0*/  UISETP.NE.AND UP0, UPT, UR19, 0x2, UPT ;  /* 0x000000021300788c */ /* 0x000fe2000bf05270 */
[----:B-12---:R-:W-:Y:S02]  /*3af0*/  SEL R0, RZ, 0x1, P0 ;  /* 0x00000001ff007807 */ /* 0x006fe40000000000 */
[----:B------:R-:W-:Y:S01]  /*3b00*/  SEL R8, R8, RZ, P0 ;  /* 0x000000ff08087207 */ /* 0x000fe20000000000 */
[----:B------:R-:W-:Y:S01]  /*3b10*/  USEL UR8, URZ, 0x1, UP0 ;  /* 0x00000001ff087887 */ /* 0x000fe20008000000 */
[----:B------:R-:W-:Y:S01]  /*3b20*/  LOP3.LUT R3, R3, R0, RZ, 0x3c, !PT ;  /* 0x0000000003037212 */ /* 0x000fe200078e3cff */
[----:B------:R-:W-:-:S04]  /*3b30*/  USEL UR19, UR19, URZ, UP0 ;  /* 0x000000ff13137287 */ /* 0x000fc80008000000 */
[----:B------:R-:W-:Y:S01]  /*3b40*/  LOP3.LUT R9, R9, UR8, RZ, 0x3c, !PT ;  /* 0x0000000809097c12 */ /* 0x000fe2000f8e3cff */
[----:B------:R-:W-:Y:S07]  /*3b50*/  @P1 BRA `(.L_x_75) ;  /* 0xfffffff800881947 */ /* 0x000fee000383ffff */
[----:B------:R-:W1:Y:S01]  /*3b60*/  S2UR UR6, SR_CgaCtaId ;  /* 0x00000000000679c3 */ /* 0x000e620000008800 */
[----:B------:R-:W-:Y:S01]  /*3b70*/  ELECT P0, URZ, PT ;  /* 0x0000000000ff782f */ /* 0x000fe20003800000 */
[----:B------:R-:W-:Y:S01]  /*3b80*/  HFMA2 R0, -RZ, RZ, 0, 5.9604644775390625e-08 ;  /* 0x00000001ff007431 */ /* 0x000fe200000001ff */
[----:B------:R-:W-:-:S05]  /*3b90*/  UMOV UR8, 0x40 ;  /* 0x0000004000087882 */ /* 0x000fca0000000000 */
[----:B------:R-:W-:Y:S01]  /*3ba0*/  UVIRTCOUNT.DEALLOC.SMPOOL 0x80 ;  /* 0x000000800000784c */ /* 0x000fe20000000000 */
[----:B------:R-:W-:Y:S02]  /*3bb0*/  UISETP.NE.AND UP0, UPT, UR5, URZ, UPT ;  /* 0x000000ff0500728c */ /* 0x000fe4000bf05270 */
[----:B-1----:R-:W-:-:S09]  /*3bc0*/  ULEA UR6, UR6, UR8, 0x18 ;  /* 0x0000000806067291 */ /* 0x002fd2000f8ec0ff */
[----:B------:R1:W-:Y:S01]  /*3bd0*/  @P0 STS.U8 [UR6+0x1c], R0 ;  /* 0x00001c00ff000988 */ /* 0x0003e20008000006 */
[----:B------:R-:W-:Y:S05]  /*3be0*/  BRA.U UP0, `(.L_x_76) ;  /* 0x0000000100587547 */ /* 0x000fea000b800000 */
[----:B------:R-:W-:Y:S01]  /*3bf0*/  UIADD3 UR8, UPT, UPT, UR7, 0xd0, URZ ;  /* 0x000000d007087890 */ /* 0x000fe2000fffe0ff */
[----:B------:R-:W-:-:S03]  /*3c00*/  SHF.L.U32 R3, R9, 0x1f, RZ ;  /* 0x0000001f09037819 */ /* 0x000fc600000006ff */
[----:B------:R-:W-:-:S09]  /*3c10*/  ULEA UR5, UR19, UR8, 0x3 ;  /* 0x0000000813057291 */ /* 0x000fd2000f8e18ff */
[----:B------:R-:W2:Y:S02]  /*3c20*/  SYNCS.PHASECHK.TRANS64.TRYWAIT P0, [UR5], R3 ;  /* 0x00000003ff0075a7 */ /* 0x000ea40008001105 */
[----:B--2---:R-:W-:Y:S05]  /*3c30*/  @!P0 BRA `(.L_x_77) ;  /* 0x000000a400948947 */ /* 0x004fea0003800000 */
.L_x_209:
[----:B----4-:R-:W-:-:S04]  /*3c40*/  UIADD3 UR9, UPT, UPT, UR19, 0x1, URZ ;  /* 0x0000000113097890 */ /* 0x010fc8000fffe0ff */
[----:B------:R-:W-:-:S04]  /*3c50*/  UISETP.NE.AND UP1, UPT, UR9, 0x2, UPT ;  /* 0x000000020900788c */ /* 0x000fc8000bf25270 */
[----:B------:R-:W-:Y:S02]  /*3c60*/  USEL UR5, URZ, 0x1, UP1 ;  /* 0x00000001ff057887 */ /* 0x000fe40008800000 */
[----:B------:R-:W-:-:S04]  /*3c70*/  USEL UR9, UR9, URZ, UP1 ;  /* 0x000000ff09097287 */ /* 0x000fc80008800000 */
[----:B------:R-:W-:Y:S01]  /*3c80*/  ULEA UR9, UR9, UR8, 0x3 ;  /* 0x0000000809097291 */ /* 0x000fe2000f8e18ff */
[----:B-1----:R-:W-:-:S04]  /*3c90*/  LOP3.LUT R3, R9, UR5, RZ, 0x3c, !PT ;  /* 0x0000000509037c12 */ /* 0x002fc8000f8e3cff */
[----:B------:R-:W-:Y:S01]  /*3ca0*/  SHF.L.U32 R3, R3, 0x1f, RZ ;  /* 0x0000001f03037819 */ /* 0x000fe200000006ff */
[----:B------:R-:W-:-:S04]  /*3cb0*/  IMAD.U32 R0, RZ, RZ, UR9 ;  /* 0x00000009ff007e24 */ /* 0x000fc8000f8e00ff */
[----:B------:R1:W2:Y:S03]  /*3cc0*/  SYNCS.PHASECHK.TRANS64.TRYWAIT P0, [R0+URZ], R3 ;  /* 0x00000003000075a7 */ /* 0x0002a600080011ff */
[----:B--2---:R-:W-:Y:S05]  /*3cd0*/  @!P0 NANOSLEEP.SYNCS 0x989680 ;  /* 0x009896800000895d */ /* 0x004fea0003900000 */
[----:B------:R-:W2:Y:S02]  /*3ce0*/  @!P0 SYNCS.PHASECHK.TRANS64 P0, [R0+URZ], R3 ;  /* 0x00000003000085a7 */ /* 0x000ea400080010ff */
[----:B--2---:R-:W-:Y:S05]  /*3cf0*/  @P0 BRA `(.L_x_78) ;  /* 0x0000000000200947 */ /* 0x004fea0003800000 */
.L_x_79:
[----:B--2---:R2:W4:Y:S02]  /*3d00*/  SYNCS.PHASECHK.TRANS64.TRYWAIT P0, [R0+URZ], R3 ;  /* 0x00000003000075a7 */ /* 0x00452400080011ff */
[----:B----4-:R-:W-:Y:S05]  /*3d10*/  @!P0 NANOSLEEP.SYNCS 0x989680 ;  /* 0x009896800000895d */ /* 0x010fea0003900000 */
[----:B------:R-:W4:Y:S02]  /*3d20*/  @!P0 SYNCS.PHASECHK.TRANS64 P0, [R0+URZ], R3 ;  /* 0x00000003000085a7 */ /* 0x000f2400080010ff */
[----:B----4-:R-:W-:Y:S05]  /*3d30*/  @!P0 BRA `(.L_x_79) ;  /* 0xfffffffc00f08947 */ /* 0x010fea000383ffff */
[----:B------:R-:W-:Y:S05]  /*3d40*/  BRA `(.L_x_78) ;  /* 0x00000000000c7947 */ /* 0x000fea0003800000 */
.L_x_76:
[----:B------:R-:W-:-:S04]  /*3d50*/  UIADD3 UR5, UPT, UPT, UR7, 0x100, URZ ;  /* 0x0000010007057890 */ /* 0x000fc8000fffe0ff */
[----:B------:R-:W-:-:S09]  /*3d60*/  UPRMT UR5, UR4, 0x654, UR5 ;  /* 0x0000065404057896 */ /* 0x000fd20008000005 */
[----:B------:R-:W-:Y:S03]  /*3d70*/  SYNCS.ARRIVE.TRANS64.RED.A1T0 RZ, [UR5], RZ ;  /* 0x000000ffffff79a7 */ /* 0x000fe60008100405 */
.L_x_78:
[----:B-12---:R-:W-:Y:S01]  /*3d80*/  SHF.L.U32 R3, RZ, 0x1f, RZ ;  /* 0x0000001fff037819 */ /* 0x006fe200000006ff */
[----:B------:R-:W-:Y:S01]  /*3d90*/  UIADD3 UR5, UPT, UPT, UR7, 0x100, URZ ;  /* 0x0000010007057890 */ /* 0x000fe2000fffe0ff */
[----:B------:R-:W-:Y:S02]  /*3da0*/  PLOP3.LUT P0, PT, PT, PT, UP0, 0x80, 0x8 ;  /* 0x000000000008781c */ /* 0x000fe40003f0f008 */
[----:B------:R-:W1:Y:S02]  /*3db0*/  SYNCS.PHASECHK.TRANS64.TRYWAIT P1, [UR7+0x100], R3 ;  /* 0x00010003ff0075a7 */ /* 0x000e640008021107 */
[----:B-1----:R-:W-:Y:S09]  /*3dc0*/  @!P1 BRA `(.L_x_80) ;  /* 0x000000a400489947 */ /* 0x002ff20003800000 */
.L_x_211:
[----:B------:R-:W-:Y:S01]  /*3dd0*/  @!UP0 UPRMT UR5, UR4, 0x654, UR5 ;  /* 0x0000065404058896 */ /* 0x000fe20008000005 */
[----:B------:R-:W-:Y:S02]  /*3de0*/  UMOV UR8, 0xffff ;  /* 0x0000ffff00087882 */ /* 0x000fe40000000000 */
[----:B------:R-:W-:-:S06]  /*3df0*/  UMOV UR4, 0x1 ;  /* 0x0000000100047882 */ /* 0x000fcc0000000000 */
[----:B------:R-:W-:Y:S01]  /*3e00*/  @!P0 SYNCS.ARRIVE.TRANS64.RED.A1T0 RZ, [UR5], RZ ;  /* 0x000000ffffff89a7 */ /* 0x000fe20008100405 */
[----:B------:R-:W-:Y:S01]  /*3e10*/  NOP ;  /* 0x0000000000007918 */ /* 0x000fe20000000000 */
[----:B-1----:R-:W1:Y:S01]  /*3e20*/  LDS R0, [UR6+0x14] ;  /* 0x00001406ff007984 */ /* 0x002e620008000800 */
[----:B------:R-:W-:-:S04]  /*3e30*/  ULOP3.LUT UR5, UR21, 0xffff, URZ, 0xc0, !UPT ;  /* 0x0000ffff15057892 */ /* 0x000fc8000f8ec0ff */
[----:B------:R-:W-:-:S04]  /*3e40*/  USHF.R.U32.HI UR5, URZ, 0x5, UR5 ;  /* 0x00000005ff057899 */ /* 0x000fc80008011605 */
[----:B------:R-:W-:Y:S02]  /*3e50*/  USHF.L.U32 UR8, UR8, UR5, URZ ;  /* 0x0000000508087299 */ /* 0x000fe400080006ff */
[----:B------:R-:W-:-:S04]  /*3e60*/  USHF.L.U32 UR4, UR4, UR5, URZ ;  /* 0x0000000504047299 */ /* 0x000fc800080006ff */
[----:B-1----:R-:W-:-:S04]  /*3e70*/  LOP3.LUT R0, R0, UR8, RZ, 0xc0, !PT ;  /* 0x0000000800007c12 */ /* 0x002fc8000f8ec0ff */
[----:B------:R-:W-:-:S13]  /*3e80*/  ISETP.NE.AND P0, PT, R0, UR8, PT ;  /* 0x0000000800007c0c */ /* 0x000fda000bf05270 */
[----:B------:R-:W-:Y:S05]  /*3e90*/  @P0 BRA `(.L_x_81) ;  /* 0x0000000000580947 */ /* 0x000fea0003800000 */
[----:B------:R-:W1:Y:S02]  /*3ea0*/  LDS R0, [UR6+0x18] ;  /* 0x00001806ff007984 */ /* 0x000e640008000800 */
[----:B-1----:R-:W-:-:S04]  /*3eb0*/  LOP3.LUT R0, R0, UR4, RZ, 0xc0, !PT ;  /* 0x0000000400007c12 */ /* 0x002fc8000f8ec0ff */
[----:B------:R-:W-:-:S13]  /*3ec0*/  ISETP.NE.AND P0, PT, R0, UR4, PT ;  /* 0x0000000400007c0c */ /* 0x000fda000bf05270 */
[----:B------:R-:W-:Y:S05]  /*3ed0*/  @P0 BRA `(.L_x_82) ;  /* 0x00000000003c0947 */ /* 0x000fea0003800000 */
[----:B------:R-:W1:Y:S01]  /*3ee0*/  S2R R2, SR_LANEID ;  /* 0x0000000000027919 */ /* 0x000e620000000000 */
[----:B------:R-:W-:Y:S01]  /*3ef0*/  ULOP3.LUT UR8, URZ, UR8, URZ, 0x33, !UPT ;  /* 0x00000008ff087292 */ /* 0x000fe2000f8e33ff */
[----:B------:R-:W-:Y:S01]  /*3f00*/  LOP3.LUT R4, RZ, UR4, RZ, 0x33, !PT ;  /* 0x00000004ff047c12 */ /* 0x000fe2000f8e33ff */
[----:B------:R-:W-:Y:S02]  /*3f10*/  VOTEU.ANY UR7, UPT, PT ;  /* 0x0000000000077886 */ /* 0x000fe400038e0100 */
[----:B------:R-:W-:Y:S01]  /*3f20*/  UFLO.U32 UR7, UR7 ;  /* 0x00000007000772bd */ /* 0x000fe200080e0000 */
[----:B------:R-:W2:Y:S01]  /*3f30*/  REDUX UR4, R4 ;  /* 0x00000000040473c4 */ /* 0x000ea20000000000 */
[----:B------:R-:W-:-:S06]  /*3f40*/  IMAD.U32 R0, RZ, RZ, UR8 ;  /* 0x00000008ff007e24 */ /* 0x000fcc000f8e00ff */
[----:B------:R1:W-:Y:S01]  /*3f50*/  UTCATOMSWS.AND URZ, UR8 ;  /* 0x0000000800ff79e3 */ /* 0x0003e20008000000 */
[----:B------:R-:W3:Y:S01]  /*3f60*/  REDUX UR5, R0 ;  /* 0x00000000000573c4 */ /* 0x000ee20000000000 */
[----:B-1----:R-:W-:Y:S01]  /*3f70*/  ISETP.EQ.U32.AND P0, PT, R2, UR7, PT ;  /* 0x0000000702007c0c */ /* 0x002fe2000bf02070 */
[----:B--2---:R-:W-:Y:S01]  /*3f80*/  IMAD.U32 R2, RZ, RZ, UR4 ;  /* 0x00000004ff027e24 */ /* 0x004fe2000f8e00ff */
[----:B---3--:R-:W-:-:S11]  /*3f90*/  MOV R3, UR5 ;  /* 0x0000000500037c02 */ /* 0x008fd60008000f00 */
[----:B------:R1:W-:Y:S04]  /*3fa0*/  @P0 ATOMS.AND RZ, [UR6+0x14], R3 ;  /* 0x00001403ffff098c */ /* 0x0003e8000a800006 */
[----:B------:R1:W-:Y:S01]  /*3fb0*/  @P0 ATOMS.AND RZ, [UR6+0x18], R2 ;  /* 0x00001802ffff098c */ /* 0x0003e2000a800006 */
[----:B------:R-:W-:Y:S05]  /*3fc0*/  BRA `(.L_x_83) ;  /* 0x0000000000147947 */ /* 0x000fea0003800000 */
.L_x_82:
[----:B------:R-:W-:Y:S02]  /*3fd0*/  MOV R2, 0x3ff0 ;  /* 0x00003ff000027802 */ /* 0x000fe40000000f00 */
[----:B---345:R-:W-:Y:S05]  /*3fe0*/  CALL.REL.NOINC `($__internal_0_$__cuda_sm10x_tcgen05_guardrail_trap_col_being_dealloced_not_returned_by_alloc) ;  /* 0x000000a800d87944 */ /* 0x038fea0003c00000 */
[----:B------:R-:W-:Y:S05]  /*3ff0*/  BRA `(.L_x_83) ;  /* 0x0000000000087947 */ /* 0x000fea0003800000 */
.L_x_81:
[----:B------:R-:W-:Y:S02]  /*4000*/  MOV R2, 0x4020 ;  /* 0x0000402000027802 */ /* 0x000fe40000000f00 */
[----:B---345:R-:W-:Y:S05]  /*4010*/  CALL.REL.NOINC `($__internal_2_$__cuda_sm10x_tcgen05_guardrail_trap_unallocated_columns_being_dealloced) ;  /* 0x000000a800e47944 */ /* 0x038fea0003c00000 */
.L_x_83:
[----:B------:R-:W-:Y:S01]  /*4020*/  NOP ;  /* 0x0000000000007918 */ /* 0x000fe20000000000 */
[----:B----4-:R-:W-:Y:S05]  /*4030*/  EXIT ;  /* 0x000000000000794d */ /* 0x010fea0003800000 */
.L_x_56:
[----:B------:R-:W-:-:S09]  /*4040*/  UISETP.NE.OR UP5, UPT, UR10, 0x3, !UP5 ;  /* 0x000000030a00788c */ /* 0x000fd2000efa5670 */
[----:B------:R-:W-:Y:S05]  /*4050*/  BRA.U UP5, `(.L_x_84) ;  /* 0x0000001505907547 */ /* 0x000fea000b800000 */
[----:B------:R-:W1:Y:S01]  /*4060*/  LDC R0, c[0x0][0xb30] ;  /* 0x0002cc00ff007b82 */ /* 0x000e620000000800 */
[----:B------:R-:W2:Y:S01]  /*4070*/  LDCU.64 UR8, c[0x0][0x888] ;  /* 0x00011100ff0877ac */ /* 0x000ea20008000a00 */
[----:B------:R-:W-:Y:S02]  /*4080*/  HFMA2 R29, -RZ, RZ, 0, 0 ;  /* 0x00000000ff1d7431 */ /* 0x000fe400000001ff */
[----:B------:R-:W-:Y:S01]  /*4090*/  IMAD.MOV.U32 R30, RZ, RZ, RZ ;  /* 0x000000ffff1e7224 */ /* 0x000fe200078e00ff */
[----:B------:R-:W3:Y:S01]  /*40a0*/  LDCU.64 UR4, c[0x0][0x890] ;  /* 0x00011200ff0477ac */ /* 0x000ee20008000a00 */
[----:B------:R-:W-:Y:S02]  /*40b0*/  IMAD.MOV.U32 R23, RZ, RZ, 0x4000 ;  /* 0x00004000ff177424 */ /* 0x000fe400078e00ff */
[----:B------:R-:W4:Y:S01]  /*40c0*/  LDC R19, c[0x0][0x370] ;  /* 0x0000dc00ff137b82 */ /* 0x000f220000000800 */
[----:B------:R-:W-:Y:S01]  /*40d0*/  UMOV UR7, 0x400 ;  /* 0x0000040000077882 */ /* 0x000fe20000000000 */
[----:B------:R-:W-:-:S02]  /*40e0*/  UPLOP3.LUT UP1, UPT, UPT, UPT, UPT, 0x40, 0x4 ;  /* 0x000000000004789c */ /* 0x000fc40003f2e870 */
[----:B------:R-:W-:-:S04]  /*40f0*/  ULEA UR7, UR37, UR7, 0x18 ;  /* 0x0000000725077291 */ /* 0x000fc8000f8ec0ff */
[----:B------:R-:W4:Y:S01]  /*4100*/  LDC R2, c[0x0][0xb0c] ;  /* 0x0002c300ff027b82 */ /* 0x000f220000000800 */
[----:B------:R-:W-:Y:S02]  /*4110*/  UIADD3 UR41, UPT, UPT, UR7, 0x50, URZ ;  /* 0x0000005007297890 */ /* 0x000fe4000fffe0ff */
[----:B--2---:R-:W-:Y:S02]  /*4120*/  UISETP.NE.U32.AND UP2, UPT, UR8, URZ, UPT ;  /* 0x000000ff0800728c */ /* 0x004fe4000bf45070 */
[----:B------:R-:W-:Y:S02]  /*4130*/  UIADD3 UR33, UPT, UPT, UR7, 0x58, URZ ;  /* 0x0000005807217890 */ /* 0x000fe4000fffe0ff */
[----:B---3--:R-:W-:Y:S01]  /*4140*/  UISETP.NE.U32.AND UP3, UPT, UR4, URZ, UPT ;  /* 0x000000ff0400728c */ /* 0x008fe2000bf65070 */
[----:B------:R-:W2:Y:S01]  /*4150*/  LDC R18, c[0x0][0xb20] ;  /* 0x0002c800ff127b82 */ /* 0x000ea20000000800 */
[----:B-1----:R-:W-:Y:S01]  /*4160*/  ISETP.NE.AND P1, PT, R0, 0x1, PT ;  /* 0x000000010000780c */ /* 0x002fe20003f25270 */
[----:B------:R-:W-:-:S02]  /*4170*/  UISETP.NE.AND.EX UP2, UPT, UR9, URZ, UPT, UP2 ;  /* 0x000000ff0900728c */ /* 0x000fc4000bf45320 */
[----:B------:R-:W-:Y:S02]  /*4180*/  UIADD3 UR25, UPT, UPT, UR7, 0x60, URZ ;  /* 0x0000006007197890 */ /* 0x000fe4000fffe0ff */
[----:B------:R-:W-:Y:S02]  /*4190*/  UIADD3 UR17, UPT, UPT, UR7, 0x68, URZ ;  /* 0x0000006807117890 */ /* 0x000fe4000fffe0ff */
[----:B------:R-:W1:Y:S01]  /*41a0*/  LDC.64 R32, c[0x0][0x348] ;  /* 0x0000d200ff207b82 */ /* 0x000e620000000a00 */
[----:B------:R-:W-:-:S07]  /*41b0*/  UISETP.NE.AND.EX UP3, UPT, UR5, URZ, UPT, UP3 ;  /* 0x000000ff0500728c */ /* 0x000fce000bf65330 */
[----:B------:R-:W3:Y:S08]  /*41c0*/  LDC.64 R16, c[0x0][0xb10] ;  /* 0x0002c400ff107b82 */ /* 0x000ef00000000a00 */
[----:B------:R-:W1:Y:S08]  /*41d0*/  LDC.64 R6, c[0x0][0xb18] ;  /* 0x0002c600ff067b82 */ /* 0x000e700000000a00 */
[----:B------:R-:W1:Y:S08]  /*41e0*/  LDC.64 R4, c[0x0][0xb28] ;  /* 0x0002ca00ff047b82 */ /* 0x000e700000000a00 */
[----:B--2-4-:R-:W1:Y:S02]  /*41f0*/  LDC R22, c[0x0][0x374] ;  /* 0x0000dd00ff167b82 */ /* 0x014e640000000800 */
.L_x_99:
[C---:B------:R-:W-:Y:S02]  /*4200*/  LEA R0, R30.reuse, UR7, 0x3 ;  /* 0x000000071e007c11 */ /* 0x040fe4000f8e18ff */
[----:B------:R-:W-:Y:S02]  /*4210*/  SHF.L.U32 R3, R29, 0x1f, RZ ;  /* 0x0000001f1d037819 */ /* 0x000fe400000006ff */
[----:B------:R-:W-:Y:S02]  /*4220*/  LEA R24, R30, UR7, 0x4 ;  /* 0x000000071e187c11 */ /* 0x000fe4000f8e20ff */
[----:B--2---:R-:W2:Y:S02]  /*4230*/  SYNCS.PHASECHK.TRANS64.TRYWAIT P0, [R0+URZ+0xa0], R3 ;  /* 0x0000a003000075a7 */ /* 0x004ea400080011ff */
[----:B--2---:R-:W-:Y:S05]  /*4240*/  @!P0 BRA `(.L_x_85) ;  /* 0x000000a000408947 */ /* 0x004fea0003800000 */
.L_x_212:
[----:B------:R-:W-:Y:S01]  /*4250*/  ISETP.GE.AND P0, PT, R40, 0x1, PT ;  /* 0x000000012800780c */ /* 0x000fe20003f06270 */
[----:B------:R-:W4:Y:S01]  /*4260*/  LDS.128 R24, [R24+0x110] ;  /* 0x0001100018187984 */ /* 0x000f220000000c00 */
[----:B--2---:R-:W-:Y:S01]  /*4270*/  VIADD R0, R0, 0xb0 ;  /* 0x000000b000007836 */ /* 0x004fe20000000000 */
[----:B------:R-:W-:Y:S01]  /*4280*/  @!PT LDS RZ, [RZ] ;  /* 0x00000000fffff984 */ /* 0x000fe20000000800 */
[----:B------:R-:W-:Y:S01]  /*4290*/  @!PT LDS RZ, [RZ] ;  /* 0x00000000fffff984 */ /* 0x000fe20000000800 */
[----:B------:R-:W-:Y:S01]  /*42a0*/  @!PT LDS RZ, [RZ] ;  /* 0x00000000fffff984 */ /* 0x000fe20000000800 */
[----:B------:R-:W-:Y:S01]  /*42b0*/  @!PT LDS RZ, [RZ] ;  /* 0x00000000fffff984 */ /* 0x000fe20000000800 */
[----:B------:R2:W-:Y:S06]  /*42c0*/  MEMBAR.ALL.CTA ;  /* 0x0000000000007992 */ /* 0x0005ec0000008000 */
[----:B--2---:R-:W2:Y:S01]  /*42d0*/  FENCE.VIEW.ASYNC.S ;  /* 0x00000000000073c6 */ /* 0x004ea20000000000 */
[----:B------:R-:W-:Y:S04]  /*42e0*/  PRMT R0, RZ, 0x654, R0 ;  /* 0x00000654ff007816 */ /* 0x000fe80000000000 */
[----:B--2---:R2:W-:Y:S01]  /*42f0*/  SYNCS.ARRIVE.TRANS64.RED.A1T0 RZ, [R0+URZ], RZ ;  /* 0x000000ff00ff79a7 */ /* 0x0045e200081004ff */
[----:B----4-:R-:W-:Y:S11]  /*4300*/  LOP3.LUT P3, RZ, R26, 0x1, RZ, 0xc0, !PT ;  /* 0x000000011aff7812 */ /* 0x010ff6000786c0ff */
[----:B------:R-:W-:Y:S02]  /*4310*/  @!UPT UIADD3 URZ, UPT, UPT, URZ, URZ, URZ ;  /* 0x000000fffffff290 */ /* 0x000fe4000fffe0ff */
[----:B------:R-:W-:Y:S02]  /*4320*/  @P3 MOV R13, R24 ;  /* 0x00000018000d3202 */ /* 0x000fe40000000f00 */
[----:B------:R-:W-:Y:S01]  /*4330*/  @P3 LOP3.LUT R8, R25, 0xffff, RZ, 0xc0, !PT ;  /* 0x0000ffff19083812 */ /* 0x000fe200078ec0ff */
[----:B--2---:R-:W-:Y:S06]  /*4340*/  @!P0 BRA `(.L_x_86) ;  /* 0x0000000000a48947 */ /* 0x004fec0003800000 */
[----:B-1----:R-:W-:Y:S01]  /*4350*/  IMAD.HI.U32 R31, R22, R7, RZ ;  /* 0x00000007161f7227 */ /* 0x002fe200078e00ff */
[----:B------:R-:W-:Y:S02]  /*4360*/  ISETP.NE.AND P0, PT, R6, 0x1, PT ;  /* 0x000000010600780c */ /* 0x000fe40003f05270 */
[----:B------:R-:W-:Y:S01]  /*4370*/  ISETP.NE.AND P2, PT, R40, 0x1, PT ;  /* 0x000000012800780c */ /* 0x000fe20003f45270 */
[----:B---3--:R-:W-:Y:S01]  /*4380*/  IMAD.HI.U32 R34, R19, R16, RZ ;  /* 0x0000001013227227 */ /* 0x008fe200078e00ff */
[----:B------:R-:W-:Y:S02]  /*4390*/  SHF.R.U32.HI R31, RZ, R18, R31 ;  /* 0x00000012ff1f7219 */ /* 0x000fe4000001161f */
[----:B------:R-:W-:Y:S01]  /*43a0*/  ISETP.NE.AND P4, PT, R2, 0x1, PT ;  /* 0x000000010200780c */ /* 0x000fe20003f85270 */
[----:B------:R-:W-:Y:S01]  /*43b0*/  IMAD.HI.U32 R36, R13, R16, RZ ;  /* 0x000000100d247227 */ /* 0x000fe200078e00ff */
[----:B------:R-:W-:Y:S02]  /*43c0*/  SHF.R.U32.HI R34, RZ, R17, R34 ;  /* 0x00000011ff227219 */ /* 0x000fe40000011622 */
[----:B------:R-:W-:Y:S01]  /*43d0*/  SEL R3, R22, R31, !P0 ;  /* 0x0000001f16037207 */ /* 0x000fe20004000000 */
[C---:B------:R-:W-:Y:S01]  /*43e0*/  IMAD.HI.U32 R31, R8.reuse, R7, RZ ;  /* 0x00000007081f7227 */ /* 0x040fe200078e00ff */
[----:B------:R-:W-:Y:S02]  /*43f0*/  SEL R11, R19, R34, !P4 ;  /* 0x00000022130b7207 */ /* 0x000fe40006000000 */
[----:B------:R-:W-:Y:S01]  /*4400*/  SHF.R.U32.HI R36, RZ, R17, R36 ;  /* 0x00000011ff247219 */ /* 0x000fe20000011624 */
[----:B------:R-:W-:Y:S01]  /*4410*/  IMAD.HI.U32 R38, R3, R4, RZ ;  /* 0x0000000403267227 */ /* 0x000fe200078e00ff */
[----:B------:R-:W-:Y:S03]  /*4420*/  SHF.R.U32.HI R31, RZ, R18, R31 ;  /* 0x00000012ff1f7219 */ /* 0x000fe6000001161f */
[----:B------:R-:W-:Y:S01]  /*4430*/  IMAD.HI.U32 R34, R11, R4, RZ ;  /* 0x000000040b227227 */ /* 0x000fe200078e00ff */
[----:B------:R-:W-:Y:S02]  /*4440*/  @P2 SHF.R.U32.HI R3, RZ, R5, R38 ;  /* 0x00000005ff032219 */ /* 0x000fe40000011626 */
[----:B------:R-:W-:Y:S02]  /*4450*/  SEL R9, R8, R31, !P0 ;  /* 0x0000001f08097207 */ /* 0x000fe40004000000 */
[----:B------:R-:W-:Y:S01]  /*4460*/  @P2 SHF.R.U32.HI R11, RZ, R5, R34 ;  /* 0x00000005ff0b2219 */ /* 0x000fe20000011622 */
[C---:B------:R-:W-:Y:S01]  /*4470*/  IMAD R10, R40.reuse, R3, RZ ;  /* 0x00000003280a7224 */ /* 0x040fe200078e02ff */
[----:B------:R-:W-:Y:S01]  /*4480*/  SEL R3, R13, R36, !P4 ;  /* 0x000000240d037207 */ /* 0x000fe20006000000 */
[C---:B------:R-:W-:Y:S03]  /*4490*/  IMAD.HI.U32 R14, R9.reuse, R4, RZ ;  /* 0x00000004090e7227 */ /* 0x040fe600078e00ff */
[----:B------:R-:W-:Y:S01]  /*44a0*/  ISETP.GE.AND P0, PT, R9, R10, PT ;  /* 0x0000000a0900720c */ /* 0x000fe20003f06270 */
[C---:B------:R-:W-:Y:S01]  /*44b0*/  IMAD R12, R40.reuse, R11, RZ ;  /* 0x0000000b280c7224 */ /* 0x040fe200078e02ff */
[-C--:B------:R-:W-:Y:S04]  /*44c0*/  SHF.R.U32.HI R14, RZ, R5.reuse, R14 ;  /* 0x00000005ff0e7219 */ /* 0x080fe8000001160e */
[----:B------:R-:W-:Y:S02]  /*44d0*/  ISETP.GE.OR P0, PT, R3, R12, P0 ;  /* 0x0000000c0300720c */ /* 0x000fe40000706670 */
[----:B------:R-:W-:Y:S05]  /*44e0*/  SEL R15, R9, R14, !P2 ;  /* 0x0000000e090f7207 */ /* 0x000fea0005000000 */
[----:B------:R-:W-:Y:S04]  /*44f0*/  IMAD.MOV R14, RZ, RZ, -R15 ;  /* 0x000000ffff0e7224 */ /* 0x000fe800078e0a0f */
[----:B------:R-:W-:Y:S02]  /*4500*/  IMAD R14, R40, R14, R9 ;  /* 0x0000000e280e7224 */ /* 0x000fe400078e0209 */
[C---:B------:R-:W-:Y:S05]  /*4510*/  @!P0 IMAD.HI.U32 R10, R3.reuse, R4, RZ ;  /* 0x00000004030a8227 */ /* 0x040fea00078e00ff */
[----:B------:R-:W-:Y:S04]  /*4520*/  @!P0 SHF.R.U32.HI R10, RZ, R5, R10 ;  /* 0x00000005ff0a8219 */ /* 0x000fe8000001160a */
[----:B------:R-:W-:Y:S01]  /*4530*/  @!P0 SEL R0, R3, R10, !P2 ;  /* 0x0000000a03008207 */ /* 0x000fe20005000000 */
[----:B------:R-:W-:Y:S03]  /*4540*/  IMAD.MOV R10, RZ, RZ, -R3 ;  /* 0x000000ffff0a7224 */ /* 0x000fe600078e0a03 */
[----:B------:R-:W-:Y:S01]  /*4550*/  @!P0 IADD3 R15, PT, PT, R15, -R0, RZ ;  /* 0x800000000f0f8210 */ /* 0x000fe20007ffe0ff */
[----:B------:R-:W-:Y:S01]  /*4560*/  @!P0 IMAD R0, R11, R14, R0 ;  /* 0x0000000e0b008224 */ /* 0x000fe200078e0200 */
[----:B------:R-:W-:Y:S01]  /*4570*/  IADD3 R11, PT, PT, -R9, RZ, RZ ;  /* 0x000000ff090b7210 */ /* 0x000fe20007ffe1ff */
[----:B------:R-:W-:Y:S02]  /*4580*/  IMAD R13, R2, R10, R13 ;  /* 0x0000000a020d7224 */ /* 0x000fe400078e020d */
[----:B------:R-:W-:Y:S02]  /*4590*/  @!P0 IMAD R9, R15, R40, R3 ;  /* 0x000000280f098224 */ /* 0x000fe400078e0203 */
[----:B------:R-:W-:Y:S02]  /*45a0*/  @!P0 IMAD.MOV.U32 R3, RZ, RZ, R0 ;  /* 0x000000ffff038224 */ /* 0x000fe400078e0000 */
[----:B------:R-:W-:Y:S02]  /*45b0*/  IMAD R8, R6, R11, R8 ;  /* 0x0000000b06087224 */ /* 0x000fe400078e0208 */
[----:B------:R-:W-:Y:S02]  /*45c0*/  IMAD R13, R3, R2, R13 ;  /* 0x00000002030d7224 */ /* 0x000fe400078e020d */
[----:B------:R-:W-:Y:S02]  /*45d0*/  IMAD R8, R9, R6, R8 ;  /* 0x0000000609087224 */ /* 0x000fe400078e0208 */
.L_x_86:
[----:B------:R-:W-:Y:S05]  /*45e0*/  BRA.U UP1, `(.L_x_87) ;  /* 0x0000000101107547 */ /* 0x000fea000b800000 */
[----:B------:R-:W-:Y:S04]  /*45f0*/  MOV R0, UR6 ;  /* 0x0000000600007c02 */ /* 0x000fe80008000f00 */
[----:B------:R-:W-:Y:S04]  /*4600*/  SHF.L.U32 R3, R0, 0x1f, RZ ;  /* 0x0000001f00037819 */ /* 0x000fe800000006ff */
[----:B------:R-:W2:Y:S02]  /*4610*/  SYNCS.PHASECHK.TRANS64.TRYWAIT P0, [UR7+0x98], R3 ;  /* 0x00009803ff0075a7 */ /* 0x000ea40008001107 */
[----:B--2---:R-:W-:Y:S05]  /*4620*/  @!P0 BRA `(.L_x_88) ;  /* 0x0000009c005c8947 */ /* 0x004fea0003800000 */
.L_x_87:
[----:B------:R-:W-:Y:S01]  /*4630*/  R2UR UR43, R21 ;  /* 0x00000000152b72ca */ /* 0x000fe200000e0000 */
[----:B------:R-:W-:Y:S01]  /*4640*/  IMAD.MOV.U32 R12, RZ, RZ, 0x1 ;  /* 0x00000001ff0c7424 */ /* 0x000fe200078e00ff */
[----:B------:R-:W-:Y:S02]  /*4650*/  R2UR UR42, R20 ;  /* 0x00000000142a72ca */ /* 0x000fe400000e0000 */
[----:B------:R-:W-:Y:S02]  /*4660*/  ISETP.NE.U32.AND P2, PT, RZ, UR4, PT ;  /* 0x00000004ff007c0c */ /* 0x000fe4000bf45070 */
[----:B------:R-:W-:Y:S02]  /*4670*/  SHF.L.U32 R12, R12, 0x1f, RZ ;  /* 0x0000001f0c0c7819 */ /* 0x000fe400000006ff */
[----:B------:R-:W-:Y:S05]  /*4680*/  ISETP.NE.AND.EX P2, PT, RZ, UR5, PT, P2 ;  /* 0x00000005ff007c0c */ /* 0x000fea000bf45320 */
[----:B------:R-:W-:Y:S02]  /*4690*/  USHF.L.U32 UR43, UR43, 0x7, URZ ;  /* 0x000000072b2b7899 */ /* 0x000fe400080006ff */
[----:B------:R-:W-:Y:S01]  /*46a0*/  USHF.L.U32 UR42, UR42, 0x8, URZ ;  /* 0x000000082a2a7899 */ /* 0x000fe200080006ff */
[----:B------:R-:W-:Y:S11]  /*46b0*/  BRA.U !UP3, `(.L_x_89) ;  /* 0x000000010b347547 */ /* 0x000ff6000b800000 */
[----:B------:R-:W-:Y:S01]  /*46c0*/  UPLOP3.LUT UP0, UPT, UPT, UPT, UP2, 0x80, 0x8 ;  /* 0x000000000008789c */ /* 0x000fe20003f0f020 */
[----:B--2---:R-:W-:Y:S02]  /*46d0*/  HFMA2 R0, -RZ, RZ, 0, 5.9604644775390625e-08 ;  /* 0x00000001ff007431 */ /* 0x004fe400000001ff */
[----:B------:R-:W-:Y:S03]  /*46e0*/  IMAD.MOV.U32 R103, RZ, RZ, 0x1 ;  /* 0x00000001ff677424 */ /* 0x000fe600078e00ff */
[----:B------:R-:W-:Y:S05]  /*46f0*/  PLOP3.LUT P0, PT, PT, PT, UP0, 0x80, 0x8 ;  /* 0x000000000008781c */ /* 0x000fea0003f0f008 */
[----:B------:R-:W2:Y:S01]  /*4700*/  @UP0 LDCU.64 UR10, c[0x0][0x888] ;  /* 0x00011100ff0a07ac */ /* 0x000ea20008000a00 */
[----:B------:R-:W-:Y:S07]  /*4710*/  @UP0 UIMAD UR8, UR36, UR4, URZ ;  /* 0x00000004240802a4 */ /* 0x000fee000f8e02ff */
[----:B------:R-:W-:Y:S01]  /*4720*/  @!P0 PRMT R103, R0, 0x7610, R103 ;  /* 0x0000761000678816 */ /* 0x000fe20000000067 */
[----:B--2---:R-:W-:Y:S03]  /*4730*/  @UP0 UIMAD.WIDE UR10, UR8, 0x4, UR10 ;  /* 0x00000004080a08a5 */ /* 0x004fe6000f8e020a */
[----:B------:R-:W2:Y:S03]  /*4740*/  @!UP0 LDCU UR8, c[0x0][0x880] ;  /* 0x00011000ff0887ac */ /* 0x000ea60008000800 */
[----:B------:R-:W-:Y:S01]  /*4750*/  IMAD.U32 R10, RZ, RZ, UR10 ;  /* 0x0000000aff0a7e24 */ /* 0x000fe2000f8e00ff */
[----:B------:R-:W-:Y:S05]  /*4760*/  MOV R11, UR11 ;  /* 0x0000000b000b7c02 */ /* 0x000fea0008000f00 */
[----:B-----5:R4:W5:Y:S02]  /*4770*/  @P0 LDG.E R49, desc[UR46][R10.64] ;  /* 0x0000002e0a310981 */ /* 0x020964000c1e1900 */
[----:B--2-4-:R-:W-:Y:S07]  /*4780*/  @!P0 IMAD.U32 R49, RZ, RZ, UR8 ;  /* 0x00000008ff318e24 */ /* 0x014fee000f8e00ff */
.L_x_89:
[----:B-----5:R-:W-:Y:S01]  /*4790*/  @!P2 FSETP.EQ.AND P0, PT, R49, RZ, PT ;  /* 0x000000ff3100a20b */ /* 0x020fe20003f02000 */
[----:B------:R-:W-:Y:S01]  /*47a0*/  @!UPT UIADD3 URZ, UPT, UPT, URZ, URZ, URZ ;  /* 0x000000fffffff290 */ /* 0x000fe2000fffe0ff */
[----:B------:R-:W-:Y:S11]  /*47b0*/  @!P2 BRA `(.L_x_90) ;  /* 0x000000000014a947 */ /* 0x000ff60003800000 */
[----:B------:R-:W-:Y:S02]  /*47c0*/  LOP3.LUT P2, RZ, R103, 0xff, RZ, 0xc0, !PT ;  /* 0x000000ff67ff7812 */ /* 0x000fe4000784c0ff */
[----:B------:R-:W-:Y:S04]  /*47d0*/  PLOP3.LUT P0, PT, PT, PT, UP0, 0x80, 0x8 ;  /* 0x000000000008781c */ /* 0x000fe80003f0f008 */
[----:B------:R-:W-:Y:S07]  /*47e0*/  PLOP3.LUT P0, PT, P0, PT, PT, 0x8, 0x80 ;  /* 0x000000000080781c */ /* 0x000fee000070e170 */
[----:B------:R-:W-:Y:S11]  /*47f0*/  @P2 FSETP.EQ.AND P0, PT, R49, RZ, PT ;  /* 0x000000ff3100220b */ /* 0x000ff60003f02000 */
[----:B------:R-:W-:Y:S02]  /*4800*/  @!UPT UIADD3 URZ, UPT, UPT, URZ, URZ, URZ ;  /* 0x000000fffffff290 */ /* 0x000fe4000fffe0ff */
.L_x_90:
[----:B------:R-:W4:Y:S01]  /*4810*/  SYNCS.PHASECHK.TRANS64.TRYWAIT P2, [UR7+0x70], R12 ;  /* 0x0000700cff0075a7 */ /* 0x000f220008041107 */
[----:B------:R-:W-:Y:S04]  /*4820*/  ELECT P4, URZ, PT ;  /* 0x0000000000ff782f */ /* 0x000fe80003880000 */
[----:B------:R-:W-:Y:S11]  /*4830*/  PLOP3.LUT P4, PT, P0, P4, PT, 0xf2, 0x2f ;  /* 0x00000000002f781c */ /* 0x000ff60000789e72 */
[----:B------:R-:W-:Y:S02]  /*4840*/  @!UPT UIADD3 URZ, UPT, UPT, URZ, URZ, URZ ;  /* 0x000000fffffff290 */ /* 0x000fe4000fffe0ff */
[----:B-1----:R-:W-:Y:S05]  /*4850*/  @!P4 IADD3 R9, P0, PT, R32, 0x580, RZ ;  /* 0x000005802009c810 */ /* 0x002fea0007f1e0ff */
[----:B--2---:R-:W-:Y:S01]  /*4860*/  @!P4 IMAD.X R0, RZ, RZ, R33, P0 ;  /* 0x000000ffff00c224 */ /* 0x004fe200000e0621 */
[----:B----4-:R-:W-:Y:S07]  /*4870*/  @!P2 BRA `(.L_x_91) ;  /* 0x0000009800e0a947 */ /* 0x010fee0003800000 */
.L_x_215:
[----:B------:R-:W-:Y:S01]  /*4880*/  @!P4 R2UR UR9, R9 ;  /* 0x000000000909c2ca */ /* 0x000fe200000e0000 */
[----:B------:R-:W-:Y:S01]  /*4890*/  VOTEU.ALL UP1, P4 ;  /* 0x0000000000ff7886 */ /* 0x000fe20002020000 */
[----:B------:R-:W-:Y:S01]  /*48a0*/  @!P4 R2UR UR8, R0 ;  /* 0x000000000008c2ca */ /* 0x000fe200000e0000 */
[----:B------:R-:W-:Y:S01]  /*48b0*/  @!P4 IMAD.MOV.U32 R0, RZ, RZ, 0x4000 ;  /* 0x00004000ff00c424 */ /* 0x000fe200078e00ff */
[----:B------:R-:W-:Y:S01]  /*48c0*/  UMOV UR44, UR36 ;  /* 0x00000024002c7c82 */ /* 0x000fe20008000000 */
[----:B------:R-:W-:Y:S01]  /*48d0*/  UPRMT UR21, UR37, 0x654, UR41 ;  /* 0x0000065425157896 */ /* 0x000fe20008000029 */
[----:B------:R-:W-:Y:S01]  /*48e0*/  @!P4 IADD3 R9, P0, PT, R32, 0x580, RZ ;  /* 0x000005802009c810 */ /* 0x000fe20007f1e0ff */
[----:B------:R-:W-:Y:S01]  /*48f0*/  @!UP1 UIADD3 UR40, UPT, UPT, UR7, 0x400, URZ ;  /* 0x0000040007289890 */ /* 0x000fe2000fffe0ff */
[----:B------:R-:W-:Y:S05]  /*4900*/  VOTEU.ALL UP1, P4 ;  /* 0x0000000000ff7886 */ /* 0x000fea0002020000 */
[----:B------:R-:W-:Y:S01]  /*4910*/  IMAD.U32 R10, RZ, RZ, UR9 ;  /* 0x00000009ff0a7e24 */ /* 0x000fe2000f8e00ff */
[----:B------:R-:W-:Y:S01]  /*4920*/  UMOV UR9, 0x10000000 ;  /* 0x1000000000097882 */ /* 0x000fe20000000000 */
[----:B------:R-:W-:Y:S01]  /*4930*/  IMAD.U32 R11, RZ, RZ, UR8 ;  /* 0x00000008ff0b7e24 */ /* 0x000fe2000f8e00ff */
[----:B------:R-:W-:Y:S02]  /*4940*/  UMOV UR8, 0x0 ;  /* 0x0000000000087882 */ /* 0x000fe40000000000 */
[----:B------:R-:W-:Y:S02]  /*4950*/  @!P4 R2UR UR10, R10 ;  /* 0x000000000a0ac2ca */ /* 0x000fe400000e0000 */
[----:B------:R-:W-:Y:S11]  /*4960*/  @!P4 R2UR UR11, R11 ;  /* 0x000000000b0bc2ca */ /* 0x000ff600000e0000 */
[----:B------:R-:W-:Y:S02]  /*4970*/  @!UPT UIADD3 URZ, UPT, UPT, URZ, URZ, URZ ;  /* 0x000000fffffff290 */ /* 0x000fe4000fffe0ff */
[----:B------:R2:W-:Y:S01]  /*4980*/  @!UP1 UTMALDG.3D [UR40], [UR10], desc[UR8] ;  /* 0x000008280a0095b4 */ /* 0x0005e20008011000 */
[----:B------:R4:W-:Y:S01]  /*4990*/  @!P4 SYNCS.ARRIVE.TRANS64.RED.A0TR RZ, [UR7+0x50], R0 ;  /* 0x00005000ffffc9a7 */ /* 0x0009e20008300407 */
[----:B------:R-:W-:Y:S01]  /*49a0*/  SYNCS.ARRIVE.TRANS64.RED.A1T0 RZ, [UR21], RZ ;  /* 0x000000ffffff79a7 */ /* 0x000fe20008100415 */
[----:B----4-:R-:W-:Y:S01]  /*49b0*/  @!P4 IMAD.X R0, RZ, RZ, R33, P0 ;  /* 0x000000ffff00c224 */ /* 0x010fe200000e0621 */
[----:B------:R-:W4:Y:S02]  /*49c0*/  SYNCS.PHASECHK.TRANS64.TRYWAIT P2, [UR7+0x78], R12 ;  /* 0x0000780cff0075a7 */ /* 0x000f240008041107 */
[----:B--2-4-:R-:W-:Y:S05]  /*49d0*/  @!P2 BRA `(.L_x_92) ;  /* 0x0000009800a0a947 */ /* 0x014fea0003800000 */
.L_x_217:
[----:B------:R-:W-:Y:S01]  /*49e0*/  @!P4 R2UR UR9, R9 ;  /* 0x000000000909c2ca */ /* 0x000fe200000e0000 */
[----:B------:R-:W-:Y:S01]  /*49f0*/  VOTEU.ALL UP1, P4 ;  /* 0x0000000000ff7886 */ /* 0x000fe20002020000 */
[----:B------:R-:W-:Y:S01]  /*4a00*/  @!P4 R2UR UR8, R0 ;  /* 0x000000000008c2ca */ /* 0x000fe200000e0000 */
[----:B------:R-:W-:Y:S01]  /*4a10*/  @!P4 IMAD.MOV.U32 R0, RZ, RZ, 0x4000 ;  /* 0x00004000ff00c424 */ /* 0x000fe200078e00ff */
[----:B------:R-:W-:Y:S01]  /*4a20*/  UMOV UR35, UR43 ;  /* 0x0000002b00237c82 */ /* 0x000fe20008000000 */
[----:B------:R-:W-:Y:S01]  /*4a30*/  UPRMT UR15, UR37, 0x654, UR33 ;  /* 0x00000654250f7896 */ /* 0x000fe20008000021 */
[----:B------:R-:W-:Y:S01]  /*4a40*/  @!P4 IADD3 R9, P0, PT, R32, 0x580, RZ ;  /* 0x000005802009c810 */ /* 0x000fe20007f1e0ff */
[----:B------:R-:W-:Y:S02]  /*4a50*/  @!UP1 UIADD3 UR34, UPT, UPT, UR42, 0x20, URZ ;  /* 0x000000202a229890 */ /* 0x000fe4000fffe0ff */
[----:B------:R-:W-:Y:S01]  /*4a60*/  @!UP1 UIADD3 UR32, UPT, UPT, UR7, 0x4400, URZ ;  /* 0x0000440007209890 */ /* 0x000fe2000fffe0ff */
[----:B------:R-:W-:Y:S03]  /*4a70*/  VOTEU.ALL UP1, P4 ;  /* 0x0000000000ff7886 */ /* 0x000fe60002020000 */
        /* <DEDUP_REMOVED lines=13> */
.L_x_219:
[----:B------:R-:W-:Y:S01]  /*4b50*/  @!P4 R2UR UR9, R9 ;  /* 0x000000000909c2ca */ /* 0x000fe200000e0000 */
[----:B------:R-:W-:Y:S01]  /*4b60*/  VOTEU.ALL UP1, P4 ;  /* 0x0000000000ff7886 */ /* 0x000fe20002020000 */
[----:B------:R-:W-:Y:S01]  /*4b70*/  @!P4 R2UR UR8, R0 ;  /* 0x000000000008c2ca */ /* 0x000fe200000e0000 */
[----:B------:R-:W-:Y:S01]  /*4b80*/  @!P4 IMAD.MOV.U32 R0, RZ, RZ, 0x4000 ;  /* 0x00004000ff00c424 */ /* 0x000fe200078e00ff */
[----:B------:R-:W-:Y:S01]  /*4b90*/  UMOV UR27, UR43 ;  /* 0x0000002b001b7c82 */ /* 0x000fe20008000000 */
[----:B------:R-:W-:Y:S01]  /*4ba0*/  UMOV UR28, UR36 ;  /* 0x00000024001c7c82 */ /* 0x000fe20008000000 */
[----:B------:R-:W-:Y:S01]  /*4bb0*/  @!UP1 UIADD3 UR26, UPT, UPT, UR42, 0x40, URZ ;  /* 0x000000402a1a9890 */ /* 0x000fe2000fffe0ff */
[----:B------:R-:W-:Y:S01]  /*4bc0*/  @!P4 IADD3 R9, P0, PT, R32, 0x580, RZ ;  /* 0x000005802009c810 */ /* 0x000fe20007f1e0ff */
[----:B------:R-:W-:Y:S01]  /*4bd0*/  @!UP1 UIADD3 UR24, UPT, UPT, UR7, 0x8400, URZ ;  /* 0x0000840007189890 */ /* 0x000fe2000fffe0ff */
[----:B------:R-:W-:Y:S01]  /*4be0*/  VOTEU.ALL UP1, P4 ;  /* 0x0000000000ff7886 */ /* 0x000fe20002020000 */
[----:B------:R-:W-:Y:S03]  /*4bf0*/  UPRMT UR14, UR37, 0x654, UR25 ;  /* 0x00000654250e7896 */ /* 0x000fe60008000019 */
        /* <DEDUP_REMOVED lines=13> */
.L_x_221:
[----:B------:R-:W-:Y:S01]  /*4cd0*/  @!P4 R2UR UR9, R9 ;  /* 0x000000000909c2ca */ /* 0x000fe200000e0000 */
[----:B------:R-:W-:Y:S01]  /*4ce0*/  VOTEU.ALL UP1, P4 ;  /* 0x0000000000ff7886 */ /* 0x000fe20002020000 */
[----:B------:R-:W-:Y:S01]  /*4cf0*/  @!P4 R2UR UR8, R0 ;  /* 0x000000000008c2ca */ /* 0x000fe200000e0000 */
[----:B------:R-:W-:Y:S01]  /*4d00*/  @!P4 IMAD.MOV.U32 R0, RZ, RZ, 0x4000 ;  /* 0x00004000ff00c424 */ /* 0x000fe200078e00ff */
[----:B------:R-:W-:Y:S01]  /*4d10*/  UMOV UR19, UR43 ;  /* 0x0000002b00137c82 */ /* 0x000fe20008000000 */
[----:B------:R-:W-:Y:S01]  /*4d20*/  UMOV UR20, UR36 ;  /* 0x0000002400147c82 */ /* 0x000fe20008000000 */
[----:B------:R-:W-:Y:S01]  /*4d30*/  @!UP1 UIADD3 UR18, UPT, UPT, UR42, 0x60, URZ ;  /* 0x000000602a129890 */ /* 0x000fe2000fffe0ff */
[----:B------:R-:W-:Y:S01]  /*4d40*/  SHF.L.U32 R20, RZ, 0x1f, RZ ;  /* 0x0000001fff147819 */ /* 0x000fe200000006ff */
[----:B------:R-:W-:Y:S01]  /*4d50*/  @!UP1 UIADD3 UR16, UPT, UPT, UR7, 0xc400, URZ ;  /* 0x0000c40007109890 */ /* 0x000fe2000fffe0ff */
[----:B------:R-:W-:Y:S01]  /*4d60*/  @!P4 IADD3 R9, P0, PT, R32, 0x580, RZ ;  /* 0x000005802009c810 */ /* 0x000fe20007f1e0ff */
[----:B------:R-:W-:Y:S01]  /*4d70*/  VOTEU.ALL UP1, P4 ;  /* 0x0000000000ff7886 */ /* 0x000fe20002020000 */
[----:B------:R-:W-:Y:S02]  /*4d80*/  UPRMT UR13, UR37, 0x654, UR17 ;  /* 0x00000654250d7896 */ /* 0x000fe40008000011 */
        /* <DEDUP_REMOVED lines=13> */
.L_x_223:
[----:B------:R-:W-:Y:S01]  /*4e60*/  @!P4 R2UR UR9, R9 ;  /* 0x000000000909c2ca */ /* 0x000fe200000e0000 */
[----:B------:R-:W-:Y:S01]  /*4e70*/  VOTEU.ALL UP1, P4 ;  /* 0x0000000000ff7886 */ /* 0x000fe20002020000 */
[----:B------:R-:W-:Y:S01]  /*4e80*/  @!P4 R2UR UR8, R0 ;  /* 0x000000000008c2ca */ /* 0x000fe200000e0000 */
[----:B------:R-:W-:Y:S01]  /*4e90*/  @!P4 IMAD.MOV.U32 R0, RZ, RZ, 0x4000 ;  /* 0x00004000ff00c424 */ /* 0x000fe200078e00ff */
[----:B------:R-:W-:Y:S01]  /*4ea0*/  UMOV UR18, 0x0 ;  /* 0x0000000000127882 */ /* 0x000fe20000000000 */
[----:B------:R-:W-:Y:S01]  /*4eb0*/  UMOV UR19, 0x10000000 ;  /* 0x1000000000137882 */ /* 0x000fe20000000000 */
[----:B------:R-:W-:Y:S01]  /*4ec0*/  @!UP1 UIADD3 UR10, UPT, UPT, UR42, 0x80, URZ ;  /* 0x000000802a0a9890 */ /* 0x000fe2000fffe0ff */
[----:B------:R-:W-:Y:S01]  /*4ed0*/  @!P4 IADD3 R9, P0, PT, R32, 0x580, RZ ;  /* 0x000005802009c810 */ /* 0x000fe20007f1e0ff */
[----:B------:R-:W-:Y:S01]  /*4ee0*/  UMOV UR11, UR43 ;  /* 0x0000002b000b7c82 */ /* 0x000fe20008000000 */
[----:B------:R-:W-:Y:S04]  /*4ef0*/  UMOV UR12, UR36 ;  /* 0x00000024000c7c82 */ /* 0x000fe80008000000 */
[----:B------:R-:W-:Y:S01]  /*4f00*/  IMAD.U32 R10, RZ, RZ, UR9 ;  /* 0x00000009ff0a7e24 */ /* 0x000fe2000f8e00ff */
[----:B------:R-:W-:Y:S01]  /*4f10*/  UMOV UR9, UR41 ;  /* 0x0000002900097c82 */ /* 0x000fe20008000000 */
[----:B------:R-:W-:Y:S01]  /*4f20*/  IMAD.U32 R11, RZ, RZ, UR8 ;  /* 0x00000008ff0b7e24 */ /* 0x000fe2000f8e00ff */
[----:B------:R-:W-:Y:S02]  /*4f30*/  @!UP1 UIADD3 UR8, UPT, UPT, UR7, 0x400, URZ ;  /* 0x0000040007089890 */ /* 0x000fe4000fffe0ff */
[----:B------:R-:W-:Y:S01]  /*4f40*/  @!P4 R2UR UR22, R10 ;  /* 0x000000000a16c2ca */ /* 0x000fe200000e0000 */
[----:B------:R-:W-:Y:S01]  /*4f50*/  VOTEU.ALL UP1, P4 ;  /* 0x0000000000ff7886 */ /* 0x000fe20002020000 */
        /* <DEDUP_REMOVED lines=8> */
.L_x_225:
        /* <DEDUP_REMOVED lines=9> */
[----:B------:R-:W-:Y:S03]  /*5070*/  UMOV UR12, UR36 ;  /* 0x00000024000c7c82 */ /* 0x000fe60008000000 */
[----:B------:R-:W-:Y:S02]  /*5080*/  @!P4 IMAD.X R21, RZ, RZ, R33, P0 ;  /* 0x000000ffff15c224 */ /* 0x000fe400000e0621 */
        /* <DEDUP_REMOVED lines=11> */
[----:B------:R-:W4:Y:S02]  /*5140*/  SYNCS.PHASECHK.TRANS64.TRYWAIT P2, [UR7+0x80], R20 ;  /* 0x00008014ff0075a7 */ /* 0x000f240008041107 */
[----:B--2-4-:R-:W-:Y:S05]  /*5150*/  @!P2 BRA `(.L_x_97) ;  /* 0x000000940038a947 */ /* 0x014fea0003800000 */
.L_x_227:
[----:B------:R-:W2:Y:S01]  /*5160*/  LDC.64 R14, c[0x0][0xb10] ;  /* 0x0002c400ff0e7b82 */ /* 0x000ea20000000a00 */
[----:B------:R-:W-:Y:S01]  /*5170*/  @!P4 R2UR UR9, R31 ;  /* 0x000000001f09c2ca */ /* 0x000fe200000e0000 */
[----:B------:R-:W-:Y:S01]  /*5180*/  VOTEU.ALL UP1, P4 ;  /* 0x0000000000ff7886 */ /* 0x000fe20002020000 */
[----:B------:R-:W-:Y:S01]  /*5190*/  @!P4 R2UR UR8, R21 ;  /* 0x000000001508c2ca */ /* 0x000fe200000e0000 */
[----:B------:R-:W-:Y:S01]  /*51a0*/  @!P4 IMAD.MOV.U32 R21, RZ, RZ, 0x4000 ;  /* 0x00004000ff15c424 */ /* 0x000fe200078e00ff */
[----:B------:R-:W-:Y:S03]  /*51b0*/  UMOV UR18, 0x0 ;  /* 0x0000000000127882 */ /* 0x000fe60000000000 */
[----:B------:R-:W4:Y:S01]  /*51c0*/  LDC.64 R10, c[0x0][0xb18] ;  /* 0x0002c600ff0a7b82 */ /* 0x000f220000000a00 */
[----:B------:R-:W-:Y:S01]  /*51d0*/  @!UP1 UIADD3 UR10, UPT, UPT, UR42, 0xc0, URZ ;  /* 0x000000c02a0a9890 */ /* 0x000fe2000fffe0ff */
[----:B------:R-:W-:Y:S01]  /*51e0*/  @P3 SHF.R.U32.HI R28, RZ, 0x10, R25 ;  /* 0x00000010ff1c3819 */ /* 0x000fe20000011619 */
[----:B------:R-:W-:Y:S01]  /*51f0*/  UMOV UR19, 0x10000000 ;  /* 0x1000000000137882 */ /* 0x000fe20000000000 */
[----:B------:R-:W-:Y:S01]  /*5200*/  UMOV UR11, UR43 ;  /* 0x0000002b000b7c82 */ /* 0x000fe20008000000 */
[----:B------:R-:W-:Y:S03]  /*5210*/  UMOV UR12, UR36 ;  /* 0x00000024000c7c82 */ /* 0x000fe60008000000 */
[----:B------:R-:W5:Y:S01]  /*5220*/  @!P1 LDC R0, c[0x0][0xb20] ;  /* 0x0002c800ff009b82 */ /* 0x000f620000000800 */
[----:B------:R-:W-:Y:S02]  /*5230*/  VIADD R30, R30, 0x1 ;  /* 0x000000011e1e7836 */ /* 0x000fe40000000000 */
[----:B------:R-:W-:Y:S05]  /*5240*/  IMAD.U32 R34, RZ, RZ, UR9 ;  /* 0x00000009ff227e24 */ /* 0x000fea000f8e00ff */
[----:B-1----:R-:W1:Y:S01]  /*5250*/  @!P1 LDC R3, c[0x0][0xb0c] ;  /* 0x0002c300ff039b82 */ /* 0x002e620000000800 */
[----:B------:R-:W-:Y:S01]  /*5260*/  IMAD.U32 R35, RZ, RZ, UR8 ;  /* 0x00000008ff237e24 */ /* 0x000fe2000f8e00ff */
[----:B------:R-:W-:Y:S01]  /*5270*/  @!UP1 UIADD3 UR8, UPT, UPT, UR7, 0x8400, URZ ;  /* 0x0000840007089890 */ /* 0x000fe2000fffe0ff */
[----:B------:R-:W-:Y:S01]  /*5280*/  @!P4 R2UR UR20, R34 ;  /* 0x000000002214c2ca */ /* 0x000fe200000e0000 */
[----:B------:R-:W-:Y:S02]  /*5290*/  VOTEU.ALL UP1, P4 ;  /* 0x0000000000ff7886 */ /* 0x000fe40002020000 */
[----:B------:R-:W-:Y:S01]  /*52a0*/  @!P4 R2UR UR21, R35 ;  /* 0x000000002315c2ca */ /* 0x000fe200000e0000 */
[----:B------:R-:W-:Y:S11]  /*52b0*/  UMOV UR9, UR25 ;  /* 0x0000001900097c82 */ /* 0x000ff60008000000 */
[----:B------:R-:W-:Y:S01]  /*52c0*/  @!UPT UIADD3 URZ, UPT, UPT, URZ, URZ, URZ ;  /* 0x000000fffffff290 */ /* 0x000fe2000fffe0ff */
[----:B------:R1:W-:Y:S01]  /*52d0*/  @!UP1 UTMALDG.3D [UR8], [UR20], desc[UR18] ;  /* 0x00001208140095b4 */ /* 0x0003e20008011000 */
[----:B------:R1:W-:Y:S02]  /*52e0*/  @!P4 SYNCS.ARRIVE.TRANS64.RED.A0TR RZ, [UR7+0x60], R21 ;  /* 0x00006015ffffc9a7 */ /* 0x0003e40008300407 */
[----:B-1----:R-:W-:Y:S01]  /*52f0*/  @!P1 ISETP.NE.AND P2, PT, R3, 0x1, PT ;  /* 0x000000010300980c */ /* 0x002fe20003f45270 */
[C---:B--2---:R-:W-:Y:S01]  /*5300*/  @!P1 IMAD.HI.U32 R14, R13.reuse, R14, RZ ;  /* 0x0000000e0d0e9227 */ /* 0x044fe200078e00ff */
[----:B----4-:R-:W-:Y:S03]  /*5310*/  @!P1 ISETP.NE.AND P0, PT, R10, 0x1, PT ;  /* 0x000000010a00980c */ /* 0x010fe60003f05270 */
[C---:B------:R-:W-:Y:S01]  /*5320*/  @!P1 IMAD.HI.U32 R11, R8.reuse, R11, RZ ;  /* 0x0000000b080b9227 */ /* 0x040fe200078e00ff */
[----:B------:R-:W-:Y:S04]  /*5330*/  @!P1 SHF.R.U32.HI R14, RZ, R15, R14 ;  /* 0x0000000fff0e9219 */ /* 0x000fe8000001160e */
[----:B-----5:R-:W-:Y:S01]  /*5340*/  @!P1 SHF.R.U32.HI R9, RZ, R0, R11 ;  /* 0x00000000ff099219 */ /* 0x020fe2000001160b */
[----:B------:R-:W-:Y:S01]  /*5350*/  SYNCS.ARRIVE.TRANS64.RED.A1T0 RZ, [UR14], RZ ;  /* 0x000000ffffff79a7 */ /* 0x000fe2000810040e */
[----:B------:R-:W-:Y:S02]  /*5360*/  @!P1 SEL R14, R13, R14, !P2 ;  /* 0x0000000e0d0e9207 */ /* 0x000fe40005000000 */
[----:B------:R-:W-:Y:S01]  /*5370*/  @!P1 SEL R9, R8, R9, !P0 ;  /* 0x0000000908099207 */ /* 0x000fe20004000000 */
[----:B------:R-:W1:Y:S04]  /*5380*/  SYNCS.PHASECHK.TRANS64.TRYWAIT P5, [UR7+0x88], R20 ;  /* 0x00008814ff0075a7 */ /* 0x000e6800080a1107 */
[----:B------:R-:W-:Y:S02]  /*5390*/  @!P1 IMAD.IADD R0, R9, 0x1, -R14 ;  /* 0x0000000109009824 */ /* 0x000fe400078e0a0e */
[----:B------:R-:W-:Y:S02]  /*53a0*/  @!P1 IMAD.IADD R9, R14, 0x1, -R9 ;  /* 0x000000010e099824 */ /* 0x000fe400078e0a09 */
[----:B------:R-:W-:Y:S02]  /*53b0*/  @!P1 IMAD R13, R0, R3, R13 ;  /* 0x00000003000d9224 */ /* 0x000fe400078e020d */
[----:B------:R-:W-:Y:S01]  /*53c0*/  @!P1 IMAD R8, R9, R10, R8 ;  /* 0x0000000a09089224 */ /* 0x000fe200078e0208 */
[----:B-1----:R-:W-:Y:S06]  /*53d0*/  @!P5 BRA `(.L_x_98) ;  /* 0x0000009000b0d947 */ /* 0x002fec0003800000 */
.L_x_229:
[----:B-1----:R-:W-:Y:S01]  /*53e0*/  @!P4 IADD3 R3, P0, PT, R32, 0x580, RZ ;  /* 0x000005802003c810 */ /* 0x002fe20007f1e0ff */
[----:B------:R-:W-:Y:S01]  /*53f0*/  VOTEU.ALL UP1, P4 ;  /* 0x0000000000ff7886 */ /* 0x000fe20002020000 */
[----:B------:R-:W-:Y:S01]  /*5400*/  UMOV UR18, 0x0 ;  /* 0x0000000000127882 */ /* 0x000fe20000000000 */
[----:B------:R-:W-:Y:S01]  /*5410*/  UMOV UR19, 0x10000000 ;  /* 0x1000000000137882 */ /* 0x000fe20000000000 */
[----:B------:R-:W-:Y:S01]  /*5420*/  @!P4 R2UR UR9, R3 ;  /* 0x000000000309c2ca */ /* 0x000fe200000e0000 */
[----:B------:R-:W-:Y:S01]  /*5430*/  @!P4 IMAD.X R0, RZ, RZ, R33, P0 ;  /* 0x000000ffff00c224 */ /* 0x000fe200000e0621 */
[----:B------:R-:W-:Y:S01]  /*5440*/  @!UP1 UIADD3 UR10, UPT, UPT, UR42, 0xe0, URZ ;  /* 0x000000e02a0a9890 */ /* 0x000fe2000fffe0ff */
[----:B------:R-:W-:Y:S01]  /*5450*/  ISETP.NE.AND P0, PT, R30, 0x2, PT ;  /* 0x000000021e00780c */ /* 0x000fe20003f05270 */
[----:B------:R-:W-:Y:S01]  /*5460*/  UMOV UR11, UR43 ;  /* 0x0000002b000b7c82 */ /* 0x000fe20008000000 */
[----:B------:R-:W-:Y:S01]  /*5470*/  UMOV UR12, UR36 ;  /* 0x00000024000c7c82 */ /* 0x000fe20008000000 */
[----:B------:R-:W-:Y:S01]  /*5480*/  @!P4 R2UR UR8, R0 ;  /* 0x000000000008c2ca */ /* 0x000fe200000e0000 */
[----:B------:R-:W-:Y:S01]  /*5490*/  IMAD.IADD R20, R8, 0x1, R102 ;  /* 0x0000000108147824 */ /* 0x000fe200078e0266 */
[----:B------:R-:W-:Y:S01]  /*54a0*/  @P3 R2UR UR36, R28 ;  /* 0x000000001c2432ca */ /* 0x000fe200000e0000 */
[----:B------:R-:W-:Y:S01]  /*54b0*/  IMAD.IADD R21, R13, 0x1, R104 ;  /* 0x000000010d157824 */ /* 0x000fe200078e0268 */
[----:B------:R-:W-:Y:S02]  /*54c0*/  SEL R0, RZ, 0x1, P0 ;  /* 0x00000001ff007807 */ /* 0x000fe40000000000 */
[----:B------:R-:W-:Y:S01]  /*54d0*/  SEL R30, R30, RZ, P0 ;  /* 0x000000ff1e1e7207 */ /* 0x000fe20000000000 */
[----:B------:R-:W-:Y:S01]  /*54e0*/  IMAD.U32 R10, RZ, RZ, UR9 ;  /* 0x00000009ff0a7e24 */ /* 0x000fe2000f8e00ff */
[----:B------:R-:W-:Y:S01]  /*54f0*/  UMOV UR9, UR17 ;  /* 0x0000001100097c82 */ /* 0x000fe20008000000 */
[----:B------:R-:W-:Y:S03]  /*5500*/  LOP3.LUT R29, R29, R0, RZ, 0x3c, !PT ;  /* 0x000000001d1d7212 */ /* 0x000fe600078e3cff */
[----:B------:R-:W-:Y:S01]  /*5510*/  @!P4 R2UR UR14, R10 ;  /* 0x000000000a0ec2ca */ /* 0x000fe200000e0000 */
[----:B------:R-:W-:Y:S01]  /*5520*/  IMAD.U32 R11, RZ, RZ, UR8 ;  /* 0x00000008ff0b7e24 */ /* 0x000fe2000f8e00ff */
[----:B------:R-:W-:Y:S01]  /*5530*/  @!UP1 UIADD3 UR8, UPT, UPT, UR7, 0xc400, URZ ;  /* 0x0000c40007089890 */ /* 0x000fe2000fffe0ff */
[----:B------:R-:W-:Y:S03]  /*5540*/  VOTEU.ALL UP1, P4 ;  /* 0x0000000000ff7886 */ /* 0x000fe60002020000 */
[----:B------:R-:W-:Y:S11]  /*5550*/  @!P4 R2UR UR15, R11 ;  /* 0x000000000b0fc2ca */ /* 0x000ff600000e0000 */
[----:B------:R-:W-:Y:S02]  /*5560*/  @!UPT UIADD3 URZ, UPT, UPT, URZ, URZ, URZ ;  /* 0x000000fffffff290 */ /* 0x000fe4000fffe0ff */
[----:B------:R2:W-:Y:S01]  /*5570*/  @!UP1 UTMALDG.3D [UR8], [UR14], desc[UR18] ;  /* 0x000012080e0095b4 */ /* 0x0005e20008011000 */
[----:B------:R2:W-:Y:S01]  /*5580*/  @!P4 SYNCS.ARRIVE.TRANS64.RED.A0TR RZ, [UR7+0x68], R23 ;  /* 0x00006817ffffc9a7 */ /* 0x0005e20008300407 */
[----:B------:R-:W-:Y:S01]  /*5590*/  UPLOP3.LUT UP1, UPT, UPT, UPT, UPT, 0x80, 0x8 ;  /* 0x000000000008789c */ /* 0x000fe20003f2f070 */
[----:B------:R-:W-:Y:S01]  /*55a0*/  SYNCS.ARRIVE.TRANS64.RED.A1T0 RZ, [UR13], RZ ;  /* 0x000000ffffff79a7 */ /* 0x000fe2000810040d */
[----:B------:R-:W-:Y:S09]  /*55b0*/  @P3 BRA `(.L_x_99) ;  /* 0xffffffec00103947 */ /* 0x000ff2000383ffff */
[----:B------:R-:W1:Y:S02]  /*55c0*/  SYNCS.PHASECHK.TRANS64.TRYWAIT P0, [UR7+0x70], R12 ;  /* 0x0000700cff0075a7 */ /* 0x000e640008001107 */
[----:B-1----:R-:W-:Y:S05]  /*55d0*/  @!P0 BRA `(.L_x_100) ;  /* 0x0000009000488947 */ /* 0x002fea0003800000 */
.L_x_231:
[----:B------:R-:W4:Y:S02]  /*55e0*/  SYNCS.PHASECHK.TRANS64.TRYWAIT P0, [UR7+0x78], R12 ;  /* 0x0000780cff0075a7 */ /* 0x000f240008001107 */
[----:B----4-:R-:W-:Y:S05]  /*55f0*/  @!P0 BRA `(.L_x_101) ;  /* 0x0000009000588947 */ /* 0x010fea0003800000 */
.L_x_233:
[----:B------:R-:W4:Y:S01]  /*5600*/  SYNCS.PHASECHK.TRANS64.TRYWAIT P0, [UR7+0x80], R12 ;  /* 0x0000800cff0075a7 */ /* 0x000f220008001107 */
[----:B------:R-:W-:Y:S01]  /*5610*/  HFMA2 R0, -RZ, RZ, 0, 5.9604644775390625e-08 ;  /* 0x00000001ff007431 */ /* 0x000fe200000001ff */
[----:B----4-:R-:W-:Y:S06]  /*5620*/  @!P0 BRA `(.L_x_102) ;  /* 0x0000009000648947 */ /* 0x010fec0003800000 */
.L_x_235:
[----:B------:R-:W-:Y:S02]  /*5630*/  MOV R2, UR7 ;  /* 0x0000000700027c02 */ /* 0x000fe40008000f00 */
[----:B-1----:R-:W-:-:S07]  /*5640*/  SHF.L.U32 R3, R0, 0x1f, RZ ;  /* 0x0000001f00037819 */ /* 0x002fce00000006ff */
.L_x_103:
[----:B-1----:R1:W4:Y:S02]  /*5650*/  SYNCS.PHASECHK.TRANS64.TRYWAIT P0, [R2+URZ+0x88], R3 ;  /* 0x00008803020075a7 */ /* 0x00232400080011ff */
[----:B----4-:R-:W-:Y:S05]  /*5660*/  @!P0 NANOSLEEP.SYNCS 0x989680 ;  /* 0x009896800000895d */ /* 0x010fea0003900000 */
[----:B------:R-:W4:Y:S02]  /*5670*/  @!P0 SYNCS.PHASECHK.TRANS64 P0, [R2+URZ+0x88], R3 ;  /* 0x00008803020085a7 */ /* 0x000f2400080010ff */
[----:B--2-4-:R-:W-:Y:S05]  /*5680*/  @P0 EXIT ;  /* 0x000000000000094d */ /* 0x014fea0003800000 */
[----:B------:R-:W-:Y:S05]  /*5690*/  BRA `(.L_x_103) ;  /* 0xfffffffc00ec7947 */ /* 0x000fea000383ffff */
.L_x_84:
[----:B------:R-:W-:-:S06]  /*56a0*/  UISETP.GE.AND UP1, UPT, UR10, 0x4, UPT ;  /* 0x000000040a00788c */ /* 0x000fcc000bf26270 */
[----:B------:R-:W-:-:S13]  /*56b0*/  PLOP3.LUT P0, PT, PT, PT, UP1, 0x80, 0x8 ;  /* 0x000000000008781c */ /* 0x000fda0003f0f018 */
[----:B------:R-:W-:Y:S05]  /*56c0*/  @!P0 EXIT ;  /* 0x000000000000894d */ /* 0x000fea0003800000 */
[----:B------:R-:W-:Y:S01]  /*56d0*/  BAR.SYNC.DEFER_BLOCKING 0x6, 0xa0 ;  /* 0x0182800000007b1d */ /* 0x000fe20000010000 */
[C---:B------:R-:W-:Y:S01]  /*56e0*/  IMAD.SHL.U32 R3, R117.reuse, 0x20, RZ ;  /* 0x0000002075037824 */ /* 0x040fe200078e00ff */
[C---:B------:R-:W-:Y:S01]  /*56f0*/  LOP3.LUT R109, R117.reuse, 0x1, RZ, 0xc0, !PT ;  /* 0x00000001756d7812 */ /* 0x040fe200078ec0ff */
[C---:B------:R-:W-:Y:S02]  /*5700*/  IMAD.U32 R47, R117.reuse, 0x10000, RZ ;  /* 0x00010000752f7824 */ /* 0x040fe400078e00ff */
[----:B------:R-:W-:Y:S01]  /*5710*/  IMAD.SHL.U32 R108, R117, 0x4, RZ ;  /* 0x00000004756c7824 */ /* 0x000fe200078e00ff */
[----:B------:R-:W-:Y:S02]  /*5720*/  UMOV UR48, 0x400 ;  /* 0x0000040000307882 */ /* 0x000fe40000000000 */
[----:B------:R-:W1:Y:S01]  /*5730*/  LDC R107, c[0x0][0x370] ;  /* 0x0000dc00ff6b7b82 */ /* 0x000e620000000800 */
[----:B------:R-:W-:Y:S01]  /*5740*/  ULEA UR48, UR37, UR48, 0x18 ;  /* 0x0000003025307291 */ /* 0x000fe2000f8ec0ff */
[----:B------:R-:W-:Y:S01]  /*5750*/  ISETP.NE.U32.AND P0, PT, R109, 0x1, PT ;  /* 0x000000016d00780c */ /* 0x000fe20003f05070 */
[----:B------:R-:W-:Y:S01]  /*5760*/  IMAD.MOV.U32 R116, RZ, RZ, 0x2 ;  /* 0x00000002ff747424 */ /* 0x000fe200078e00ff */
[----:B------:R-:W-:Y:S01]  /*5770*/  LOP3.LUT R5, R3, 0xe0, RZ, 0xc0, !PT ;  /* 0x000000e003057812 */ /* 0x000fe200078ec0ff */
[----:B------:R-:W-:Y:S01]  /*5780*/  UIADD3 UR4, UPT, UPT, UR48, 0x400, URZ ;  /* 0x0000040030047890 */ /* 0x000fe2000fffe0ff */
[----:B------:R-:W-:Y:S01]  /*5790*/  LOP3.LUT R47, R47, 0x600000, RZ, 0xc0, !PT ;  /* 0x006000002f2f7812 */ /* 0x000fe200078ec0ff */
[----:B------:R-:W-:Y:S01]  /*57a0*/  IMAD.MOV.U32 R115, RZ, RZ, 0x4 ;  /* 0x00000004ff737424 */ /* 0x000fe200078e00ff */
[----:B------:R-:W2:Y:S01]  /*57b0*/  LDC R42, c[0x0][0xb0c] ;  /* 0x0002c300ff2a7b82 */ /* 0x000ea20000000800 */
[----:B------:R-:W-:Y:S01]  /*57c0*/  R2P PR, R117, 0x6 ;  /* 0x0000000675007804 */ /* 0x000fe20000000000 */
[----:B------:R-:W-:Y:S01]  /*57d0*/  IMAD.MOV.U32 R44, RZ, RZ, RZ ;  /* 0x000000ffff2c7224 */ /* 0x000fe200078e00ff */
[----:B------:R-:W-:Y:S01]  /*57e0*/  LOP3.LUT R108, R5, 0x1c, R108, 0xf8, !PT ;  /* 0x0000001c056c7812 */ /* 0x000fe200078ef86c */
[----:B------:R-:W-:Y:S01]  /*57f0*/  IMAD.MOV.U32 R114, RZ, RZ, RZ ;  /* 0x000000ffff727224 */ /* 0x000fe200078e00ff */
[----:B------:R-:W-:Y:S01]  /*5800*/  P2R R2, PR, RZ, 0x1 ;  /* 0x00000001ff027803 */ /* 0x000fe20000000000 */
[----:B------:R-:W-:Y:S01]  /*5810*/  IMAD.MOV.U32 R120, RZ, RZ, RZ ;  /* 0x000000ffff787224 */ /* 0x000fe200078e00ff */
[----:B------:R-:W-:Y:S01]  /*5820*/  LOP3.LUT R108, R108, 0xf00, R3, 0xf8, !PT ;  /* 0x00000f006c6c7812 */ /* 0x000fe200078ef803 */
[----:B------:R-:W3:Y:S01]  /*5830*/  LDC R105, c[0x0][0xb20] ;  /* 0x0002c800ff697b82 */ /* 0x000ee20000000800 */
[----:B------:R-:W4:Y:S01]  /*5840*/  LDS R0, [UR48+0x130] ;  /* 0x00013030ff007984 */ /* 0x000f220008000800 */
[----:B------:R-:W-:Y:S01]  /*5850*/  LOP3.LUT R117, R117, 0x60, RZ, 0xc0, !PT ;  /* 0x0000006075757812 */ /* 0x000fe200078ec0ff */
[----:B------:R-:W-:Y:S01]  /*5860*/  IMAD.MOV.U32 R113, RZ, RZ, RZ ;  /* 0x000000ffff717224 */ /* 0x000fe200078e00ff */
[----:B------:R-:W-:Y:S01]  /*5870*/  SEL R116, R116, 0xfffffffe, !P1 ;  /* 0xfffffffe74747807 */ /* 0x000fe20004800000 */
[----:B------:R-:W-:Y:S01]  /*5880*/  IMAD.U32 R111, RZ, RZ, UR4 ;  /* 0x00000004ff6f7e24 */ /* 0x000fe2000f8e00ff */
[----:B------:R-:W-:Y:S01]  /*5890*/  SEL R115, R115, 0xfffffffc, !P2 ;  /* 0xfffffffc73737807 */ /* 0x000fe20005000000 */
[----:B------:R-:W1:Y:S01]  /*58a0*/  LDCU.64 UR52, c[0x0][0x348] ;  /* 0x00006900ff3477ac */ /* 0x000e620008000a00 */
[----:B------:R-:W1:Y:S01]  /*58b0*/  LDC R41, c[0x0][0xb30] ;  /* 0x0002cc00ff297b82 */ /* 0x000e620000000800 */
[----:B------:R-:W1:Y:S01]  /*58c0*/  LDCU.64 UR38, c[0x0][0x888] ;  /* 0x00011100ff2677ac */ /* 0x000e620008000a00 */
[----:B------:R-:W1:Y:S06]  /*58d0*/  LDCU.64 UR44, c[0x0][0x890] ;  /* 0x00011200ff2c77ac */ /* 0x000e6c0008000a00 */
[----:B------:R-:W1:Y:S01]  /*58e0*/  LDC.64 R100, c[0x0][0xb10] ;  /* 0x0002c400ff647b82 */ /* 0x000e620000000a00 */
[----:B------:R-:W-:Y:S01]  /*58f0*/  UMOV UR49, URZ ;  /* 0x000000ff00317c82 */ /* 0x000fe20008000000 */
[----:B------:R-:W-:-:S06]  /*5900*/  UMOV UR51, URZ ;  /* 0x000000ff00337c82 */ /* 0x000fcc0008000000 */
[----:B------:R-:W1:Y:S08]  /*5910*/  LDC.64 R38, c[0x0][0xb18] ;  /* 0x0002c600ff267b82 */ /* 0x000e700000000a00 */
[----:B------:R-:W1:Y:S08]  /*5920*/  LDC.64 R36, c[0x0][0xb28] ;  /* 0x0002ca00ff247b82 */ /* 0x000e700000000a00 */
[----:B------:R-:W1:Y:S01]  /*5930*/  LDC.64 R98, c[0x0][0x8b0] ;  /* 0x00022c00ff627b82 */ /* 0x000e620000000a00 */
[----:B----4-:R-:W-:-:S07]  /*5940*/  IMAD.IADD R47, R0, 0x1, R47 ;  /* 0x00000001002f7824 */ /* 0x010fce00078e022f */
[----:B------:R-:W4:Y:S08]  /*5950*/  LDC.64 R96, c[0x0][0x8a8] ;  /* 0x00022a00ff607b82 */ /* 0x000f300000000a00 */
[----:B--23--:R-:W1:Y:S02]  /*5960*/  LDC R106, c[0x0][0x374] ;  /* 0x0000dd00ff6a7b82 */ /* 0x00ce640000000800 */
.L_x_179:
[C---:B------:R-:W-:Y:S02]  /*5970*/  LEA R0, R120.reuse, UR48, 0x3 ;  /* 0x0000003078007c11 */ /* 0x040fe4000f8e18ff */
[----:B------:R-:W-:Y:S02]  /*5980*/  SHF.L.U32 R3, R113, 0x1f, RZ ;  /* 0x0000001f71037819 */ /* 0x000fe400000006ff */
[----:B------:R-:W-:Y:S02]  /*5990*/  LEA R16, R120, UR48, 0x4 ;  /* 0x0000003078107c11 */ /* 0x000fe4000f8e20ff */
[----:B------:R-:W2:Y:S02]  /*59a0*/  SYNCS.PHASECHK.TRANS64.TRYWAIT P0, [R0+URZ+0xa0], R3 ;  /* 0x0000a003000075a7 */ /* 0x000ea400080011ff */
[----:B--2---:R-:W-:Y:S05]  /*59b0*/  @!P0 BRA `(.L_x_104) ;  /* 0x0000008c00988947 */ /* 0x004fea0003800000 */
.L_x_236:
[----:B------:R-:W3:Y:S01]  /*59c0*/  LDC.64 R12, c[0x0][0xb10] ;  /* 0x0002c400ff0c7b82 */ /* 0x000ee20000000a00 */
[----:B------:R-:W4:Y:S01]  /*59d0*/  LDS.128 R16, [R16+0x110] ;  /* 0x0001100010107984 */ /* 0x000f220000000c00 */
[----:B-1----:R-:W-:Y:S01]  /*59e0*/  ISETP.NE.AND P1, PT, R41, 0x1, PT ;  /* 0x000000012900780c */ /* 0x002fe20003f25270 */
[----:B--2---:R-:W-:Y:S01]  /*59f0*/  VIADD R0, R0, 0xb0 ;  /* 0x000000b000007836 */ /* 0x004fe20000000000 */
[----:B------:R-:W-:Y:S04]  /*5a00*/  ISETP.GE.AND P0, PT, R40, 0x1, PT ;  /* 0x000000012800780c */ /* 0x000fe80003f06270 */
[----:B------:R-:W1:Y:S01]  /*5a10*/  LDC.64 R10, c[0x0][0xb18] ;  /* 0x0002c600ff0a7b82 */ /* 0x000e620000000a00 */
[----:B------:R-:W-:Y:S01]  /*5a20*/  PRMT R0, RZ, 0x654, R0 ;  /* 0x00000654ff007816 */ /* 0x000fe20000000000 */
[----:B------:R-:W-:Y:S01]  /*5a30*/  @!PT LDS RZ, [RZ] ;  /* 0x00000000fffff984 */ /* 0x000fe20000000800 */
[----:B------:R-:W-:Y:S01]  /*5a40*/  @!PT LDS RZ, [RZ] ;  /* 0x00000000fffff984 */ /* 0x000fe20000000800 */
[----:B------:R-:W-:Y:S01]  /*5a50*/  @!PT LDS RZ, [RZ] ;  /* 0x00000000fffff984 */ /* 0x000fe20000000800 */
[----:B------:R-:W-:Y:S01]  /*5a60*/  @!PT LDS RZ, [RZ] ;  /* 0x00000000fffff984 */ /* 0x000fe20000000800 */
[----:B------:R2:W-:Y:S06]  /*5a70*/  MEMBAR.ALL.CTA ;  /* 0x0000000000007992 */ /* 0x0005ec0000008000 */
[----:B--2---:R-:W2:Y:S01]  /*5a80*/  FENCE.VIEW.ASYNC.S ;  /* 0x00000000000073c6 */ /* 0x004ea20000000000 */
[----:B------:R-:W1:Y:S08]  /*5a90*/  @!P1 LDC R14, c[0x0][0xb20] ;  /* 0x0002c800ff0e9b82 */ /* 0x000e700000000800 */
[----:B------:R-:W1:Y:S01]  /*5aa0*/  @!P1 LDC R9, c[0x0][0xb0c] ;  /* 0x0002c300ff099b82 */ /* 0x000e620000000800 */
[----:B--2---:R2:W-:Y:S01]  /*5ab0*/  SYNCS.ARRIVE.TRANS64.RED.A1T0 RZ, [R0+URZ], RZ ;  /* 0x000000ff00ff79a7 */ /* 0x0045e200081004ff */
[----:B----4-:R-:W-:Y:S04]  /*5ac0*/  LOP3.LUT P4, RZ, R18, 0x1, RZ, 0xc0, !PT ;  /* 0x0000000112ff7812 */ /* 0x010fe8000788c0ff */
[----:B------:R-:W-:Y:S09]  /*5ad0*/  P2R R118, PR, RZ, 0x10 ;  /* 0x00000010ff767803 */ /* 0x000ff20000000000 */
[----:B------:R-:W-:Y:S02]  /*5ae0*/  @P4 MOV R45, R16 ;  /* 0x00000010002d4202 */ /* 0x000fe40000000f00 */
[----:B------:R-:W-:Y:S01]  /*5af0*/  @P4 LOP3.LUT R43, R17, 0xffff, RZ, 0xc0, !PT ;  /* 0x0000ffff112b4812 */ /* 0x000fe200078ec0ff */
[----:B--23--:R-:W-:Y:S06]  /*5b00*/  @!P0 BRA `(.L_x_105) ;  /* 0x0000000000a48947 */ /* 0x00cfec0003800000 */
[----:B------:R-:W-:Y:S01]  /*5b10*/  IMAD.HI.U32 R24, R106, R39, RZ ;  /* 0x000000276a187227 */ /* 0x000fe200078e00ff */
[----:B------:R-:W-:Y:S02]  /*5b20*/  ISETP.NE.AND P0, PT, R38, 0x1, PT ;  /* 0x000000012600780c */ /* 0x000fe40003f05270 */
[----:B------:R-:W-:Y:S01]  /*5b30*/  ISETP.NE.AND P2, PT, R40, 0x1, PT ;  /* 0x000000012800780c */ /* 0x000fe20003f45270 */
[-C--:B------:R-:W-:Y:S01]  /*5b40*/  IMAD.HI.U32 R22, R107, R100.reuse, RZ ;  /* 0x000000646b167227 */ /* 0x080fe200078e00ff */
[----:B------:R-:W-:Y:S02]  /*5b50*/  SHF.R.U32.HI R23, RZ, R105, R24 ;  /* 0x00000069ff177219 */ /* 0x000fe40000011618 */
[----:B------:R-:W-:Y:S01]  /*5b60*/  ISETP.NE.AND P3, PT, R42, 0x1, PT ;  /* 0x000000012a00780c */ /* 0x000fe20003f65270 */
[----:B------:R-:W-:Y:S01]  /*5b70*/  IMAD.HI.U32 R28, R43, R39, RZ ;  /* 0x000000272b1c7227 */ /* 0x000fe200078e00ff */
[----:B------:R-:W-:Y:S02]  /*5b80*/  SHF.R.U32.HI R22, RZ, R101, R22 ;  /* 0x00000065ff167219 */ /* 0x000fe40000011616 */
[----:B------:R-:W-:Y:S01]  /*5b90*/  SEL R3, R106, R23, !P0 ;  /* 0x000000176a037207 */ /* 0x000fe20004000000 */
[----:B------:R-:W-:Y:S01]  /*5ba0*/  IMAD.HI.U32 R26, R45, R100, RZ ;  /* 0x000000642d1a7227 */ /* 0x000fe200078e00ff */
[----:B------:R-:W-:Y:S03]  /*5bb0*/  SEL R7, R107, R22, !P3 ;  /* 0x000000166b077207 */ /* 0x000fe60005800000 */
[-C--:B------:R-:W-:Y:S01]  /*5bc0*/  IMAD.HI.U32 R22, R3, R36.reuse, RZ ;  /* 0x0000002403167227 */ /* 0x080fe200078e00ff */
[----:B------:R-:W-:Y:S03]  /*5bd0*/  SHF.R.U32.HI R26, RZ, R101, R26 ;  /* 0x00000065ff1a7219 */ /* 0x000fe6000001161a */
[----:B------:R-:W-:Y:S01]  /*5be0*/  IMAD.HI.U32 R24, R7, R36, RZ ;  /* 0x0000002407187227 */ /* 0x000fe200078e00ff */
[----:B------:R-:W-:Y:S02]  /*5bf0*/  @P2 SHF.R.U32.HI R3, RZ, R37, R22 ;  /* 0x00000025ff032219 */ /* 0x000fe40000011616 */
[----:B------:R-:W-:Y:S02]  /*5c00*/  SHF.R.U32.HI R22, RZ, R105, R28 ;  /* 0x00000069ff167219 */ /* 0x000fe4000001161c */
[----:B------:R-:W-:Y:S01]  /*5c10*/  @P2 SHF.R.U32.HI R7, RZ, R37, R24 ;  /* 0x00000025ff072219 */ /* 0x000fe20000011618 */
[C---:B------:R-:W-:Y:S01]  /*5c20*/  IMAD R2, R40.reuse, R3, RZ ;  /* 0x0000000328027224 */ /* 0x040fe200078e02ff */
[----:B------:R-:W-:Y:S02]  /*5c30*/  SEL R5, R43, R22, !P0 ;  /* 0x000000162b057207 */ /* 0x000fe40004000000 */
[----:B------:R-:W-:Y:S01]  /*5c40*/  SEL R3, R45, R26, !P3 ;  /* 0x0000001a2d037207 */ /* 0x000fe20005800000 */
[----:B------:R-:W-:Y:S01]  /*5c50*/  IMAD R4, R40, R7, RZ ;  /* 0x0000000728047224 */ /* 0x000fe200078e02ff */
[C---:B------:R-:W-:Y:S01]  /*5c60*/  ISETP.GE.AND P0, PT, R5.reuse, R2, PT ;  /* 0x000000020500720c */ /* 0x040fe20003f06270 */
[----:B------:R-:W-:Y:S03]  /*5c70*/  IMAD.HI.U32 R6, R5, R36, RZ ;  /* 0x0000002405067227 */ /* 0x000fe600078e00ff */
[----:B------:R-:W-:Y:S01]  /*5c80*/  ISETP.GE.OR P0, PT, R3, R4, P0 ;  /* 0x000000040300720c */ /* 0x000fe20000706670 */
[----:B------:R-:W-:Y:S01]  /*5c90*/  IMAD.MOV R4, RZ, RZ, -R3 ;  /* 0x000000ffff047224 */ /* 0x000fe200078e0a03 */
[-C--:B------:R-:W-:Y:S03]  /*5ca0*/  SHF.R.U32.HI R6, RZ, R37.reuse, R6 ;  /* 0x00000025ff067219 */ /* 0x080fe60000011606 */
[----:B------:R-:W-:Y:S01]  /*5cb0*/  IMAD R45, R42, R4, R45 ;  /* 0x000000042a2d7224 */ /* 0x000fe200078e022d */
[----:B------:R-:W-:Y:S05]  /*5cc0*/  SEL R15, R5, R6, !P2 ;  /* 0x00000006050f7207 */ /* 0x000fea0005000000 */
[----:B------:R-:W-:Y:S02]  /*5cd0*/  IMAD.MOV R6, RZ, RZ, -R15 ;  /* 0x000000ffff067224 */ /* 0x000fe400078e0a0f */
[C---:B------:R-:W-:Y:S04]  /*5ce0*/  @!P0 IMAD.HI.U32 R2, R3.reuse, R36, RZ ;  /* 0x0000002403028227 */ /* 0x040fe800078e00ff */
[----:B------:R-:W-:Y:S01]  /*5cf0*/  IMAD R6, R40, R6, R5 ;  /* 0x0000000628067224 */ /* 0x000fe200078e0205 */
[----:B------:R-:W-:Y:S04]  /*5d00*/  @!P0 SHF.R.U32.HI R2, RZ, R37, R2 ;  /* 0x00000025ff028219 */ /* 0x000fe80000011602 */
[----:B------:R-:W-:Y:S02]  /*5d10*/  @!P0 SEL R0, R3, R2, !P2 ;  /* 0x0000000203008207 */ /* 0x000fe40005000000 */
[----:B------:R-:W-:Y:S02]  /*5d20*/  IADD3 R2, PT, PT, -R5, RZ, RZ ;  /* 0x000000ff05027210 */ /* 0x000fe40007ffe1ff */
[----:B------:R-:W-:Y:S01]  /*5d30*/  @!P0 IADD3 R8, PT, PT, R15, -R0, RZ ;  /* 0x800000000f088210 */ /* 0x000fe20007ffe0ff */
[----:B------:R-:W-:Y:S02]  /*5d40*/  @!P0 IMAD R0, R7, R6, R0 ;  /* 0x0000000607008224 */ /* 0x000fe400078e0200 */
[----:B------:R-:W-:Y:S02]  /*5d50*/  IMAD R43, R38, R2, R43 ;  /* 0x00000002262b7224 */ /* 0x000fe400078e022b */
[----:B------:R-:W-:Y:S02]  /*5d60*/  @!P0 IMAD R5, R8, R40, R3 ;  /* 0x0000002808058224 */ /* 0x000fe400078e0203 */
[----:B------:R-:W-:Y:S04]  /*5d70*/  @!P0 IMAD.MOV.U32 R3, RZ, RZ, R0 ;  /* 0x000000ffff038224 */ /* 0x000fe800078e0000 */
[----:B------:R-:W-:Y:S02]  /*5d80*/  IMAD R45, R3, R42, R45 ;  /* 0x0000002a032d7224 */ /* 0x000fe400078e022d */
[----:B------:R-:W-:Y:S07]  /*5d90*/  IMAD R43, R5, R38, R43 ;  /* 0x00000026052b7224 */ /* 0x000fee00078e022b */
.L_x_105:
[----:B-1----:R-:W-:Y:S01]  /*5da0*/  @!P1 ISETP.NE.AND P0, PT, R10, 0x1, PT ;  /* 0x000000010a00980c */ /* 0x002fe20003f05270 */
[----:B------:R-:W-:Y:S01]  /*5db0*/  @!P1 IMAD.HI.U32 R3, R43, R11, RZ ;  /* 0x0000000b2b039227 */ /* 0x000fe200078e00ff */
[----:B------:R-:W-:Y:S01]  /*5dc0*/  R2UR UR42, R21 ;  /* 0x00000000152a72ca */ /* 0x000fe200000e0000 */
[----:B------:R-:W-:Y:S01]  /*5dd0*/  BSSY.RECONVERGENT B6, `(.L_x_106) ;  /* 0x0000031000067945 */ /* 0x000fe20003800200 */
[----:B------:R-:W-:Y:S01]  /*5de0*/  R2UR UR41, R20 ;  /* 0x00000000142972ca */ /* 0x000fe200000e0000 */
[----:B------:R-:W-:Y:S01]  /*5df0*/  @!P1 IMAD.HI.U32 R0, R45, R12, RZ ;  /* 0x0000000c2d009227 */ /* 0x000fe200078e00ff */
[----:B------:R-:W-:Y:S02]  /*5e00*/  @!P1 SHF.R.U32.HI R2, RZ, R14, R3 ;  /* 0x0000000eff029219 */ /* 0x000fe40000011603 */
[----:B------:R-:W-:Y:S01]  /*5e10*/  @!P1 ISETP.NE.AND P2, PT, R9, 0x1, PT ;  /* 0x000000010900980c */ /* 0x000fe20003f45270 */
[----:B------:R-:W-:Y:S01]  /*5e20*/  VIADD R120, R120, 0x1 ;  /* 0x0000000178787836 */ /* 0x000fe20000000000 */
[----:B------:R-:W-:Y:S02]  /*5e30*/  @!P1 SEL R2, R43, R2, !P0 ;  /* 0x000000022b029207 */ /* 0x000fe40004000000 */
[----:B------:R-:W-:Y:S02]  /*5e40*/  @!P1 SHF.R.U32.HI R0, RZ, R13, R0 ;  /* 0x0000000dff009219 */ /* 0x000fe40000011600 */
[----:B------:R-:W-:Y:S01]  /*5e50*/  LOP3.LUT P0, RZ, R111, 0x3f0, RZ, 0xc0, !PT ;  /* 0x000003f06fff7812 */ /* 0x000fe2000780c0ff */
[----:B------:R-:W-:Y:S01]  /*5e60*/  USHF.L.U32 UR42, UR42, 0x7, URZ ;  /* 0x000000072a2a7899 */ /* 0x000fe200080006ff */
[----:B------:R-:W-:Y:S01]  /*5e70*/  @!P1 SEL R3, R45, R0, !P2 ;  /* 0x000000002d039207 */ /* 0x000fe20005000000 */
[----:B------:R-:W-:Y:S01]  /*5e80*/  USHF.L.U32 UR41, UR41, 0x8, URZ ;  /* 0x0000000829297899 */ /* 0x000fe200080006ff */
[----:B------:R-:W-:Y:S03]  /*5e90*/  @P4 SHF.R.U32.HI R112, RZ, 0x10, R17 ;  /* 0x00000010ff704819 */ /* 0x000fe60000011611 */
[----:B------:R-:W-:Y:S02]  /*5ea0*/  @!P1 IMAD.IADD R0, R2, 0x1, -R3 ;  /* 0x0000000102009824 */ /* 0x000fe400078e0a03 */
[----:B------:R-:W-:Y:S02]  /*5eb0*/  @!P1 IMAD.IADD R2, R3, 0x1, -R2 ;  /* 0x0000000103029824 */ /* 0x000fe400078e0a02 */
[----:B------:R-:W-:Y:S02]  /*5ec0*/  @!P1 IMAD R45, R0, R9, R45 ;  /* 0x00000009002d9224 */ /* 0x000fe400078e022d */
[----:B------:R-:W-:Y:S01]  /*5ed0*/  @!P1 IMAD R43, R2, R10, R43 ;  /* 0x0000000a022b9224 */ /* 0x000fe200078e022b */
[----:B------:R-:W-:Y:S06]  /*5ee0*/  @!P0 BRA `(.L_x_107) ;  /* 0x00000000007c8947 */ /* 0x000fec0003800000 */
[----:B------:R-:W1:Y:S01]  /*5ef0*/  LDCU.64 UR8, c[0x4][0x80] ;  /* 0x01001000ff0877ac */ /* 0x000e620008000a00 */
[----:B------:R-:W-:Y:S01]  /*5f00*/  MOV R2, 0x0 ;  /* 0x0000000000027802 */ /* 0x000fe20000000f00 */
[----:B------:R-:W-:Y:S02]  /*5f10*/  HFMA2 R12, -RZ, RZ, 0, 5.9604644775390625e-08 ;  /* 0x00000001ff0c7431 */ /* 0x000fe400000001ff */
[----:B------:R-:W-:Y:S01]  /*5f20*/  IMAD.MOV.U32 R8, RZ, RZ, 0x70 ;  /* 0x00000070ff087424 */ /* 0x000fe200078e00ff */
[----:B------:R2:W3:Y:S01]  /*5f30*/  LDC.64 R14, c[0x4][R2] ;  /* 0x01000000020e7b82 */ /* 0x0004e20000000a00 */
[----:B------:R-:W4:Y:S01]  /*5f40*/  LDCU.64 UR6, c[0x4][0x88] ;  /* 0x01001100ff0677ac */ /* 0x000f220008000a00 */
[----:B------:R-:W-:Y:S01]  /*5f50*/  IMAD.MOV.U32 R13, RZ, RZ, RZ ;  /* 0x000000ffff0d7224 */ /* 0x000fe200078e00ff */
[----:B------:R-:W2:Y:S01]  /*5f60*/  LDCU.64 UR4, c[0x4][0x8] ;  /* 0x01000100ff0477ac */ /* 0x000ea20008000a00 */
[----:B-1----:R-:W-:Y:S01]  /*5f70*/  MOV R5, UR9 ;  /* 0x0000000900057c02 */ /* 0x002fe20008000f00 */
[----:B------:R-:W-:Y:S01]  /*5f80*/  IMAD.U32 R4, RZ, RZ, UR8 ;  /* 0x00000008ff047e24 */ /* 0x000fe2000f8e00ff */
[----:B----4-:R-:W-:Y:S01]  /*5f90*/  MOV R7, UR7 ;  /* 0x0000000700077c02 */ /* 0x010fe20008000f00 */
[----:B------:R-:W-:Y:S01]  /*5fa0*/  IMAD.U32 R6, RZ, RZ, UR6 ;  /* 0x00000006ff067e24 */ /* 0x000fe2000f8e00ff */
[----:B--2---:R-:W-:Y:S01]  /*5fb0*/  MOV R11, UR5 ;  /* 0x00000005000b7c02 */ /* 0x004fe20008000f00 */
[----:B------:R-:W-:Y:S02]  /*5fc0*/  IMAD.U32 R10, RZ, RZ, UR4 ;  /* 0x00000004ff0a7e24 */ /* 0x000fe4000f8e00ff */
[----:B------:R-:W-:Y:S07]  /*5fd0*/  LEPC R20, `(.L_x_108) ;  /* 0x000000001014794e */ /* 0x000fee0000000000 */
[----:B---3-5:R-:W-:Y:S05]  /*5fe0*/  CALL.ABS.NOINC R14 ;  /* 0x000000000e007343 */ /* 0x028fea0003c00000 */
.L_x_108:
[----:B------:R-:W1:Y:S01]  /*5ff0*/  LDCU.64 UR8, c[0x4][0x80] ;  /* 0x01001000ff0877ac */ /* 0x000e620008000a00 */
[----:B------:R-:W2:Y:S01]  /*6000*/  LDC.64 R2, c[0x4][R2] ;  /* 0x0100000002027b82 */ /* 0x000ea20000000a00 */
[----:B------:R-:W-:Y:S02]  /*6010*/  HFMA2 R12, -RZ, RZ, 0, 5.9604644775390625e-08 ;  /* 0x00000001ff0c7431 */ /* 0x000fe400000001ff */
[----:B------:R-:W-:Y:S02]  /*6020*/  IMAD.MOV.U32 R8, RZ, RZ, 0x70 ;  /* 0x00000070ff087424 */ /* 0x000fe400078e00ff */
[----:B------:R-:W-:Y:S01]  /*6030*/  IMAD.MOV.U32 R13, RZ, RZ, RZ ;  /* 0x000000ffff0d7224 */ /* 0x000fe200078e00ff */
[----:B------:R-:W3:Y:S01]  /*6040*/  LDCU.64 UR6, c[0x4][0x88] ;  /* 0x01001100ff0677ac */ /* 0x000ee20008000a00 */
[----:B------:R-:W4:Y:S01]  /*6050*/  LDCU.64 UR4, c[0x4][0x8] ;  /* 0x01000100ff0477ac */ /* 0x000f220008000a00 */
[----:B-1----:R-:W-:Y:S02]  /*6060*/  MOV R4, UR8 ;  /* 0x0000000800047c02 */ /* 0x002fe40008000f00 */
[----:B------:R-:W-:Y:S02]  /*6070*/  MOV R5, UR9 ;  /* 0x0000000900057c02 */ /* 0x000fe40008000f00 */
[----:B---3--:R-:W-:Y:S01]  /*6080*/  MOV R7, UR7 ;  /* 0x0000000700077c02 */ /* 0x008fe20008000f00 */
[----:B------:R-:W-:Y:S01]  /*6090*/  IMAD.U32 R6, RZ, RZ, UR6 ;  /* 0x00000006ff067e24 */ /* 0x000fe2000f8e00ff */
[----:B----4-:R-:W-:Y:S01]  /*60a0*/  MOV R11, UR5 ;  /* 0x00000005000b7c02 */ /* 0x010fe20008000f00 */
[----:B------:R-:W-:Y:S02]  /*60b0*/  IMAD.U32 R10, RZ, RZ, UR4 ;  /* 0x00000004ff0a7e24 */ /* 0x000fe4000f8e00ff */
[----:B------:R-:W-:Y:S07]  /*60c0*/  LEPC R20, `(.L_x_107) ;  /* 0x000000001014794e */ /* 0x000fee0000000000 */
[----:B--2---:R-:W-:Y:S05]  /*60d0*/  CALL.ABS.NOINC R2 ;  /* 0x0000000002007343 */ /* 0x004fea0003c00000 */
.L_x_107:
[----:B------:R-:W-:Y:S05]  /*60e0*/  BSYNC.RECONVERGENT B6 ;  /* 0x0000000000067941 */ /* 0x000fea0003800200 */
.L_x_106:
[----:B------:R-:W-:Y:S01]  /*60f0*/  ISETP.NE.U32.AND P4, PT, R98, RZ, PT ;  /* 0x000000ff6200720c */ /* 0x000fe20003f85070 */
[----:B------:R-:W-:Y:S01]  /*6100*/  UISETP.NE.AND UP2, UPT, UR50, URZ, UPT ;  /* 0x000000ff3200728c */ /* 0x000fe2000bf45270 */
[----:B------:R-:W-:Y:S01]  /*6110*/  ISETP.NE.U32.AND P2, PT, RZ, UR38, PT ;  /* 0x00000026ff007c0c */ /* 0x000fe2000bf45070 */
[----:B------:R-:W-:Y:S01]  /*6120*/  UISETP.NE.U32.AND UP1, UPT, UR44, URZ, UPT ;  /* 0x000000ff2c00728c */ /* 0x000fe2000bf25070 */
[----:B------:R-:W-:Y:S01]  /*6130*/  ISETP.NE.AND.EX P4, PT, R99, RZ, PT, P4 ;  /* 0x000000ff6300720c */ /* 0x000fe20003f85340 */
[----:B------:R-:W-:Y:S01]  /*6140*/  UPLOP3.LUT UP0, UPT, UPT, UPT, UPT, 0x40, 0x4 ;  /* 0x000000000004789c */ /* 0x000fe20003f0e870 */
[----:B------:R-:W-:Y:S01]  /*6150*/  ISETP.NE.AND.EX P2, PT, RZ, UR39, PT, P2 ;  /* 0x00000027ff007c0c */ /* 0x000fe2000bf45320 */
[----:B------:R-:W-:Y:S01]  /*6160*/  UISETP.NE.AND.EX UP1, UPT, UR45, URZ, UPT, UP1 ;  /* 0x000000ff2d00728c */ /* 0x000fe2000bf25310 */
[----:B------:R-:W-:Y:S04]  /*6170*/  PLOP3.LUT P1, PT, PT, PT, UP2, 0x80, 0x8 ;  /* 0x000000000008781c */ /* 0x000fe80003f2f028 */
[----:B------:R-:W-:Y:S06]  /*6180*/  @UP2 UPLOP3.LUT UP0, UPT, UPT, UPT, UP1, 0x80, 0x8 ;  /* 0x000000000008289c */ /* 0x000fec0003f0f010 */
[----:B------:R-:W-:Y:S01]  /*6190*/  PLOP3.LUT P0, PT, PT, PT, UP0, 0x80, 0x8 ;  /* 0x000000000008781c */ /* 0x000fe20003f0f008 */
[----:B------:R-:W-:Y:S01]  /*61a0*/  @!UPT UIADD3 URZ, UPT, UPT, URZ, URZ, URZ ;  /* 0x000000fffffff290 */ /* 0x000fe2000fffe0ff */
[----:B------:R-:W-:Y:S11]  /*61b0*/  BRA.U !UP1, `(.L_x_109) ;  /* 0x0000000109387547 */ /* 0x000ff6000b800000 */
[----:B------:R-:W-:Y:S01]  /*61c0*/  UISETP.NE.U32.AND UP0, UPT, UR38, URZ, UPT ;  /* 0x000000ff2600728c */ /* 0x000fe2000bf05070 */
[----:B------:R-:W-:Y:S02]  /*61d0*/  HFMA2 R0, -RZ, RZ, 0, 5.9604644775390625e-08 ;  /* 0x00000001ff007431 */ /* 0x000fe400000001ff */
[----:B------:R-:W-:Y:S01]  /*61e0*/  IMAD.MOV.U32 R103, RZ, RZ, 0x1 ;  /* 0x00000001ff677424 */ /* 0x000fe200078e00ff */
[----:B------:R-:W-:Y:S06]  /*61f0*/  UISETP.NE.AND.EX UP0, UPT, UR39, URZ, UPT, UP0 ;  /* 0x000000ff2700728c */ /* 0x000fec000bf05300 */
[----:B------:R-:W-:Y:S05]  /*6200*/  PLOP3.LUT P3, PT, PT, PT, UP0, 0x80, 0x8 ;  /* 0x000000000008781c */ /* 0x000fea0003f6f008 */
[----:B------:R-:W1:Y:S01]  /*6210*/  @UP0 LDCU.64 UR6, c[0x0][0x888] ;  /* 0x00011100ff0607ac */ /* 0x000e620008000a00 */
[----:B------:R-:W-:Y:S07]  /*6220*/  @UP0 UIMAD UR4, UR36, UR44, URZ ;  /* 0x0000002c240402a4 */ /* 0x000fee000f8e02ff */
[----:B------:R-:W-:Y:S01]  /*6230*/  @!P3 PRMT R103, R0, 0x7610, R103 ;  /* 0x000076100067b816 */ /* 0x000fe20000000067 */
[----:B-1----:R-:W-:Y:S03]  /*6240*/  @UP0 UIMAD.WIDE UR6, UR4, 0x4, UR6 ;  /* 0x00000004040608a5 */ /* 0x002fe6000f8e0206 */
[----:B------:R-:W1:Y:S03]  /*6250*/  @!UP0 LDCU UR4, c[0x0][0x880] ;  /* 0x00011000ff0487ac */ /* 0x000e660008000800 */
[----:B------:R-:W-:Y:S01]  /*6260*/  IMAD.U32 R2, RZ, RZ, UR6 ;  /* 0x00000006ff027e24 */ /* 0x000fe2000f8e00ff */
[----:B------:R-:W-:Y:S05]  /*6270*/  MOV R3, UR7 ;  /* 0x0000000700037c02 */ /* 0x000fea0008000f00 */
[----:B-----5:R2:W5:Y:S02]  /*6280*/  @P3 LDG.E R49, desc[UR46][R2.64] ;  /* 0x0000002e02313981 */ /* 0x020564000c1e1900 */
[----:B-12---:R-:W-:Y:S02]  /*6290*/  @!P3 IMAD.U32 R49, RZ, RZ, UR4 ;  /* 0x00000004ff31be24 */ /* 0x006fe4000f8e00ff */
.L_x_109:
[----:B------:R-:W-:Y:S05]  /*62a0*/  @!P4 BRA `(.L_x_110) ;  /* 0x000000000020c947 */ /* 0x000fea0003800000 */
[----:B------:R-:W-:Y:S04]  /*62b0*/  ISETP.NE.U32.AND P3, PT, R96, RZ, PT ;  /* 0x000000ff6000720c */ /* 0x000fe80003f65070 */
[----:B------:R-:W-:Y:S11]  /*62c0*/  ISETP.NE.AND.EX P3, PT, R97, RZ, PT, P3 ;  /* 0x000000ff6100720c */ /* 0x000ff60003f65330 */
[----:B------:R-:W-:Y:S02]  /*62d0*/  @!UPT UIADD3 URZ, UPT, UPT, URZ, URZ, URZ ;  /* 0x000000fffffff290 */ /* 0x000fe4000fffe0ff */
[----:B------:R-:W1:Y:S01]  /*62e0*/  @P3 LDC.64 R2, c[0x0][0x8a8] ;  /* 0x00022a00ff023b82 */ /* 0x000e620000000a00 */
[----:B------:R-:W-:Y:S04]  /*62f0*/  @P3 IMAD R0, R98, UR36, RZ ;  /* 0x0000002462003c24 */ /* 0x000fe8000f8e02ff */
[----:B-1----:R-:W-:Y:S05]  /*6300*/  @P3 IMAD.WIDE R2, R0, 0x4, R2 ;  /* 0x0000000400023825 */ /* 0x002fea00078e0202 */
[----:B-----5:R1:W5:Y:S02]  /*6310*/  @P3 LDG.E R46, desc[UR46][R2.64] ;  /* 0x0000002e022e3981 */ /* 0x020364000c1e1900 */
[----:B-1----:R-:W2:Y:S02]  /*6320*/  @!P3 LDC R46, c[0x0][0x8a0] ;  /* 0x00022800ff2ebb82 */ /* 0x002ea40000000800 */
.L_x_110:
[----:B-----5:R-:W-:Y:S01]  /*6330*/  FSETP.NEU.AND P3, PT, R49, RZ, PT ;  /* 0x000000ff3100720b */ /* 0x020fe20003f6d000 */
[----:B------:R-:W-:Y:S01]  /*6340*/  IMAD.SHL.U32 R129, R108, 0x4, RZ ;  /* 0x000000046c817824 */ /* 0x000fe200078e00ff */
[----:B------:R-:W-:Y:S01]  /*6350*/  SEL R5, RZ, 0xffffffff, P2 ;  /* 0xffffffffff057807 */ /* 0x000fe20001000000 */
[----:B------:R-:W-:Y:S01]  /*6360*/  IMAD.SHL.U32 R59, R115, 0x10, RZ ;  /* 0x00000010733b7824 */ /* 0x000fe200078e00ff */
[----:B------:R-:W-:Y:S01]  /*6370*/  @P1 LOP3.LUT P2, RZ, R103, 0xff, RZ, 0xc0, !PT ;  /* 0x000000ff67ff1812 */ /* 0x000fe2000784c0ff */
[----:B------:R-:W-:Y:S01]  /*6380*/  VIADD R128, R129, UR48 ;  /* 0x0000003081807c36 */ /* 0x000fe20008000000 */
[----:B------:R-:W-:Y:S01]  /*6390*/  @P1 SEL R0, RZ, 0xffffffff, P3 ;  /* 0xffffffffff001807 */ /* 0x000fe20001800000 */
[----:B------:R-:W-:Y:S01]  /*63a0*/  IMAD.MOV.U32 R63, RZ, RZ, -0x10 ;  /* 0xfffffff0ff3f7424 */ /* 0x000fe200078e00ff */
[----:B------:R-:W-:Y:S01]  /*63b0*/  LEA R130, R44, UR48, 0x3 ;  /* 0x000000302c827c11 */ /* 0x000fe2000f8e18ff */
[----:B------:R-:W-:Y:S01]  /*63c0*/  IMAD.SHL.U32 R61, R116, 0x10, RZ ;  /* 0x00000010743d7824 */ /* 0x000fe200078e00ff */
[----:B------:R-:W-:Y:S01]  /*63d0*/  @P0 SEL R0, R5, R0, !P2 ;  /* 0x0000000005000207 */ /* 0x000fe20005000000 */
[----:B------:R-:W-:Y:S01]  /*63e0*/  IMAD.IADD R124, R128, 0x1, R59 ;  /* 0x00000001807c7824 */ /* 0x000fe200078e023b */
[----:B------:R-:W-:Y:S01]  /*63f0*/  SHF.L.U32 R3, R114, 0x1f, RZ ;  /* 0x0000001f72037819 */ /* 0x000fe200000006ff */
[----:B------:R-:W-:Y:S01]  /*6400*/  IMAD.IADD R127, R128, 0x1, R61 ;  /* 0x00000001807f7824 */ /* 0x000fe200078e023d */
[----:B------:R-:W-:Y:S01]  /*6410*/  @P1 LOP3.LUT R0, R0, 0x1, RZ, 0xc0, !PT ;  /* 0x0000000100001812 */ /* 0x000fe200078ec0ff */
[--C-:B------:R-:W-:Y:S01]  /*6420*/  IMAD.IADD R122, R61, 0x1, R124.reuse ;  /* 0x000000013d7a7824 */ /* 0x100fe200078e027c */
[----:B------:R-:W-:Y:S01]  /*6430*/  PLOP3.LUT P2, PT, PT, PT, UP1, 0x80, 0x8 ;  /* 0x000000000008781c */ /* 0x000fe20003f4f018 */
[----:B------:R-:W-:Y:S01]  /*6440*/  BSSY B1, `(.L_x_111) ;  /* 0x0000049000017945 */ /* 0x000fe20003800000 */
[----:B------:R-:W-:Y:S01]  /*6450*/  ISETP.NE.U32.OR P4, PT, R0, 0x1, !P1 ;  /* 0x000000010000780c */ /* 0x000fe20004f85470 */
[----:B------:R-:W-:Y:S01]  /*6460*/  IMAD.MOV.U32 R131, RZ, RZ, 0x1 ;  /* 0x00000001ff837424 */ /* 0x000fe200078e00ff */
[----:B------:R-:W-:Y:S01]  /*6470*/  SEL R0, RZ, 0xffffffff, P3 ;  /* 0xffffffffff007807 */ /* 0x000fe20001800000 */
[----:B------:R-:W-:Y:S01]  /*6480*/  IMAD R48, R44, 0x100, R47 ;  /* 0x000001002c307824 */ /* 0x000fe200078e022f */
[----:B------:R-:W-:Y:S01]  /*6490*/  LOP3.LUT P3, R119, R103, 0xff, RZ, 0xc0, !PT ;  /* 0x000000ff67777812 */ /* 0x000fe2000786c0ff */
[----:B------:R-:W-:Y:S01]  /*64a0*/  IMAD.MOV.U32 R62, RZ, RZ, RZ ;  /* 0x000000ffff3e7224 */ /* 0x000fe200078e00ff */
[----:B------:R-:W-:Y:S02]  /*64b0*/  P2R R126, PR, RZ, 0x10 ;  /* 0x00000010ff7e7803 */ /* 0x000fe40000000000 */
[----:B------:R-:W-:Y:S02]  /*64c0*/  CS2R R78, SRZ ;  /* 0x00000000004e7805 */ /* 0x000fe4000001ff00 */
[----:B------:R-:W-:Y:S02]  /*64d0*/  CS2R R76, SRZ ;  /* 0x00000000004c7805 */ /* 0x000fe4000001ff00 */
[----:B------:R-:W-:Y:S02]  /*64e0*/  CS2R R74, SRZ ;  /* 0x00000000004a7805 */ /* 0x000fe4000001ff00 */
[----:B------:R-:W-:Y:S02]  /*64f0*/  CS2R R72, SRZ ;  /* 0x0000000000487805 */ /* 0x000fe4000001ff00 */
[----:B------:R-:W-:Y:S02]  /*6500*/  @P2 SEL R0, R5, R0, !P3 ;  /* 0x0000000005002207 */ /* 0x000fe40005800000 */
[----:B------:R-:W-:Y:S02]  /*6510*/  CS2R R70, SRZ ;  /* 0x0000000000467805 */ /* 0x000fe4000001ff00 */
[----:B------:R-:W-:Y:S02]  /*6520*/  @P4 SHF.L.U32 R2, RZ, 0x1f, RZ ;  /* 0x0000001fff024819 */ /* 0x000fe400000006ff */
[----:B------:R-:W-:Y:S02]  /*6530*/  CS2R R68, SRZ ;  /* 0x0000000000447805 */ /* 0x000fe4000001ff00 */
[----:B------:R-:W-:Y:S02]  /*6540*/  LOP3.LUT R0, R0, 0x1, RZ, 0xc0, !PT ;  /* 0x0000000100007812 */ /* 0x000fe400078ec0ff */
[----:B------:R-:W-:Y:S01]  /*6550*/  CS2R R66, SRZ ;  /* 0x0000000000427805 */ /* 0x000fe2000001ff00 */
[----:B------:R-:W1:Y:S01]  /*6560*/  @P4 SYNCS.PHASECHK.TRANS64.TRYWAIT P1, [UR48+0x50], R2 ;  /* 0x00005002ff0045a7 */ /* 0x000e620008021130 */
[----:B------:R-:W-:Y:S02]  /*6570*/  CS2R R64, SRZ ;  /* 0x0000000000407805 */ /* 0x000fe4000001ff00 */
[----:B------:R-:W-:Y:S02]  /*6580*/  ISETP.NE.U32.AND P2, PT, R0, 0x1, PT ;  /* 0x000000010000780c */ /* 0x000fe40003f45070 */
[----:B------:R-:W-:Y:S02]  /*6590*/  CS2R R82, SRZ ;  /* 0x0000000000527805 */ /* 0x000fe4000001ff00 */
[----:B------:R-:W-:Y:S02]  /*65a0*/  CS2R R80, SRZ ;  /* 0x0000000000507805 */ /* 0x000fe4000001ff00 */
[----:B------:R-:W-:Y:S02]  /*65b0*/  CS2R R86, SRZ ;  /* 0x0000000000567805 */ /* 0x000fe4000001ff00 */
[----:B------:R-:W-:Y:S02]  /*65c0*/  P2R R132, PR, RZ, 0x4 ;  /* 0x00000004ff847803 */ /* 0x000fe40000000000 */
[----:B------:R-:W-:Y:S02]  /*65d0*/  CS2R R84, SRZ ;  /* 0x0000000000547805 */ /* 0x000fe4000001ff00 */
[----:B------:R-:W-:Y:S02]  /*65e0*/  ISETP.NE.U32.AND P2, PT, R109, 0x1, PT ;  /* 0x000000016d00780c */ /* 0x000fe40003f45070 */
[----:B------:R-:W-:Y:S02]  /*65f0*/  CS2R R90, SRZ ;  /* 0x00000000005a7805 */ /* 0x000fe4000001ff00 */
[----:B------:R-:W-:Y:S02]  /*6600*/  CS2R R88, SRZ ;  /* 0x0000000000587805 */ /* 0x000fe4000001ff00 */
[----:B------:R-:W-:Y:S02]  /*6610*/  CS2R R94, SRZ ;  /* 0x00000000005e7805 */ /* 0x000fe4000001ff00 */
[----:B------:R-:W-:Y:S02]  /*6620*/  SEL R63, R63, 0x10, !P2 ;  /* 0x000000103f3f7807 */ /* 0x000fe40005000000 */
[----:B------:R-:W-:Y:S01]  /*6630*/  CS2R R92, SRZ ;  /* 0x00000000005c7805 */ /* 0x000fe2000001ff00 */
[----:B------:R3:W4:Y:S02]  /*6640*/  SYNCS.PHASECHK.TRANS64.TRYWAIT P0, [R130+URZ+0xc0], R3 ;  /* 0x0000c003820075a7 */ /* 0x00072400080011ff */
[----:B------:R-:W-:Y:S02]  /*6650*/  IMAD.IADD R128, R128, 0x1, R63 ;  /* 0x0000000180807824 */ /* 0x000fe400078e023f */
[C---:B------:R-:W-:Y:S02]  /*6660*/  IMAD.IADD R125, R63.reuse, 0x1, R127 ;  /* 0x000000013f7d7824 */ /* 0x040fe400078e027f */
[C---:B------:R-:W-:Y:S02]  /*6670*/  IMAD.IADD R123, R63.reuse, 0x1, R124 ;  /* 0x000000013f7b7824 */ /* 0x040fe400078e027c */
[----:B------:R-:W-:Y:S01]  /*6680*/  IMAD.IADD R121, R63, 0x1, R122 ;  /* 0x000000013f797824 */ /* 0x000fe200078e027a */
[----:B-1----:R-:W-:Y:S01]  /*6690*/  @P4 SEL R131, RZ, 0x1, !P1 ;  /* 0x00000001ff834807 */ /* 0x002fe20004800000 */
[----:B---3--:R-:W-:Y:S06]  /*66a0*/  @!P4 BRA `(.L_x_112) ;  /* 0x000000000088c947 */ /* 0x008fec0003800000 */
[----:B------:R-:W-:Y:S01]  /*66b0*/  IMAD.MOV.U32 R79, RZ, RZ, RZ ;  /* 0x000000ffff4f7224 */ /* 0x000fe200078e00ff */
[----:B------:R-:W-:Y:S01]  /*66c0*/  ISETP.NE.AND P1, PT, R131, RZ, PT ;  /* 0x000000ff8300720c */ /* 0x000fe20003f25270 */
[----:B------:R-:W-:Y:S01]  /*66d0*/  BSSY B0, `(.L_x_113) ;  /* 0x0000014000007945 */ /* 0x000fe20003800000 */
[----:B------:R-:W-:Y:S02]  /*66e0*/  CS2R R94, SRZ ;  /* 0x00000000005e7805 */ /* 0x000fe4000001ff00 */
        /* <DEDUP_REMOVED lines=13> */
[----:B------:R-:W-:Y:S01]  /*67c0*/  CS2R R76, SRZ ;  /* 0x00000000004c7805 */ /* 0x000fe2000001ff00 */
[----:B------:R-:W-:Y:S06]  /*67d0*/  @P1 BRA `(.L_x_114) ;  /* 0x00000000000c1947 */ /* 0x000fec0003800000 */
[----:B------:R-:W-:Y:S04]  /*67e0*/  SHF.L.U32 R5, RZ, 0x1f, RZ ;  /* 0x0000001fff057819 */ /* 0x000fe800000006ff */
[----:B------:R-:W1:Y:S02]  /*67f0*/  SYNCS.PHASECHK.TRANS64.TRYWAIT P1, [UR48+0x50], R5 ;  /* 0x00005005ff0075a7 */ /* 0x000e640008021130 */
[----:B-1----:R-:W-:Y:S05]  /*6800*/  @!P1 BRA `(.L_x_115) ;  /* 0x0000008000189947 */ /* 0x002fea0003800000 */
.L_x_114:
[----:B------:R-:W-:Y:S05]  /*6810*/  BSYNC B0 ;  /* 0x0000000000007941 */ /* 0x000fea0003800000 */
.L_x_113:
[----:B------:R-:W-:Y:S01]  /*6820*/  ISETP.NE.AND P1, PT, R132, RZ, PT ;  /* 0x000000ff8400720c */ /* 0x000fe20003f25270 */
[----:B------:R-:W-:Y:S11]  /*6830*/  HFMA2 R62, -RZ, RZ, 0, 5.9604644775390625e-08 ;  /* 0x00000001ff3e7431 */ /* 0x000ff600000001ff */
[----:B------:R-:W-:Y:S01]  /*6840*/  @!UPT UIADD3 URZ, UPT, UPT, URZ, URZ, URZ ;  /* 0x000000fffffff290 */ /* 0x000fe2000fffe0ff */
[----:B------:R3:W1:Y:S04]  /*6850*/  @P1 LDS.128 R92, [R129+UR48+0x400] ;  /* 0x00040030815c1984 */ /* 0x0006680008000c00 */
[----:B------:R3:W1:Y:S04]  /*6860*/  @P1 LDS.128 R88, [R128+0x400] ;  /* 0x0004000080581984 */ /* 0x0006680000000c00 */
[----:B------:R3:W1:Y:S04]  /*6870*/  @P1 LDS.128 R84, [R127+0x400] ;  /* 0x000400007f541984 */ /* 0x0006680000000c00 */
[----:B------:R3:W1:Y:S04]  /*6880*/  @P1 LDS.128 R80, [R125+0x400] ;  /* 0x000400007d501984 */ /* 0x0006680000000c00 */
[----:B------:R3:W1:Y:S04]  /*6890*/  @P1 LDS.128 R64, [R124+0x400] ;  /* 0x000400007c401984 */ /* 0x0006680000000c00 */
[----:B------:R3:W1:Y:S04]  /*68a0*/  @P1 LDS.128 R68, [R123+0x400] ;  /* 0x000400007b441984 */ /* 0x0006680000000c00 */
[----:B------:R3:W1:Y:S04]  /*68b0*/  @P1 LDS.128 R72, [R122+0x400] ;  /* 0x000400007a481984 */ /* 0x0006680000000c00 */
[----:B------:R3:W1:Y:S02]  /*68c0*/  @P1 LDS.128 R76, [R121+0x400] ;  /* 0x00040000794c1984 */ /* 0x0006640000000c00 */
.L_x_112:
[----:B------:R-:W-:Y:S05]  /*68d0*/  BSYNC B1 ;  /* 0x0000000000017941 */ /* 0x000fea0003800000 */
.L_x_111:
[----:B-1----:R-:W-:Y:S04]  /*68e0*/  SHF.R.U32.HI R5, RZ, 0x15, R48 ;  /* 0x00000015ff057819 */ /* 0x002fe80000011630 */
[----:B------:R-:W-:Y:S01]  /*68f0*/  LOP3.LUT P1, RZ, R5, 0x3, R110, 0x48, !PT ;  /* 0x0000000305ff7812 */ /* 0x000fe2000782486e */
[----:B------:R-:W-:Y:S01]  /*6900*/  @!UPT UIADD3 URZ, UPT, UPT, URZ, URZ, URZ ;  /* 0x000000fffffff290 */ /* 0x000fe2000fffe0ff */
[----:B----4-:R-:W-:Y:S11]  /*6910*/  @P0 BRA `(.L_x_116) ;  /* 0x0000000000080947 */ /* 0x010ff60003800000 */
[----:B------:R-:W1:Y:S02]  /*6920*/  SYNCS.PHASECHK.TRANS64.TRYWAIT P0, [R130+URZ+0xc0], R3 ;  /* 0x0000c003820075a7 */ /* 0x000e6400080011ff */
[----:B-1----:R-:W-:Y:S05]  /*6930*/  @!P0 BRA `(.L_x_117) ;  /* 0x0000007c00e48947 */ /* 0x002fea0003800000 */
.L_x_116:
[----:B------:R-:W-:Y:S05]  /*6940*/  @!P1 BRA `(.L_x_118) ;  /* 0x0000000000409947 */ /* 0x000fea0003800000 */
[----:B------:R-:W4:Y:S01]  /*6950*/  LDCU.64 UR8, c[0x4][0x70] ;  /* 0x01000e00ff0877ac */ /* 0x000f220008000a00 */
[----:B-1----:R-:W-:Y:S01]  /*6960*/  MOV R3, 0x0 ;  /* 0x0000000000037802 */ /* 0x002fe20000000f00 */
[----:B------:R-:W-:Y:S02]  /*6970*/  HFMA2 R12, -RZ, RZ, 0, 5.9604644775390625e-08 ;  /* 0x00000001ff0c7431 */ /* 0x000fe400000001ff */
[----:B------:R-:W-:Y:S02]  /*6980*/  IMAD.MOV.U32 R8, RZ, RZ, 0x192 ;  /* 0x00000192ff087424 */ /* 0x000fe400078e00ff */
[----:B------:R-:W-:Y:S01]  /*6990*/  IMAD.MOV.U32 R13, RZ, RZ, RZ ;  /* 0x000000ffff0d7224 */ /* 0x000fe200078e00ff */
[----:B------:R-:W1:Y:S01]  /*69a0*/  LDCU.64 UR6, c[0x4][0x78] ;  /* 0x01000f00ff0677ac */ /* 0x000e620008000a00 */
[----:B------:R-:W2:Y:S01]  /*69b0*/  LDC.64 R2, c[0x4][R3] ;  /* 0x0100000003027b82 */ /* 0x000ea20000000a00 */
[----:B------:R-:W5:Y:S01]  /*69c0*/  LDCU.64 UR4, c[0x4][0x10] ;  /* 0x01000200ff0477ac */ /* 0x000f620008000a00 */
[----:B----4-:R-:W-:Y:S01]  /*69d0*/  MOV R5, UR9 ;  /* 0x0000000900057c02 */ /* 0x010fe20008000f00 */
[----:B------:R-:W-:Y:S01]  /*69e0*/  IMAD.U32 R4, RZ, RZ, UR8 ;  /* 0x00000008ff047e24 */ /* 0x000fe2000f8e00ff */
[----:B-1----:R-:W-:Y:S01]  /*69f0*/  MOV R7, UR7 ;  /* 0x0000000700077c02 */ /* 0x002fe20008000f00 */
[----:B------:R-:W-:Y:S01]  /*6a00*/  IMAD.U32 R6, RZ, RZ, UR6 ;  /* 0x00000006ff067e24 */ /* 0x000fe2000f8e00ff */
[----:B-----5:R-:W-:Y:S01]  /*6a10*/  MOV R11, UR5 ;  /* 0x00000005000b7c02 */ /* 0x020fe20008000f00 */
[----:B------:R-:W-:Y:S02]  /*6a20*/  IMAD.U32 R10, RZ, RZ, UR4 ;  /* 0x00000004ff0a7e24 */ /* 0x000fe4000f8e00ff */
[----:B------:R-:W-:Y:S07]  /*6a30*/  LEPC R20, `(.L_x_118) ;  /* 0x000000001014794e */ /* 0x000fee0000000000 */
[----:B--23--:R-:W-:Y:S05]  /*6a40*/  CALL.ABS.NOINC R2 ;  /* 0x0000000002007343 */ /* 0x00cfea0003c00000 */
.L_x_118:
[----:B------:R-:W-:Y:S01]  /*6a50*/  LOP3.LUT R50, R92, 0xffffe000, RZ, 0xc0, !PT ;  /* 0xffffe0005c327812 */ /* 0x000fe200078ec0ff */
[----:B------:R-:W-:Y:S05]  /*6a60*/  WARPSYNC.ALL ;  /* 0x0000000000007948 */ /* 0x000fea0003800000 */
[----:B------:R-:W-:Y:S01]  /*6a70*/  R2UR UR4, R48 ;  /* 0x00000000300472ca */ /* 0x000fe200000e0000 */
[----:B------:R-:W-:Y:S01]  /*6a80*/  BSSY.RECONVERGENT B0, `(.L_x_119) ;  /* 0x000009c000007945 */ /* 0x000fe20003800200 */
[----:B------:R-:W-:Y:S02]  /*6a90*/  LOP3.LUT R51, R93, 0xffffe000, RZ, 0xc0, !PT ;  /* 0xffffe0005d337812 */ /* 0x000fe400078ec0ff */
[----:B------:R-:W-:Y:S02]  /*6aa0*/  LOP3.LUT R56, R94, 0xffffe000, RZ, 0xc0, !PT ;  /* 0xffffe0005e387812 */ /* 0x000fe400078ec0ff */
[----:B------:R-:W-:Y:S02]  /*6ab0*/  LOP3.LUT R58, R95, 0xffffe000, RZ, 0xc0, !PT ;  /* 0xffffe0005f3a7812 */ /* 0x000fe400078ec0ff */
[----:B------:R-:W-:Y:S02]  /*6ac0*/  LOP3.LUT R57, R64, 0xffffe000, RZ, 0xc0, !PT ;  /* 0xffffe00040397812 */ /* 0x000fe400078ec0ff */
[----:B------:R-:W-:Y:S03]  /*6ad0*/  ISETP.NE.AND P0, PT, R117, RZ, PT ;  /* 0x000000ff7500720c */ /* 0x000fe60003f05270 */
[----:B------:R-:W2:Y:S02]  /*6ae0*/  LDTM.x32 R4, tmem[UR4] ;  /* 0x00000004000479ee */ /* 0x000ea400082c0000 */
[C---:B--2---:R-:W-:Y:S01]  /*6af0*/  FMUL R0, R46.reuse, R4 ;  /* 0x000000042e007220 */ /* 0x044fe20000400000 */
[C---:B------:R-:W-:Y:S01]  /*6b00*/  FMUL R2, R46.reuse, R5 ;  /* 0x000000052e027220 */ /* 0x040fe20000400000 */
[C---:B-1----:R-:W-:Y:S01]  /*6b10*/  FMUL R3, R46.reuse, R6 ;  /* 0x000000062e037220 */ /* 0x042fe20000400000 */
[----:B------:R-:W-:Y:S01]  /*6b20*/  FMUL R7, R46, R7 ;  /* 0x000000072e077220 */ /* 0x000fe20000400000 */
[C---:B------:R-:W-:Y:S01]  /*6b30*/  FFMA R52, R49.reuse, R50, R0 ;  /* 0x0000003231347223 */ /* 0x040fe20000000000 */
[----:B------:R-:W-:Y:S01]  /*6b40*/  LOP3.LUT R50, R88, 0xffffe000, RZ, 0xc0, !PT ;  /* 0xffffe00058327812 */ /* 0x000fe200078ec0ff */
[C---:B------:R-:W-:Y:S01]  /*6b50*/  FFMA R53, R49.reuse, R51, R2 ;  /* 0x0000003331357223 */ /* 0x040fe20000000002 */
[----:B------:R-:W-:Y:S01]  /*6b60*/  LOP3.LUT R51, R90, 0xffffe000, RZ, 0xc0, !PT ;  /* 0xffffe0005a337812 */ /* 0x000fe200078ec0ff */
[----:B------:R-:W-:Y:S01]  /*6b70*/  FFMA R54, R49, R56, R3 ;  /* 0x0000003831367223 */ /* 0x000fe20000000003 */
[----:B------:R-:W-:Y:S01]  /*6b80*/  LOP3.LUT R56, R89, 0xffffe000, RZ, 0xc0, !PT ;  /* 0xffffe00059387812 */ /* 0x000fe200078ec0ff */
[----:B------:R-:W-:Y:S01]  /*6b90*/  FFMA R55, R49, R58, R7 ;  /* 0x0000003a31377223 */ /* 0x000fe20000000007 */
[----:B------:R-:W-:Y:S01]  /*6ba0*/  LOP3.LUT R58, R91, 0xffffe000, RZ, 0xc0, !PT ;  /* 0xffffe0005b3a7812 */ /* 0x000fe200078ec0ff */
[C---:B------:R-:W-:Y:S01]  /*6bb0*/  FMUL R4, R46.reuse, R8 ;  /* 0x000000082e047220 */ /* 0x040fe20000400000 */
[----:B------:R-:W-:Y:S01]  /*6bc0*/  F2FP.TF32.F32.PACK_B R52, R52 ;  /* 0x00000034ff34723e */ /* 0x000fe200024050ff */
[C---:B------:R-:W-:Y:S01]  /*6bd0*/  FMUL R5, R46.reuse, R9 ;  /* 0x000000092e057220 */ /* 0x040fe20000400000 */
[----:B------:R-:W-:Y:S01]  /*6be0*/  F2FP.TF32.F32.PACK_B R53, R53 ;  /* 0x00000035ff35723e */ /* 0x000fe200024050ff */
[C---:B------:R-:W-:Y:S01]  /*6bf0*/  FMUL R6, R46.reuse, R10 ;  /* 0x0000000a2e067220 */ /* 0x040fe20000400000 */
[----:B------:R-:W-:Y:S01]  /*6c00*/  F2FP.TF32.F32.PACK_B R54, R54 ;  /* 0x00000036ff36723e */ /* 0x000fe200024050ff */
[C---:B------:R-:W-:Y:S01]  /*6c10*/  FFMA R4, R49.reuse, R50, R4 ;  /* 0x0000003231047223 */ /* 0x040fe20000000004 */
[----:B------:R-:W-:Y:S01]  /*6c20*/  F2FP.TF32.F32.PACK_B R55, R55 ;  /* 0x00000037ff37723e */ /* 0x000fe200024050ff */
[----:B------:R-:W-:Y:S01]  /*6c30*/  FMUL R11, R46, R11 ;  /* 0x0000000b2e0b7220 */ /* 0x000fe20000400000 */
[----:B------:R-:W-:Y:S01]  /*6c40*/  LOP3.LUT R50, R84, 0xffffe000, RZ, 0xc0, !PT ;  /* 0xffffe00054327812 */ /* 0x000fe200078ec0ff */
[----:B------:R-:W-:Y:S01]  /*6c50*/  FFMA R5, R49, R56, R5 ;  /* 0x0000003831057223 */ /* 0x000fe20000000005 */
[----:B------:R-:W-:Y:S01]  /*6c60*/  LOP3.LUT R56, R85, 0xffffe000, RZ, 0xc0, !PT ;  /* 0xffffe00055387812 */ /* 0x000fe200078ec0ff */
[----:B------:R-:W-:Y:S01]  /*6c70*/  FMUL R8, R46, R12 ;  /* 0x0000000c2e087220 */ /* 0x000fe20000400000 */
[----:B------:R-:W-:Y:S01]  /*6c80*/  F2FP.TF32.F32.PACK_B R4, R4 ;  /* 0x00000004ff04723e */ /* 0x000fe200024050ff */
[C---:B------:R-:W-:Y:S01]  /*6c90*/  FFMA R6, R49.reuse, R51, R6 ;  /* 0x0000003331067223 */ /* 0x040fe20000000006 */
[----:B------:R-:W-:Y:S01]  /*6ca0*/  LOP3.LUT R51, R86, 0xffffe000, RZ, 0xc0, !PT ;  /* 0xffffe00056337812 */ /* 0x000fe200078ec0ff */
[----:B------:R-:W-:Y:S01]  /*6cb0*/  FFMA R7, R49, R58, R11 ;  /* 0x0000003a31077223 */ /* 0x000fe2000000000b */
[----:B------:R-:W-:Y:S01]  /*6cc0*/  LOP3.LUT R58, R87, 0xffffe000, RZ, 0xc0, !PT ;  /* 0xffffe000573a7812 */ /* 0x000fe200078ec0ff */
[----:B------:R-:W-:Y:S01]  /*6cd0*/  FMUL R9, R46, R13 ;  /* 0x0000000d2e097220 */ /* 0x000fe20000400000 */
[----:B------:R-:W-:Y:S01]  /*6ce0*/  F2FP.TF32.F32.PACK_B R5, R5 ;  /* 0x00000005ff05723e */ /* 0x000fe200024050ff */
[----:B------:R1:W-:Y:S01]  /*6cf0*/  STS.128 [R129+UR48+0x400], R52 ;  /* 0x0004003481007988 */ /* 0x0003e20008000c30 */
[----:B------:R-:W-:Y:S01]  /*6d00*/  F2FP.TF32.F32.PACK_B R6, R6 ;  /* 0x00000006ff06723e */ /* 0x000fe200024050ff */
[C---:B------:R-:W-:Y:S01]  /*6d10*/  FFMA R8, R49.reuse, R50, R8 ;  /* 0x0000003231087223 */ /* 0x040fe20000000008 */
[----:B------:R-:W-:Y:S01]  /*6d20*/  LOP3.LUT R50, R80, 0xffffe000, RZ, 0xc0, !PT ;  /* 0xffffe00050327812 */ /* 0x000fe200078ec0ff */
[C---:B------:R-:W-:Y:S01]  /*6d30*/  FMUL R10, R46.reuse, R14 ;  /* 0x0000000e2e0a7220 */ /* 0x040fe20000400000 */
[----:B------:R-:W-:Y:S01]  /*6d40*/  F2FP.TF32.F32.PACK_B R7, R7 ;  /* 0x00000007ff07723e */ /* 0x000fe200024050ff */
[C---:B------:R-:W-:Y:S01]  /*6d50*/  FMUL R15, R46.reuse, R15 ;  /* 0x0000000f2e0f7220 */ /* 0x040fe20000400000 */
[----:B------:R-:W-:Y:S01]  /*6d60*/  F2FP.TF32.F32.PACK_B R8, R8 ;  /* 0x00000008ff08723e */ /* 0x000fe200024050ff */
[----:B------:R-:W-:Y:S01]  /*6d70*/  FMUL R12, R46, R16 ;  /* 0x000000102e0c7220 */ /* 0x000fe20000400000 */
[----:B------:R-:W-:Y:S01]  /*6d80*/  FFMA R9, R49, R56, R9 ;  /* 0x0000003831097223 */ /* 0x000fe20000000009 */
[----:B------:R-:W-:Y:S01]  /*6d90*/  LOP3.LUT R56, R83, 0xffffe000, RZ, 0xc0, !PT ;  /* 0xffffe00053387812 */ /* 0x000fe200078ec0ff */
[C---:B------:R-:W-:Y:S01]  /*6da0*/  FFMA R10, R49.reuse, R51, R10 ;  /* 0x00000033310a7223 */ /* 0x040fe2000000000a */
[----:B------:R-:W-:Y:S01]  /*6db0*/  LOP3.LUT R51, R82, 0xffffe000, RZ, 0xc0, !PT ;  /* 0xffffe00052337812 */ /* 0x000fe200078ec0ff */
[C---:B------:R-:W-:Y:S01]  /*6dc0*/  FFMA R11, R49.reuse, R58, R15 ;  /* 0x0000003a310b7223 */ /* 0x040fe2000000000f */
[----:B------:R-:W-:Y:S01]  /*6dd0*/  F2FP.TF32.F32.PACK_B R9, R9 ;  /* 0x00000009ff09723e */ /* 0x000fe200024050ff */
[----:B------:R-:W-:Y:S01]  /*6de0*/  FFMA R12, R49, R50, R12 ;  /* 0x00000032310c7223 */ /* 0x000fe2000000000c */
[----:B------:R-:W-:Y:S01]  /*6df0*/  LOP3.LUT R50, R81, 0xffffe000, RZ, 0xc0, !PT ;  /* 0xffffe00051327812 */ /* 0x000fe200078ec0ff */
[----:B------:R1:W-:Y:S01]  /*6e00*/  STS.128 [R128+0x400], R4 ;  /* 0x0004000480007388 */ /* 0x0003e20000000c00 */
[----:B------:R-:W-:Y:S01]  /*6e10*/  F2FP.TF32.F32.PACK_B R10, R10 ;  /* 0x0000000aff0a723e */ /* 0x000fe200024050ff */
        /* <DEDUP_REMOVED lines=9> */
[C---:B------:R-:W-:Y:S01]  /*6eb0*/  FMUL R16, R46.reuse, R20 ;  /* 0x000000142e107220 */ /* 0x040fe20000400000 */
[----:B------:R-:W-:Y:S01]  /*6ec0*/  F2FP.TF32.F32.PACK_B R13, R13 ;  /* 0x0000000dff0d723e */ /* 0x000fe200024050ff */
[----:B------:R-:W-:Y:S01]  /*6ed0*/  FFMA R15, R49, R56, R19 ;  /* 0x00000038310f7223 */ /* 0x000fe20000000013 */
[----:B------:R-:W-:Y:S01]  /*6ee0*/  LOP3.LUT R56, R67, 0xffffe000, RZ, 0xc0, !PT ;  /* 0xffffe00043387812 */ /* 0x000fe200078ec0ff */
[----:B------:R1:W-:Y:S01]  /*6ef0*/  STS.128 [R127+0x400], R8 ;  /* 0x000400087f007388 */ /* 0x0003e20000000c00 */
[----:B------:R-:W-:Y:S01]  /*6f00*/  F2FP.TF32.F32.PACK_B R14, R14 ;  /* 0x0000000eff0e723e */ /* 0x000fe200024050ff */
[----:B------:R-:W-:Y:S01]  /*6f10*/  FMUL R17, R46, R21 ;  /* 0x000000152e117220 */ /* 0x000fe20000400000 */
[----:B------:R-:W-:Y:S01]  /*6f20*/  F2FP.TF32.F32.PACK_B R15, R15 ;  /* 0x0000000fff0f723e */ /* 0x000fe200024050ff */
[C---:B------:R-:W-:Y:S01]  /*6f30*/  FFMA R16, R49.reuse, R57, R16 ;  /* 0x0000003931107223 */ /* 0x040fe20000000010 */
[----:B------:R-:W-:Y:S01]  /*6f40*/  LOP3.LUT R57, R68, 0xffffe000, RZ, 0xc0, !PT ;  /* 0xffffe00044397812 */ /* 0x000fe200078ec0ff */
[C---:B------:R-:W-:Y:S01]  /*6f50*/  FMUL R18, R46.reuse, R22 ;  /* 0x000000162e127220 */ /* 0x040fe20000400000 */
[----:B------:R-:W-:Y:S01]  /*6f60*/  FFMA R17, R49, R50, R17 ;  /* 0x0000003231117223 */ /* 0x000fe20000000011 */
[----:B------:R-:W-:Y:S01]  /*6f70*/  LOP3.LUT R50, R69, 0xffffe000, RZ, 0xc0, !PT ;  /* 0xffffe00045327812 */ /* 0x000fe200078ec0ff */
[----:B------:R1:W-:Y:S01]  /*6f80*/  STS.128 [R125+0x400], R12 ;  /* 0x0004000c7d007388 */ /* 0x0003e20000000c00 */
[----:B------:R-:W-:Y:S01]  /*6f90*/  F2FP.TF32.F32.PACK_B R16, R16 ;  /* 0x00000010ff10723e */ /* 0x000fe200024050ff */
[C---:B------:R-:W-:Y:S01]  /*6fa0*/  FMUL R23, R46.reuse, R23 ;  /* 0x000000172e177220 */ /* 0x040fe20000400000 */
[----:B------:R-:W-:Y:S01]  /*6fb0*/  F2FP.TF32.F32.PACK_B R17, R17 ;  /* 0x00000011ff11723e */ /* 0x000fe200024050ff */
[C---:B------:R-:W-:Y:S01]  /*6fc0*/  FMUL R20, R46.reuse, R24 ;  /* 0x000000182e147220 */ /* 0x040fe20000400000 */
[----:B------:R-:W-:Y:S01]  /*6fd0*/  FMUL R21, R46, R25 ;  /* 0x000000192e157220 */ /* 0x000fe20000400000 */
[C---:B------:R-:W-:Y:S01]  /*6fe0*/  FFMA R18, R49.reuse, R51, R18 ;  /* 0x0000003331127223 */ /* 0x040fe20000000012 */
[----:B------:R-:W-:Y:S01]  /*6ff0*/  LOP3.LUT R51, R70, 0xffffe000, RZ, 0xc0, !PT ;  /* 0xffffe00046337812 */ /* 0x000fe200078ec0ff */
[----:B------:R-:W-:Y:S01]  /*7000*/  FFMA R19, R49, R56, R23 ;  /* 0x0000003831137223 */ /* 0x000fe20000000017 */
[----:B------:R-:W-:Y:S01]  /*7010*/  LOP3.LUT R56, R73, 0xffffe000, RZ, 0xc0, !PT ;  /* 0xffffe00049387812 */ /* 0x000fe200078ec0ff */
[C---:B------:R-:W-:Y:S01]  /*7020*/  FFMA R20, R49.reuse, R57, R20 ;  /* 0x0000003931147223 */ /* 0x040fe20000000014 */
[----:B------:R-:W-:Y:S01]  /*7030*/  FFMA R21, R49, R50, R21 ;  /* 0x0000003231157223 */ /* 0x000fe20000000015 */
[C---:B------:R-:W-:Y:S01]  /*7040*/  FMUL R22, R46.reuse, R26 ;  /* 0x0000001a2e167220 */ /* 0x040fe20000400000 */
[----:B------:R-:W-:Y:S01]  /*7050*/  LOP3.LUT R50, R71, 0xffffe000, RZ, 0xc0, !PT ;  /* 0xffffe00047327812 */ /* 0x000fe200078ec0ff */
[----:B------:R-:W-:Y:S01]  /*7060*/  FMUL R27, R46, R27 ;  /* 0x0000001b2e1b7220 */ /* 0x000fe20000400000 */
[----:B------:R-:W-:Y:S01]  /*7070*/  F2FP.TF32.F32.PACK_B R18, R18 ;  /* 0x00000012ff12723e */ /* 0x000fe200024050ff */
[C---:B------:R-:W-:Y:S01]  /*7080*/  FFMA R22, R49.reuse, R51, R22 ;  /* 0x0000003331167223 */ /* 0x040fe20000000016 */
[----:B------:R-:W-:Y:S01]  /*7090*/  F2FP.TF32.F32.PACK_B R19, R19 ;  /* 0x00000013ff13723e */ /* 0x000fe200024050ff */
[----:B------:R-:W-:Y:S01]  /*70a0*/  FFMA R23, R49, R50, R27 ;  /* 0x0000003231177223 */ /* 0x000fe2000000001b */
[----:B------:R-:W-:Y:S01]  /*70b0*/  LOP3.LUT R57, R72, 0xffffe000, RZ, 0xc0, !PT ;  /* 0xffffe00048397812 */ /* 0x000fe200078ec0ff */
[C---:B------:R-:W-:Y:S01]  /*70c0*/  FMUL R24, R46.reuse, R28 ;  /* 0x0000001c2e187220 */ /* 0x040fe20000400000 */
[----:B------:R-:W-:Y:S01]  /*70d0*/  F2FP.TF32.F32.PACK_B R20, R20 ;  /* 0x00000014ff14723e */ /* 0x000fe200024050ff */
[----:B------:R1:W-:Y:S01]  /*70e0*/  STS.128 [R124+0x400], R16 ;  /* 0x000400107c007388 */ /* 0x0003e20000000c00 */
[----:B------:R-:W-:Y:S01]  /*70f0*/  FMUL R25, R46, R29 ;  /* 0x0000001d2e197220 */ /* 0x000fe20000400000 */
[----:B------:R-:W-:Y:S01]  /*7100*/  LOP3.LUT R51, R74, 0xffffe000, RZ, 0xc0, !PT ;  /* 0xffffe0004a337812 */ /* 0x000fe200078ec0ff */
[C---:B------:R-:W-:Y:S01]  /*7110*/  FMUL R26, R46.reuse, R30 ;  /* 0x0000001e2e1a7220 */ /* 0x040fe20000400000 */
[----:B------:R-:W-:Y:S01]  /*7120*/  LOP3.LUT R50, R75, 0xffffe000, RZ, 0xc0, !PT ;  /* 0xffffe0004b327812 */ /* 0x000fe200078ec0ff */
[----:B------:R-:W-:Y:S01]  /*7130*/  FMUL R31, R46, R31 ;  /* 0x0000001f2e1f7220 */ /* 0x000fe20000400000 */
[----:B------:R-:W-:Y:S01]  /*7140*/  F2FP.TF32.F32.PACK_B R21, R21 ;  /* 0x00000015ff15723e */ /* 0x000fe200024050ff */
[C---:B------:R-:W-:Y:S01]  /*7150*/  FFMA R24, R49.reuse, R57, R24 ;  /* 0x0000003931187223 */ /* 0x040fe20000000018 */
[----:B------:R-:W-:Y:S01]  /*7160*/  F2FP.TF32.F32.PACK_B R22, R22 ;  /* 0x00000016ff16723e */ /* 0x000fe200024050ff */
[C---:B------:R-:W-:Y:S01]  /*7170*/  FFMA R25, R49.reuse, R56, R25 ;  /* 0x0000003831197223 */ /* 0x040fe20000000019 */
[----:B------:R-:W-:Y:S01]  /*7180*/  F2FP.TF32.F32.PACK_B R23, R23 ;  /* 0x00000017ff17723e */ /* 0x000fe200024050ff */
[C---:B------:R-:W-:Y:S01]  /*7190*/  FFMA R26, R49.reuse, R51, R26 ;  /* 0x00000033311a7223 */ /* 0x040fe2000000001a */
[----:B------:R-:W-:Y:S01]  /*71a0*/  FFMA R27, R49, R50, R31 ;  /* 0x00000032311b7223 */ /* 0x000fe2000000001f */
[----:B------:R-:W-:Y:S01]  /*71b0*/  LOP3.LUT R51, R76, 0xffffe000, RZ, 0xc0, !PT ;  /* 0xffffe0004c337812 */ /* 0x000fe200078ec0ff */
[C---:B------:R-:W-:Y:S01]  /*71c0*/  FMUL R28, R46.reuse, R32 ;  /* 0x000000202e1c7220 */ /* 0x040fe20000400000 */
[----:B------:R1:W-:Y:S01]  /*71d0*/  STS.128 [R123+0x400], R20 ;  /* 0x000400147b007388 */ /* 0x0003e20000000c00 */
[----:B------:R-:W-:Y:S01]  /*71e0*/  LOP3.LUT R56, R77, 0xffffe000, RZ, 0xc0, !PT ;  /* 0xffffe0004d387812 */ /* 0x000fe200078ec0ff */
        /* <DEDUP_REMOVED lines=11> */
[----:B------:R-:W-:Y:S01]  /*72a0*/  F2FP.TF32.F32.PACK_B R27, R27 ;  /* 0x0000001bff1b723e */ /* 0x000fe200024050ff */
[----:B------:R-:W-:Y:S01]  /*72b0*/  FFMA R31, R49, R50, R35 ;  /* 0x00000032311f7223 */ /* 0x000fe20000000023 */
[----:B------:R-:W-:Y:S02]  /*72c0*/  F2FP.TF32.F32.PACK_B R28, R28 ;  /* 0x0000001cff1c723e */ /* 0x000fe400024050ff */
[----:B------:R-:W-:Y:S01]  /*72d0*/  F2FP.TF32.F32.PACK_B R29, R29 ;  /* 0x0000001dff1d723e */ /* 0x000fe200024050ff */
[----:B------:R1:W-:Y:S01]  /*72e0*/  STS.128 [R122+0x400], R24 ;  /* 0x000400187a007388 */ /* 0x0003e20000000c00 */
[----:B------:R-:W-:Y:S02]  /*72f0*/  F2FP.TF32.F32.PACK_B R30, R30 ;  /* 0x0000001eff1e723e */ /* 0x000fe400024050ff */
[----:B------:R-:W-:Y:S05]  /*7300*/  F2FP.TF32.F32.PACK_B R31, R31 ;  /* 0x0000001fff1f723e */ /* 0x000fea00024050ff */
[----:B------:R1:W-:Y:S01]  /*7310*/  STS.128 [R121+0x400], R28 ;  /* 0x0004001c79007388 */ /* 0x0003e20000000c00 */
[----:B------:R-:W-:Y:S01]  /*7320*/  @!PT LDS RZ, [RZ] ;  /* 0x00000000fffff984 */ /* 0x000fe20000000800 */
[----:B------:R-:W-:Y:S01]  /*7330*/  @!PT LDS RZ, [RZ] ;  /* 0x00000000fffff984 */ /* 0x000fe20000000800 */
[----:B------:R-:W-:Y:S01]  /*7340*/  @!PT LDS RZ, [RZ] ;  /* 0x00000000fffff984 */ /* 0x000fe20000000800 */
[----:B------:R-:W-:Y:S01]  /*7350*/  @!PT LDS RZ, [RZ] ;  /* 0x00000000fffff984 */ /* 0x000fe20000000800 */
[----:B------:R2:W-:Y:S07]  /*7360*/  MEMBAR.ALL.CTA ;  /* 0x0000000000007992 */ /* 0x0005ee0000008000 */
[----:B--2---:R-:W2:Y:S02]  /*7370*/  FENCE.VIEW.ASYNC.S ;  /* 0x00000000000073c6 */ /* 0x004ea40000000000 */
[----:B--2---:R-:W-:Y:S06]  /*7380*/  BAR.SYNC.DEFER_BLOCKING 0x1, 0x80 ;  /* 0x0042000000007b1d */ /* 0x004fec0000010000 */
[----:B------:R-:W-:Y:S05]  /*7390*/  @P0 BRA `(.L_x_120) ;  /* 0x0000000000280947 */ /* 0x000fea0003800000 */
[----:B------:R-:W-:Y:S02]  /*73a0*/  UIADD3 UR4, UPT, UPT, UR48, 0x400, URZ ;  /* 0x0000040030047890 */ /* 0x000fe4000fffe0ff */
[----:B------:R-:W-:Y:S01]  /*73b0*/  UIADD3 UR6, UP0, UPT, UR52, 0x680, URZ ;  /* 0x0000068034067890 */ /* 0x000fe2000ff1e0ff */
[----:B------:R-:W-:Y:S03]  /*73c0*/  UMOV UR43, UR36 ;  /* 0x00000024002b7c82 */ /* 0x000fe60008000000 */
[----:B------:R-:W-:Y:S01]  /*73d0*/  MOV R111, UR4 ;  /* 0x00000004006f7c02 */ /* 0x000fe20008000f00 */
[----:B------:R-:W-:Y:S03]  /*73e0*/  UIADD3.X UR7, UPT, UPT, URZ, UR53, URZ, UP0, !UPT ;  /* 0x00000035ff077290 */ /* 0x000fe600087fe4ff */
[----:B------:R-:W-:Y:S11]  /*73f0*/  R2UR UR40, R111 ;  /* 0x000000006f2872ca */ /* 0x000ff600000e0000 */
[----:B------:R-:W-:Y:S02]  /*7400*/  @!UPT UIADD3 URZ, UPT, UPT, URZ, URZ, URZ ;  /* 0x000000fffffff290 */ /* 0x000fe4000fffe0ff */
[----:B------:R2:W-:Y:S01]  /*7410*/  UTMASTG.3D [UR40], [UR6] ;  /* 0x00000028060073b5 */ /* 0x0005e20008010000 */
[----:B------:R0:W-:Y:S01]  /*7420*/  UTMACMDFLUSH ;  /* 0x00000000000079b7 */ /* 0x0001e20000000000 */
[----:B--2---:R-:W-:Y:S04]  /*7430*/  DEPBAR.LE SB0, 0x1 ;  /* 0x000080400000791a */ /* 0x004fe80000000000 */
.L_x_120:
[----:B------:R-:W-:Y:S05]  /*7440*/  BSYNC.RECONVERGENT B0 ;  /* 0x0000000000007941 */ /* 0x000fea0003800200 */
.L_x_119:
[----:B------:R-:W-:Y:S01]  /*7450*/  BAR.SYNC.DEFER_BLOCKING 0x1, 0x80 ;  /* 0x0042000000007b1d */ /* 0x000fe20000010000 */
[----:B------:R-:W-:Y:S01]  /*7460*/  ISETP.NE.AND P1, PT, R126, RZ, PT ;  /* 0x000000ff7e00720c */ /* 0x000fe20003f25270 */
[----:B------:R-:W-:Y:S01]  /*7470*/  UISETP.NE.AND UP0, UPT, UR49, URZ, UPT ;  /* 0x000000ff3100728c */ /* 0x000fe2000bf05270 */
[----:B------:R-:W-:Y:S11]  /*7480*/  LEA R3, R62, UR48, 0x3 ;  /* 0x000000303e037c11 */ /* 0x000ff6000f8e18ff */
[----:B------:R-:W-:Y:S01]  /*7490*/  @P1 SHF.L.U32 R2, RZ, 0x1f, RZ ;  /* 0x0000001fff021819 */ /* 0x000fe200000006ff */
[----:B------:R-:W-:Y:S06]  /*74a0*/  BRA.U !UP0, `(.L_x_121) ;  /* 0x0000000108247547 */ /* 0x000fec000b800000 */
[----:B-1----:R-:W-:Y:S01]  /*74b0*/  IMAD.U32 R5, RZ, RZ, UR51 ;  /* 0x00000033ff057e24 */ /* 0x002fe2000f8e00ff */
[----:B------:R-:W-:Y:S01]  /*74c0*/  MOV R0, UR37 ;  /* 0x0000002500007c02 */ /* 0x000fe20008000f00 */
[----:B------:R-:W-:Y:S03]  /*74d0*/  UIADD3 UR51, UPT, UPT, UR51, 0x1, URZ ;  /* 0x0000000133337890 */ /* 0x000fe6000fffe0ff */
[----:B------:R-:W-:Y:S01]  /*74e0*/  @P1 LEA R5, R5, UR48, 0x3 ;  /* 0x0000003005051c11 */ /* 0x000fe2000f8e18ff */
[----:B------:R-:W-:Y:S04]  /*74f0*/  UISETP.NE.AND UP0, UPT, UR51, 0x4, UPT ;  /* 0x000000043300788c */ /* 0x000fe8000bf05270 */
[----:B------:R-:W-:Y:S01]  /*7500*/  @P1 VIADD R5, R5, 0x70 ;  /* 0x0000007005051836 */ /* 0x000fe20000000000 */
[----:B------:R-:W-:Y:S04]  /*7510*/  USEL UR51, UR51, URZ, UP0 ;  /* 0x000000ff33337287 */ /* 0x000fe80008000000 */
[----:B------:R-:W-:Y:S04]  /*7520*/  @P1 PRMT R0, R0, 0x654, R5 ;  /* 0x0000065400001816 */ /* 0x000fe80000000005 */
[----:B------:R2:W-:Y:S04]  /*7530*/  @P1 SYNCS.ARRIVE.TRANS64.RED.A1T0 RZ, [R0+URZ], RZ ;  /* 0x000000ff00ff19a7 */ /* 0x0005e800081004ff */
.L_x_121:
[----:B------:R-:W4:Y:S01]  /*7540*/  @P1 SYNCS.PHASECHK.TRANS64.TRYWAIT P0, [R3+URZ+0x50], R2 ;  /* 0x00005002030015a7 */ /* 0x000f2200080011ff */
[----:B------:R-:W-:Y:S01]  /*7550*/  BSSY B1, `(.L_x_122) ;  /* 0x000001f000017945 */ /* 0x000fe20003800000 */
[----:B----4-:R-:W-:Y:S03]  /*7560*/  @P1 SEL R131, RZ, 0x1, !P0 ;  /* 0x00000001ff831807 */ /* 0x010fe60004000000 */
[----:B------:R-:W-:Y:S05]  /*7570*/  @!P1 BRA `(.L_x_123) ;  /* 0x0000000000709947 */ /* 0x000fea0003800000 */
[----:B------:R-:W-:Y:S01]  /*7580*/  ISETP.NE.AND P1, PT, R132, RZ, PT ;  /* 0x000000ff8400720c */ /* 0x000fe20003f25270 */
[----:B------:R-:W-:Y:S01]  /*7590*/  BSSY B0, `(.L_x_124) ;  /* 0x000000b000007945 */ /* 0x000fe20003800000 */
[----:B------:R-:W-:Y:S11]  /*75a0*/  ISETP.NE.AND P0, PT, R131, RZ, PT ;  /* 0x000000ff8300720c */ /* 0x000ff60003f05270 */
[----:B-1----:R-:W-:Y:S05]  /*75b0*/  @P1 IMAD R6, R62, 0x4000, R129 ;  /* 0x000040003e061824 */ /* 0x002fea00078e0281 */
[----:B--2---:R-:W-:Y:S04]  /*75c0*/  @P1 IADD3 R0, PT, PT, R6, UR48, RZ ;  /* 0x0000003006001c10 */ /* 0x004fe8000fffe0ff */
[----:B------:R-:W-:Y:S01]  /*75d0*/  @P1 IADD3 R4, PT, PT, R61, R0, RZ ;  /* 0x000000003d041210 */ /* 0x000fe20007ffe0ff */
[--C-:B------:R-:W-:Y:S02]  /*75e0*/  @P1 IMAD.IADD R2, R59, 0x1, R0.reuse ;  /* 0x000000013b021824 */ /* 0x100fe400078e0200 */
[----:B------:R-:W-:Y:S01]  /*75f0*/  @P1 IMAD.IADD R5, R63, 0x1, R0 ;  /* 0x000000013f051824 */ /* 0x000fe200078e0200 */
[----:B------:R-:W-:Y:S06]  /*7600*/  @P0 BRA `(.L_x_125) ;  /* 0x00000000000c0947 */ /* 0x000fec0003800000 */
[----:B------:R-:W-:Y:S04]  /*7610*/  SHF.L.U32 R0, RZ, 0x1f, RZ ;  /* 0x0000001fff007819 */ /* 0x000fe800000006ff */
[----:B------:R-:W1:Y:S02]  /*7620*/  SYNCS.PHASECHK.TRANS64.TRYWAIT P0, [R3+URZ+0x50], R0 ;  /* 0x00005000030075a7 */ /* 0x000e6400080011ff */
[----:B-1----:R-:W-:Y:S05]  /*7630*/  @!P0 BRA `(.L_x_126) ;  /* 0x0000007000b88947 */ /* 0x002fea0003800000 */
.L_x_125:
[----:B------:R-:W-:Y:S05]  /*7640*/  BSYNC B0 ;  /* 0x0000000000007941 */ /* 0x000fea0003800000 */
.L_x_124:
[----:B------:R-:W-:Y:S01]  /*7650*/  ISETP.NE.AND P0, PT, R132, RZ, PT ;  /* 0x000000ff8400720c */ /* 0x000fe20003f05270 */
[----:B------:R-:W-:Y:S11]  /*7660*/  VIADD R62, R62, 0x1 ;  /* 0x000000013e3e7836 */ /* 0x000ff60000000000 */
[----:B------:R-:W-:Y:S01]  /*7670*/  @!UPT UIADD3 URZ, UPT, UPT, URZ, URZ, URZ ;  /* 0x000000fffffff290 */ /* 0x000fe2000fffe0ff */
[----:B------:R4:W2:Y:S01]  /*7680*/  @P0 LDS.128 R92, [R6+UR48+0x400] ;  /* 0x00040030065c0984 */ /* 0x0008a20008000c00 */
[--C-:B-1----:R-:W-:Y:S01]  /*7690*/  @P0 IMAD.IADD R0, R61, 0x1, R2.reuse ;  /* 0x000000013d000824 */ /* 0x102fe200078e0202 */
[C---:B------:R-:W-:Y:S01]  /*76a0*/  @P0 IADD3 R3, PT, PT, R63.reuse, R4, RZ ;  /* 0x000000043f030210 */ /* 0x040fe20007ffe0ff */
[C---:B------:R-:W-:Y:S01]  /*76b0*/  @P0 IMAD.IADD R7, R63.reuse, 0x1, R2 ;  /* 0x000000013f070824 */ /* 0x040fe200078e0202 */
[----:B------:R4:W1:Y:S02]  /*76c0*/  @P0 LDS.128 R88, [R5+0x400] ;  /* 0x0004000005580984 */ /* 0x0008640000000c00 */
[----:B------:R-:W-:Y:S02]  /*76d0*/  @P0 IADD3 R8, PT, PT, R63, R0, RZ ;  /* 0x000000003f080210 */ /* 0x000fe40007ffe0ff */
[----:B------:R4:W1:Y:S04]  /*76e0*/  @P0 LDS.128 R84, [R4+0x400] ;  /* 0x0004000004540984 */ /* 0x0008680000000c00 */
[----:B------:R4:W1:Y:S04]  /*76f0*/  @P0 LDS.128 R80, [R3+0x400] ;  /* 0x0004000003500984 */ /* 0x0008680000000c00 */
[----:B------:R4:W1:Y:S04]  /*7700*/  @P0 LDS.128 R64, [R2+0x400] ;  /* 0x0004000002400984 */ /* 0x0008680000000c00 */
[----:B------:R4:W1:Y:S04]  /*7710*/  @P0 LDS.128 R68, [R7+0x400] ;  /* 0x0004000007440984 */ /* 0x0008680000000c00 */
[----:B------:R4:W1:Y:S04]  /*7720*/  @P0 LDS.128 R72, [R0+0x400] ;  /* 0x0004000000480984 */ /* 0x0008680000000c00 */
[----:B------:R4:W1:Y:S02]  /*7730*/  @P0 LDS.128 R76, [R8+0x400] ;  /* 0x00040000084c0984 */ /* 0x0008640000000c00 */
.L_x_123:
[----:B------:R-:W-:Y:S05]  /*7740*/  BSYNC B1 ;  /* 0x0000000000017941 */ /* 0x000fea0003800000 */
.L_x_122:
[----:B----4-:R-:W-:Y:S05]  /*7750*/  VIADD R3, R48, 0x20 ;  /* 0x0000002030037836 */ /* 0x010fea0000000000 */
[----:B------:R-:W-:Y:S04]  /*7760*/  SHF.R.U32.HI R3, RZ, 0x15, R3 ;  /* 0x00000015ff037819 */ /* 0x000fe80000011603 */
[----:B------:R-:W-:Y:S11]  /*7770*/  LOP3.LUT P0, RZ, R3, 0x3, R110, 0x48, !PT ;  /* 0x0000000303ff7812 */ /* 0x000ff6000780486e */
[----:B------:R-:W-:Y:S02]  /*7780*/  @!UPT UIADD3 URZ, UPT, UPT, URZ, URZ, URZ ;  /* 0x000000fffffff290 */ /* 0x000fe4000fffe0ff */
[----:B------:R-:W-:Y:S05]  /*7790*/  @!P0 BRA `(.L_x_127) ;  /* 0x0000000000408947 */ /* 0x000fea0003800000 */
[----:B------:R-:W4:Y:S01]  /*77a0*/  LDCU.64 UR8, c[0x4][0x70] ;  /* 0x01000e00ff0877ac */ /* 0x000f220008000a00 */
[----:B------:R-:W-:Y:S01]  /*77b0*/  MOV R3, 0x0 ;  /* 0x0000000000037802 */ /* 0x000fe20000000f00 */
[----:B-1----:R-:W-:Y:S02]  /*77c0*/  HFMA2 R12, -RZ, RZ, 0, 5.9604644775390625e-08 ;  /* 0x00000001ff0c7431 */ /* 0x002fe400000001ff */
        /* <DEDUP_REMOVED lines=13> */
.L_x_127:
[----:B--2---:R-:W-:Y:S01]  /*78a0*/  LOP3.LUT R50, R92, 0xffffe000, RZ, 0xc0, !PT ;  /* 0xffffe0005c327812 */ /* 0x004fe200078ec0ff */
[----:B------:R-:W-:Y:S05]  /*78b0*/  WARPSYNC.ALL ;  /* 0x0000000000007948 */ /* 0x000fea0003800000 */
[----:B------:R-:W-:Y:S01]  /*78c0*/  R2UR UR4, R48 ;  /* 0x00000000300472ca */ /* 0x000fe200000e0000 */
[----:B------:R-:W-:Y:S01]  /*78d0*/  IMAD.U32 R134, RZ, RZ, UR51 ;  /* 0x00000033ff867e24 */ /* 0x000fe2000f8e00ff */
[----:B------:R-:W-:Y:S01]  /*78e0*/  LOP3.LUT R56, R94, 0xffffe000, RZ, 0xc0, !PT ;  /* 0xffffe0005e387812 */ /* 0x000fe200078ec0ff */
[----:B------:R-:W-:Y:S01]  /*78f0*/  IMAD.U32 R133, RZ, RZ, UR37 ;  /* 0x00000025ff857e24 */ /* 0x000fe2000f8e00ff */
[----:B------:R-:W-:Y:S01]  /*7900*/  LOP3.LUT R58, R95, 0xffffe000, RZ, 0xc0, !PT ;  /* 0xffffe0005f3a7812 */ /* 0x000fe200078ec0ff */
[----:B------:R-:W-:Y:S01]  /*7910*/  BSSY.RECONVERGENT B0, `(.L_x_128) ;  /* 0x000009f000007945 */ /* 0x000fe20003800200 */
[----:B-1----:R-:W-:Y:S02]  /*7920*/  LOP3.LUT R51, R88, 0xffffe000, RZ, 0xc0, !PT ;  /* 0xffffe00058337812 */ /* 0x002fe400078ec0ff */
[----:B------:R-:W-:Y:S02]  /*7930*/  LOP3.LUT R60, R89, 0xffffe000, RZ, 0xc0, !PT ;  /* 0xffffe000593c7812 */ /* 0x000fe400078ec0ff */
[----:B------:R-:W-:Y:S02]  /*7940*/  LOP3.LUT R57, R86, 0xffffe000, RZ, 0xc0, !PT ;  /* 0xffffe00056397812 */ /* 0x000fe400078ec0ff */
[----:B------:R-:W-:Y:S01]  /*7950*/  ISETP.NE.AND P6, PT, R126, RZ, PT ;  /* 0x000000ff7e00720c */ /* 0x000fe20003fc5270 */
[----:B------:R-:W1:Y:S01]  /*7960*/  LDTM.x32 R4, tmem[UR4+0x20] ;  /* 0x00002004000479ee */ /* 0x000e6200082c0000 */
[----:B------:R-:W-:Y:S11]  /*7970*/  ISETP.NE.AND P0, PT, R117, RZ, PT ;  /* 0x000000ff7500720c */ /* 0x000ff60003f05270 */
[----:B------:R-:W-:Y:S02]  /*7980*/  @P6 LEA R134, R134, UR48, 0x3 ;  /* 0x0000003086866c11 */ /* 0x000fe4000f8e18ff */
[----:B------:R-:W-:Y:S03]  /*7990*/  @P6 SHF.L.U32 R135, RZ, 0x1f, RZ ;  /* 0x0000001fff876819 */ /* 0x000fe600000006ff */
[----:B------:R-:W-:Y:S05]  /*79a0*/  @P6 VIADD R134, R134, 0x70 ;  /* 0x0000007086866836 */ /* 0x000fea0000000000 */
[----:B------:R-:W-:Y:S02]  /*79b0*/  @P6 PRMT R133, R133, 0x654, R134 ;  /* 0x0000065485856816 */ /* 0x000fe40000000086 */
[----:B------:R-:W-:Y:S01]  /*79c0*/  LEA R134, R62, UR48, 0x3 ;  /* 0x000000303e867c11 */ /* 0x000fe2000f8e18ff */
[C---:B-1----:R-:W-:Y:S01]  /*79d0*/  FMUL R0, R46.reuse, R4 ;  /* 0x000000042e007220 */ /* 0x042fe20000400000 */
[C---:B------:R-:W-:Y:S01]  /*79e0*/  FMUL R2, R46.reuse, R5 ;  /* 0x000000052e027220 */ /* 0x040fe20000400000 */
[C---:B------:R-:W-:Y:S01]  /*79f0*/  FMUL R3, R46.reuse, R6 ;  /* 0x000000062e037220 */ /* 0x040fe20000400000 */
[C---:B------:R-:W-:Y:S01]  /*7a00*/  FMUL R7, R46.reuse, R7 ;  /* 0x000000072e077220 */ /* 0x040fe20000400000 */
[----:B------:R-:W-:Y:S01]  /*7a10*/  FFMA R52, R49, R50, R0 ;  /* 0x0000003231347223 */ /* 0x000fe20000000000 */
[----:B------:R-:W-:Y:S01]  /*7a20*/  LOP3.LUT R50, R93, 0xffffe000, RZ, 0xc0, !PT ;  /* 0xffffe0005d327812 */ /* 0x000fe200078ec0ff */
[C---:B------:R-:W-:Y:S01]  /*7a30*/  FMUL R4, R46.reuse, R8 ;  /* 0x000000082e047220 */ /* 0x040fe20000400000 */
[C---:B------:R-:W-:Y:S01]  /*7a40*/  FMUL R5, R46.reuse, R9 ;  /* 0x000000092e057220 */ /* 0x040fe20000400000 */
[----:B------:R-:W-:Y:S01]  /*7a50*/  FMUL R6, R46, R10 ;  /* 0x0000000a2e067220 */ /* 0x000fe20000400000 */
[----:B------:R-:W-:Y:S01]  /*7a60*/  F2FP.TF32.F32.PACK_B R52, R52 ;  /* 0x00000034ff34723e */ /* 0x000fe200024050ff */
[C---:B------:R-:W-:Y:S01]  /*7a70*/  FFMA R53, R49.reuse, R50, R2 ;  /* 0x0000003231357223 */ /* 0x040fe20000000002 */
[----:B------:R-:W-:Y:S01]  /*7a80*/  LOP3.LUT R50, R90, 0xffffe000, RZ, 0xc0, !PT ;  /* 0xffffe0005a327812 */ /* 0x000fe200078ec0ff */
[----:B------:R-:W-:Y:S01]  /*7a90*/  FFMA R54, R49, R56, R3 ;  /* 0x0000003831367223 */ /* 0x000fe20000000003 */
[----:B------:R-:W-:Y:S01]  /*7aa0*/  LOP3.LUT R56, R91, 0xffffe000, RZ, 0xc0, !PT ;  /* 0xffffe0005b387812 */ /* 0x000fe200078ec0ff */
[C---:B------:R-:W-:Y:S01]  /*7ab0*/  FFMA R55, R49.reuse, R58, R7 ;  /* 0x0000003a31377223 */ /* 0x040fe20000000007 */
[----:B------:R-:W-:Y:S01]  /*7ac0*/  F2FP.TF32.F32.PACK_B R53, R53 ;  /* 0x00000035ff35723e */ /* 0x000fe200024050ff */
[----:B------:R-:W-:Y:S01]  /*7ad0*/  FMUL R11, R46, R11 ;  /* 0x0000000b2e0b7220 */ /* 0x000fe20000400000 */
[----:B------:R-:W-:Y:S01]  /*7ae0*/  F2FP.TF32.F32.PACK_B R54, R54 ;  /* 0x00000036ff36723e */ /* 0x000fe200024050ff */
[C---:B------:R-:W-:Y:S01]  /*7af0*/  FFMA R4, R49.reuse, R51, R4 ;  /* 0x0000003331047223 */ /* 0x040fe20000000004 */
[----:B------:R-:W-:Y:S01]  /*7b00*/  F2FP.TF32.F32.PACK_B R55, R55 ;  /* 0x00000037ff37723e */ /* 0x000fe200024050ff */
        /* <DEDUP_REMOVED lines=8> */
[----:B------:R1:W-:Y:S01]  /*7b90*/  STS.128 [R129+UR48+0x4400], R52 ;  /* 0x0044003481007988 */ /* 0x0003e20008000c30 */
[----:B------:R-:W-:Y:S01]  /*7ba0*/  F2FP.TF32.F32.PACK_B R5, R5 ;  /* 0x00000005ff05723e */ /* 0x000fe200024050ff */
[C---:B------:R-:W-:Y:S01]  /*7bb0*/  FMUL R9, R46.reuse, R13 ;  /* 0x0000000d2e097220 */ /* 0x040fe20000400000 */
[----:B------:R-:W-:Y:S01]  /*7bc0*/  F2FP.TF32.F32.PACK_B R6, R6 ;  /* 0x00000006ff06723e */ /* 0x000fe200024050ff */
[C---:B------:R-:W-:Y:S01]  /*7bd0*/  FMUL R10, R46.reuse, R14 ;  /* 0x0000000e2e0a7220 */ /* 0x040fe20000400000 */
[----:B------:R-:W-:Y:S01]  /*7be0*/  F2FP.TF32.F32.PACK_B R7, R7 ;  /* 0x00000007ff07723e */ /* 0x000fe200024050ff */
[----:B------:R-:W-:Y:S01]  /*7bf0*/  FMUL R15, R46, R15 ;  /* 0x0000000f2e0f7220 */ /* 0x000fe20000400000 */
[----:B------:R-:W-:Y:S01]  /*7c00*/  LOP3.LUT R56, R81, 0xffffe000, RZ, 0xc0, !PT ;  /* 0xffffe00051387812 */ /* 0x000fe200078ec0ff */
[C---:B------:R-:W-:Y:S01]  /*7c10*/  FFMA R8, R49.reuse, R51, R8 ;  /* 0x0000003331087223 */ /* 0x040fe20000000008 */
[----:B------:R-:W-:Y:S01]  /*7c20*/  LOP3.LUT R51, R80, 0xffffe000, RZ, 0xc0, !PT ;  /* 0xffffe00050337812 */ /* 0x000fe200078ec0ff */
[----:B------:R-:W-:Y:S01]  /*7c30*/  FFMA R9, R49, R58, R9 ;  /* 0x0000003a31097223 */ /* 0x000fe20000000009 */
[----:B------:R-:W-:Y:S01]  /*7c40*/  LOP3.LUT R58, R83, 0xffffe000, RZ, 0xc0, !PT ;  /* 0xffffe000533a7812 */ /* 0x000fe200078ec0ff */
[C---:B------:R-:W-:Y:S01]  /*7c50*/  FFMA R10, R49.reuse, R57, R10 ;  /* 0x00000039310a7223 */ /* 0x040fe2000000000a */
[----:B------:R-:W-:Y:S01]  /*7c60*/  LOP3.LUT R57, R82, 0xffffe000, RZ, 0xc0, !PT ;  /* 0xffffe00052397812 */ /* 0x000fe200078ec0ff */
[C---:B------:R-:W-:Y:S01]  /*7c70*/  FFMA R11, R49.reuse, R50, R15 ;  /* 0x00000032310b7223 */ /* 0x040fe2000000000f */
[----:B------:R-:W-:Y:S01]  /*7c80*/  LOP3.LUT R50, R64, 0xffffe000, RZ, 0xc0, !PT ;  /* 0xffffe00040327812 */ /* 0x000fe200078ec0ff */
[C---:B------:R-:W-:Y:S01]  /*7c90*/  FMUL R12, R46.reuse, R16 ;  /* 0x000000102e0c7220 */ /* 0x040fe20000400000 */
[----:B------:R-:W-:Y:S01]  /*7ca0*/  F2FP.TF32.F32.PACK_B R8, R8 ;  /* 0x00000008ff08723e */ /* 0x000fe200024050ff */
[C---:B------:R-:W-:Y:S01]  /*7cb0*/  FMUL R13, R46.reuse, R17 ;  /* 0x000000112e0d7220 */ /* 0x040fe20000400000 */
[----:B------:R-:W-:Y:S01]  /*7cc0*/  F2FP.TF32.F32.PACK_B R9, R9 ;  /* 0x00000009ff09723e */ /* 0x000fe200024050ff */
[----:B------:R1:W-:Y:S01]  /*7cd0*/  STS.128 [R128+0x4400], R4 ;  /* 0x0044000480007388 */ /* 0x0003e20000000c00 */
[----:B------:R-:W-:Y:S01]  /*7ce0*/  F2FP.TF32.F32.PACK_B R10, R10 ;  /* 0x0000000aff0a723e */ /* 0x000fe200024050ff */
[C---:B------:R-:W-:Y:S01]  /*7cf0*/  FMUL R14, R46.reuse, R18 ;  /* 0x000000122e0e7220 */ /* 0x040fe20000400000 */
[----:B------:R-:W-:Y:S01]  /*7d00*/  F2FP.TF32.F32.PACK_B R11, R11 ;  /* 0x0000000bff0b723e */ /* 0x000fe200024050ff */
[----:B------:R-:W-:Y:S01]  /*7d10*/  FMUL R19, R46, R19 ;  /* 0x000000132e137220 */ /* 0x000fe20000400000 */
[C---:B------:R-:W-:Y:S01]  /*7d20*/  FFMA R12, R49.reuse, R51, R12 ;  /* 0x00000033310c7223 */ /* 0x040fe2000000000c */
[----:B------:R-:W-:Y:S01]  /*7d30*/  LOP3.LUT R51, R66, 0xffffe000, RZ, 0xc0, !PT ;  /* 0xffffe00042337812 */ /* 0x000fe200078ec0ff */
[C---:B------:R-:W-:Y:S01]  /*7d40*/  FMUL R16, R46.reuse, R20 ;  /* 0x000000142e107220 */ /* 0x040fe20000400000 */
[----:B------:R-:W-:Y:S01]  /*7d50*/  FFMA R13, R49, R56, R13 ;  /* 0x00000038310d7223 */ /* 0x000fe2000000000d */
[----:B------:R-:W-:Y:S01]  /*7d60*/  LOP3.LUT R56, R67, 0xffffe000, RZ, 0xc0, !PT ;  /* 0xffffe00043387812 */ /* 0x000fe200078ec0ff */
[C---:B------:R-:W-:Y:S01]  /*7d70*/  FFMA R14, R49.reuse, R57, R14 ;  /* 0x00000039310e7223 */ /* 0x040fe2000000000e */
[----:B------:R-:W-:Y:S01]  /*7d80*/  F2FP.TF32.F32.PACK_B R12, R12 ;  /* 0x0000000cff0c723e */ /* 0x000fe200024050ff */
        /* <DEDUP_REMOVED lines=8> */
[----:B------:R-:W-:Y:S01]  /*7e10*/  FMUL R18, R46, R22 ;  /* 0x000000162e127220 */ /* 0x000fe20000400000 */
[----:B------:R-:W-:Y:S01]  /*7e20*/  LOP3.LUT R57, R68, 0xffffe000, RZ, 0xc0, !PT ;  /* 0xffffe00044397812 */ /* 0x000fe200078ec0ff */
[----:B------:R-:W-:Y:S01]  /*7e30*/  FMUL R23, R46, R23 ;  /* 0x000000172e177220 */ /* 0x000fe20000400000 */
[----:B------:R-:W-:Y:S01]  /*7e40*/  LOP3.LUT R58, R69, 0xffffe000, RZ, 0xc0, !PT ;  /* 0xffffe000453a7812 */ /* 0x000fe200078ec0ff */
[----:B------:R1:W-:Y:S01]  /*7e50*/  STS.128 [R125+0x4400], R12 ;  /* 0x0044000c7d007388 */ /* 0x0003e20000000c00 */
[----:B------:R-:W-:Y:S01]  /*7e60*/  F2FP.TF32.F32.PACK_B R16, R16 ;  /* 0x00000010ff10723e */ /* 0x000fe200024050ff */
[C---:B------:R-:W-:Y:S01]  /*7e70*/  FFMA R17, R49.reuse, R50, R17 ;  /* 0x0000003231117223 */ /* 0x040fe20000000011 */
[----:B------:R-:W-:Y:S01]  /*7e80*/  LOP3.LUT R50, R70, 0xffffe000, RZ, 0xc0, !PT ;  /* 0xffffe00046327812 */ /* 0x000fe200078ec0ff */
[C---:B------:R-:W-:Y:S01]  /*7e90*/  FFMA R18, R49.reuse, R51, R18 ;  /* 0x0000003331127223 */ /* 0x040fe20000000012 */
[----:B------:R-:W-:Y:S01]  /*7ea0*/  LOP3.LUT R51, R72, 0xffffe000, RZ, 0xc0, !PT ;  /* 0xffffe00048337812 */ /* 0x000fe200078ec0ff */
[----:B------:R-:W-:Y:S01]  /*7eb0*/  FFMA R19, R49, R56, R23 ;  /* 0x0000003831137223 */ /* 0x000fe20000000017 */
[----:B------:R-:W-:Y:S01]  /*7ec0*/  LOP3.LUT R56, R71, 0xffffe000, RZ, 0xc0, !PT ;  /* 0xffffe00047387812 */ /* 0x000fe200078ec0ff */
[C---:B------:R-:W-:Y:S01]  /*7ed0*/  FMUL R20, R46.reuse, R24 ;  /* 0x000000182e147220 */ /* 0x040fe20000400000 */
[C---:B------:R-:W-:Y:S01]  /*7ee0*/  FMUL R21, R46.reuse, R25 ;  /* 0x000000192e157220 */ /* 0x040fe20000400000 */
[C---:B------:R-:W-:Y:S01]  /*7ef0*/  FMUL R22, R46.reuse, R26 ;  /* 0x0000001a2e167220 */ /* 0x040fe20000400000 */
[C---:B------:R-:W-:Y:S01]  /*7f00*/  FMUL R27, R46.reuse, R27 ;  /* 0x0000001b2e1b7220 */ /* 0x040fe20000400000 */
[----:B------:R-:W-:Y:S01]  /*7f10*/  F2FP.TF32.F32.PACK_B R17, R17 ;  /* 0x00000011ff11723e */ /* 0x000fe200024050ff */
[C---:B------:R-:W-:Y:S01]  /*7f20*/  FFMA R20, R49.reuse, R57, R20 ;  /* 0x0000003931147223 */ /* 0x040fe20000000014 */
[----:B------:R-:W-:Y:S01]  /*7f30*/  F2FP.TF32.F32.PACK_B R18, R18 ;  /* 0x00000012ff12723e */ /* 0x000fe200024050ff */
[C---:B------:R-:W-:Y:S01]  /*7f40*/  FFMA R21, R49.reuse, R58, R21 ;  /* 0x0000003a31157223 */ /* 0x040fe20000000015 */
[----:B------:R-:W-:Y:S01]  /*7f50*/  F2FP.TF32.F32.PACK_B R19, R19 ;  /* 0x00000013ff13723e */ /* 0x000fe200024050ff */
[C---:B------:R-:W-:Y:S01]  /*7f60*/  FFMA R22, R49.reuse, R50, R22 ;  /* 0x0000003231167223 */ /* 0x040fe20000000016 */
[----:B------:R-:W-:Y:S01]  /*7f70*/  FFMA R23, R49, R56, R27 ;  /* 0x0000003831177223 */ /* 0x000fe2000000001b */
[C---:B------:R-:W-:Y:S01]  /*7f80*/  FMUL R24, R46.reuse, R28 ;  /* 0x0000001c2e187220 */ /* 0x040fe20000400000 */
[----:B------:R-:W-:Y:S01]  /*7f90*/  LOP3.LUT R58, R73, 0xffffe000, RZ, 0xc0, !PT ;  /* 0xffffe000493a7812 */ /* 0x000fe200078ec0ff */
        /* <DEDUP_REMOVED lines=14> */
[----:B------:R-:W-:Y:S01]  /*8080*/  LOP3.LUT R51, R76, 0xffffe000, RZ, 0xc0, !PT ;  /* 0xffffe0004c337812 */ /* 0x000fe200078ec0ff */
        /* <DEDUP_REMOVED lines=30> */
[----:B------:R-:W-:Y:S02]  /*8270*/  UIADD3 UR8, UP0, UPT, UR52, 0x680, URZ ;  /* 0x0000068034087890 */ /* 0x000fe4000ff1e0ff */
[----:B------:R-:W-:Y:S02]  /*8280*/  UIADD3 UR5, UPT, UPT, UR41, 0x20, URZ ;  /* 0x0000002029057890 */ /* 0x000fe4000fffe0ff */
[----:B------:R-:W-:Y:S02]  /*8290*/  UIADD3 UR4, UPT, UPT, UR48, 0x4400, URZ ;  /* 0x0000440030047890 */ /* 0x000fe4000fffe0ff */
[----:B------:R-:W-:Y:S01]  /*82a0*/  UIADD3.X UR9, UPT, UPT, URZ, UR53, URZ, UP0, !UPT ;  /* 0x00000035ff097290 */ /* 0x000fe200087fe4ff */
[----:B------:R-:W-:Y:S01]  /*82b0*/  UMOV UR6, UR42 ;  /* 0x0000002a00067c82 */ /* 0x000fe20008000000 */
[----:B------:R-:W-:Y:S07]  /*82c0*/  UMOV UR7, UR36 ;  /* 0x0000002400077c82 */ /* 0x000fee0008000000 */
[----:B------:R2:W-:Y:S01]  /*82d0*/  UTMASTG.3D [UR4], [UR8] ;  /* 0x00000004080073b5 */ /* 0x0005e20008010000 */
[----:B------:R0:W-:Y:S01]  /*82e0*/  UTMACMDFLUSH ;  /* 0x00000000000079b7 */ /* 0x0001e20000000000 */
[----:B--2---:R-:W-:Y:S04]  /*82f0*/  DEPBAR.LE SB0, 0x1 ;  /* 0x000080400000791a */ /* 0x004fe80000000000 */
.L_x_129:
[----:B------:R-:W-:Y:S05]  /*8300*/  BSYNC.RECONVERGENT B0 ;  /* 0x0000000000007941 */ /* 0x000fea0003800200 */
.L_x_128:
[----:B------:R-:W-:Y:S01]  /*8310*/  BAR.SYNC.DEFER_BLOCKING 0x1, 0x80 ;  /* 0x0042000000007b1d */ /* 0x000fe20000010000 */
[----:B------:R-:W-:Y:S04]  /*8320*/  UIADD3 UR40, UPT, UPT, UR51, 0x1, URZ ;  /* 0x0000000133287890 */ /* 0x000fe8000fffe0ff */
[----:B------:R-:W-:Y:S04]  /*8330*/  UISETP.NE.AND UP0, UPT, UR40, 0x4, UPT ;  /* 0x000000042800788c */ /* 0x000fe8000bf05270 */
[----:B------:R-:W-:Y:S01]  /*8340*/  USEL UR40, UR40, URZ, UP0 ;  /* 0x000000ff28287287 */ /* 0x000fe20008000000 */
[----:B------:R2:W-:Y:S01]  /*8350*/  @P6 SYNCS.ARRIVE.TRANS64.RED.A1T0 RZ, [R133+URZ], RZ ;  /* 0x000000ff85ff69a7 */ /* 0x0005e200081004ff */
[----:B------:R-:W-:Y:S01]  /*8360*/  BSSY B1, `(.L_x_130) ;  /* 0x0000020000017945 */ /* 0x000fe20003800000 */
[----:B------:R-:W4:Y:S02]  /*8370*/  @P6 SYNCS.PHASECHK.TRANS64.TRYWAIT P0, [R134+URZ+0x50], R135 ;  /* 0x00005087860065a7 */ /* 0x000f2400080011ff */
[----:B----4-:R-:W-:Y:S01]  /*8380*/  @P6 SEL R131, RZ, 0x1, !P0 ;  /* 0x00000001ff836807 */ /* 0x010fe20004000000 */
[----:B--2---:R-:W-:Y:S06]  /*8390*/  @!P6 BRA `(.L_x_131) ;  /* 0x000000000070e947 */ /* 0x004fec0003800000 */
[----:B------:R-:W-:Y:S01]  /*83a0*/  ISETP.NE.AND P1, PT, R132, RZ, PT ;  /* 0x000000ff8400720c */ /* 0x000fe20003f25270 */
[----:B------:R-:W-:Y:S01]  /*83b0*/  BSSY B0, `(.L_x_132) ;  /* 0x000000b000007945 */ /* 0x000fe20003800000 */
[----:B------:R-:W-:Y:S11]  /*83c0*/  ISETP.NE.AND P0, PT, R131, RZ, PT ;  /* 0x000000ff8300720c */ /* 0x000ff60003f05270 */
[----:B-1----:R-:W-:Y:S05]  /*83d0*/  @P1 IMAD R4, R62, 0x4000, R129 ;  /* 0x000040003e041824 */ /* 0x002fea00078e0281 */
[----:B------:R-:W-:Y:S04]  /*83e0*/  @P1 IADD3 R6, PT, PT, R4, UR48, RZ ;  /* 0x0000003004061c10 */ /* 0x000fe8000fffe0ff */
[----:B------:R-:W-:Y:S01]  /*83f0*/  @P1 IADD3 R2, PT, PT, R61, R6, RZ ;  /* 0x000000063d021210 */ /* 0x000fe20007ffe0ff */
[--C-:B------:R-:W-:Y:S02]  /*8400*/  @P1 IMAD.IADD R0, R59, 0x1, R6.reuse ;  /* 0x000000013b001824 */ /* 0x100fe400078e0206 */
[----:B------:R-:W-:Y:S01]  /*8410*/  @P1 IMAD.IADD R3, R63, 0x1, R6 ;  /* 0x000000013f031824 */ /* 0x000fe200078e0206 */
[----:B------:R-:W-:Y:S06]  /*8420*/  @P0 BRA `(.L_x_133) ;  /* 0x00000000000c0947 */ /* 0x000fec0003800000 */
[----:B------:R-:W-:Y:S04]  /*8430*/  SHF.L.U32 R5, RZ, 0x1f, RZ ;  /* 0x0000001fff057819 */ /* 0x000fe800000006ff */
[----:B------:R-:W1:Y:S02]  /*8440*/  SYNCS.PHASECHK.TRANS64.TRYWAIT P0, [R134+URZ+0x50], R5 ;  /* 0x00005005860075a7 */ /* 0x000e6400080011ff */
[----:B-1----:R-:W-:Y:S05]  /*8450*/  @!P0 BRA `(.L_x_134) ;  /* 0x0000006400448947 */ /* 0x002fea0003800000 */
.L_x_133:
[----:B------:R-:W-:Y:S05]  /*8460*/  BSYNC B0 ;  /* 0x0000000000007941 */ /* 0x000fea0003800000 */
.L_x_132:
[----:B------:R-:W-:Y:S01]  /*8470*/  ISETP.NE.AND P0, PT, R132, RZ, PT ;  /* 0x000000ff8400720c */ /* 0x000fe20003f05270 */
[----:B------:R-:W-:Y:S11]  /*8480*/  VIADD R62, R62, 0x1 ;  /* 0x000000013e3e7836 */ /* 0x000ff60000000000 */
[----:B------:R-:W-:Y:S01]  /*8490*/  @!UPT UIADD3 URZ, UPT, UPT, URZ, URZ, URZ ;  /* 0x000000fffffff290 */ /* 0x000fe2000fffe0ff */
[----:B------:R2:W4:Y:S01]  /*84a0*/  @P0 LDS.128 R92, [R4+UR48+0x400] ;  /* 0x00040030045c0984 */ /* 0x0005220008000c00 */
[--C-:B------:R-:W-:Y:S01]  /*84b0*/  @P0 IMAD.IADD R6, R61, 0x1, R0.reuse ;  /* 0x000000013d060824 */ /* 0x100fe200078e0200 */
[C---:B-1----:R-:W-:Y:S01]  /*84c0*/  @P0 IADD3 R5, PT, PT, R63.reuse, R2, RZ ;  /* 0x000000023f050210 */ /* 0x042fe20007ffe0ff */
        /* <DEDUP_REMOVED lines=9> */
.L_x_131:
[----:B------:R-:W-:Y:S05]  /*8560*/  BSYNC B1 ;  /* 0x0000000000017941 */ /* 0x000fea0003800000 */
.L_x_130:
[----:B--2---:R-:W-:Y:S05]  /*8570*/  VIADD R3, R48, 0x40 ;  /* 0x0000004030037836 */ /* 0x004fea0000000000 */
[----:B------:R-:W-:Y:S04]  /*8580*/  SHF.R.U32.HI R3, RZ, 0x15, R3 ;  /* 0x00000015ff037819 */ /* 0x000fe80000011603 */
[----:B------:R-:W-:Y:S11]  /*8590*/  LOP3.LUT P0, RZ, R3, 0x3, R110, 0x48, !PT ;  /* 0x0000000303ff7812 */ /* 0x000ff6000780486e */
[----:B------:R-:W-:Y:S02]  /*85a0*/  @!UPT UIADD3 URZ, UPT, UPT, URZ, URZ, URZ ;  /* 0x000000fffffff290 */ /* 0x000fe4000fffe0ff */
[----:B------:R-:W-:Y:S05]  /*85b0*/  @!P0 BRA `(.L_x_135) ;  /* 0x0000000000408947 */ /* 0x000fea0003800000 */
[----:B------:R-:W2:Y:S01]  /*85c0*/  LDCU.64 UR8, c[0x4][0x70] ;  /* 0x01000e00ff0877ac */ /* 0x000ea20008000a00 */
[----:B------:R-:W-:Y:S01]  /*85d0*/  MOV R3, 0x0 ;  /* 0x0000000000037802 */ /* 0x000fe20000000f00 */
[----:B-1----:R-:W-:Y:S02]  /*85e0*/  HFMA2 R12, -RZ, RZ, 0, 5.9604644775390625e-08 ;  /* 0x00000001ff0c7431 */ /* 0x002fe400000001ff */
[----:B------:R-:W-:Y:S02]  /*85f0*/  IMAD.MOV.U32 R8, RZ, RZ, 0x192 ;  /* 0x00000192ff087424 */ /* 0x000fe400078e00ff */
[----:B------:R-:W-:Y:S01]  /*8600*/  IMAD.MOV.U32 R13, RZ, RZ, RZ ;  /* 0x000000ffff0d7224 */ /* 0x000fe200078e00ff */
[----:B------:R-:W1:Y:S01]  /*8610*/  LDCU.64 UR6, c[0x4][0x78] ;  /* 0x01000f00ff0677ac */ /* 0x000e620008000a00 */
[----:B------:R-:W3:Y:S01]  /*8620*/  LDC.64 R2, c[0x4][R3] ;  /* 0x0100000003027b82 */ /* 0x000ee20000000a00 */
[----:B------:R-:W5:Y:S01]  /*8630*/  LDCU.64 UR4, c[0x4][0x10] ;  /* 0x01000200ff0477ac */ /* 0x000f620008000a00 */
[----:B--2---:R-:W-:Y:S01]  /*8640*/  MOV R5, UR9 ;  /* 0x0000000900057c02 */ /* 0x004fe20008000f00 */
[----:B------:R-:W-:Y:S01]  /*8650*/  IMAD.U32 R4, RZ, RZ, UR8 ;  /* 0x00000008ff047e24 */ /* 0x000fe2000f8e00ff */
[----:B-1----:R-:W-:Y:S01]  /*8660*/  MOV R7, UR7 ;  /* 0x0000000700077c02 */ /* 0x002fe20008000f00 */
[----:B------:R-:W-:Y:S01]  /*8670*/  IMAD.U32 R6, RZ, RZ, UR6 ;  /* 0x00000006ff067e24 */ /* 0x000fe2000f8e00ff */
[----:B-----5:R-:W-:Y:S01]  /*8680*/  MOV R11, UR5 ;  /* 0x00000005000b7c02 */ /* 0x020fe20008000f00 */
[----:B------:R-:W-:Y:S02]  /*8690*/  IMAD.U32 R10, RZ, RZ, UR4 ;  /* 0x00000004ff0a7e24 */ /* 0x000fe4000f8e00ff */
[----:B------:R-:W-:Y:S07]  /*86a0*/  LEPC R20, `(.L_x_135) ;  /* 0x000000001014794e */ /* 0x000fee0000000000 */
[----:B---34-:R-:W-:Y:S05]  /*86b0*/  CALL.ABS.NOINC R2 ;  /* 0x0000000002007343 */ /* 0x018fea0003c00000 */
.L_x_135:
[----:B----4-:R-:W-:Y:S01]  /*86c0*/  LOP3.LUT R50, R92, 0xffffe000, RZ, 0xc0, !PT ;  /* 0xffffe0005c327812 */ /* 0x010fe200078ec0ff */
        /* <DEDUP_REMOVED lines=165> */
.L_x_137:
[----:B------:R-:W-:Y:S05]  /*9120*/  BSYNC.RECONVERGENT B0 ;  /* 0x0000000000007941 */ /* 0x000fea0003800200 */
.L_x_136:
[----:B------:R-:W-:Y:S01]  /*9130*/  BAR.SYNC.DEFER_BLOCKING 0x1, 0x80 ;  /* 0x0042000000007b1d */ /* 0x000fe20000010000 */
[----:B------:R-:W-:Y:S04]  /*9140*/  UIADD3 UR43, UPT, UPT, UR40, 0x1, URZ ;  /* 0x00000001282b7890 */ /* 0x000fe8000fffe0ff */
[----:B------:R-:W-:Y:S04]  /*9150*/  UISETP.NE.AND UP0, UPT, UR43, 0x4, UPT ;  /* 0x000000042b00788c */ /* 0x000fe8000bf05270 */
[----:B------:R-:W-:Y:S01]  /*9160*/  USEL UR43, UR43, URZ, UP0 ;  /* 0x000000ff2b2b7287 */ /* 0x000fe20008000000 */
[----:B------:R2:W-:Y:S01]  /*9170*/  @P6 SYNCS.ARRIVE.TRANS64.RED.A1T0 RZ, [R133+URZ], RZ ;  /* 0x000000ff85ff69a7 */ /* 0x0005e200081004ff */
[----:B------:R-:W-:Y:S01]  /*9180*/  BSSY B1, `(.L_x_138) ;  /* 0x0000023000017945 */ /* 0x000fe20003800000 */
[----:B------:R-:W4:Y:S01]  /*9190*/  @P6 SYNCS.PHASECHK.TRANS64.TRYWAIT P0, [R134+URZ+0x50], R135 ;  /* 0x00005087860065a7 */ /* 0x000f2200080011ff */
[----:B--2---:R-:W-:Y:S01]  /*91a0*/  HFMA2 R133, -RZ, RZ, 0, 0 ;  /* 0x00000000ff857431 */ /* 0x004fe200000001ff */
[----:B----4-:R-:W-:Y:S01]  /*91b0*/  @P6 SEL R131, RZ, 0x1, !P0 ;  /* 0x00000001ff836807 */ /* 0x010fe20004000000 */
[----:B------:R-:W-:Y:S06]  /*91c0*/  @!P6 BRA `(.L_x_139) ;  /* 0x000000000078e947 */ /* 0x000fec0003800000 */
        /* <DEDUP_REMOVED lines=12> */
.L_x_141:
[----:B------:R-:W-:Y:S05]  /*9290*/  BSYNC B0 ;  /* 0x0000000000007941 */ /* 0x000fea0003800000 */
.L_x_140:
[----:B------:R-:W-:Y:S02]  /*92a0*/  ISETP.NE.AND P0, PT, R132, RZ, PT ;  /* 0x000000ff8400720c */ /* 0x000fe40003f05270 */
[----:B------:R-:W-:Y:S11]  /*92b0*/  IADD3 R62, PT, PT, R62, 0x1, RZ ;  /* 0x000000013e3e7810 */ /* 0x000ff60007ffe0ff */
[----:B------:R2:W4:Y:S01]  /*92c0*/  @P0 LDS.128 R92, [R4+UR48+0x400] ;  /* 0x00040030045c0984 */ /* 0x0005220008000c00 */
[----:B------:R-:W-:Y:S01]  /*92d0*/  @P0 IMAD.IADD R6, R61, 0x1, R0 ;  /* 0x000000013d060824 */ /* 0x000fe200078e0200 */
[C---:B------:R-:W-:Y:S01]  /*92e0*/  @P0 IADD3 R7, PT, PT, R63.reuse, R0, RZ ;  /* 0x000000003f070210 */ /* 0x040fe20007ffe0ff */
[C---:B-1----:R-:W-:Y:S01]  /*92f0*/  @P0 IMAD.IADD R5, R63.reuse, 0x1, R2 ;  /* 0x000000013f050824 */ /* 0x042fe200078e0202 */
[----:B------:R2:W1:Y:S01]  /*9300*/  @P0 LDS.128 R88, [R3+0x400] ;  /* 0x0004000003580984 */ /* 0x0004620000000c00 */
[----:B------:R-:W-:Y:S03]  /*9310*/  @P0 IMAD.IADD R8, R63, 0x1, R6 ;  /* 0x000000013f080824 */ /* 0x000fe600078e0206 */
[----:B------:R2:W1:Y:S04]  /*9320*/  @P0 LDS.128 R84, [R2+0x400] ;  /* 0x0004000002540984 */ /* 0x0004680000000c00 */
[----:B------:R2:W1:Y:S04]  /*9330*/  @P0 LDS.128 R80, [R5+0x400] ;  /* 0x0004000005500984 */ /* 0x0004680000000c00 */
[----:B------:R2:W1:Y:S04]  /*9340*/  @P0 LDS.128 R64, [R0+0x400] ;  /* 0x0004000000400984 */ /* 0x0004680000000c00 */
[----:B------:R2:W1:Y:S04]  /*9350*/  @P0 LDS.128 R68, [R7+0x400] ;  /* 0x0004000007440984 */ /* 0x0004680000000c00 */
[----:B------:R2:W1:Y:S04]  /*9360*/  @P0 LDS.128 R72, [R6+0x400] ;  /* 0x0004000006480984 */ /* 0x0004680000000c00 */
[----:B------:R2:W1:Y:S01]  /*9370*/  @P0 LDS.128 R76, [R8+0x400] ;  /* 0x00040000084c0984 */ /* 0x0004620000000c00 */
[C---:B------:R-:W-:Y:S04]  /*9380*/  ISETP.NE.AND P0, PT, R62.reuse, 0x4, PT ;  /* 0x000000043e00780c */ /* 0x040fe80003f05270 */
[----:B------:R-:W-:Y:S02]  /*9390*/  SEL R62, R62, RZ, P0 ;  /* 0x000000ff3e3e7207 */ /* 0x000fe40000000000 */
[----:B------:R-:W-:Y:S02]  /*93a0*/  SEL R133, RZ, 0x1, P0 ;  /* 0x00000001ff857807 */ /* 0x000fe40000000000 */
.L_x_139:
[----:B------:R-:W-:Y:S05]  /*93b0*/  BSYNC B1 ;  /* 0x0000000000017941 */ /* 0x000fea0003800000 */
.L_x_138:
        /* <DEDUP_REMOVED lines=21> */
.L_x_143:
        /* <DEDUP_REMOVED lines=15> */
[----:B------:R-:W-:Y:S03]  /*9600*/  @P6 SHF.L.U32 R136, R133, 0x1f, RZ ;  /* 0x0000001f85886819 */ /* 0x000fe600000006ff */
        /* <DEDUP_REMOVED lines=150> */
.L_x_145:
[----:B------:R-:W-:Y:S05]  /*9f70*/  BSYNC.RECONVERGENT B0 ;  /* 0x0000000000007941 */ /* 0x000fea0003800200 */
.L_x_144:
        /* <DEDUP_REMOVED lines=18> */
[----:B------:R-:W-:Y:S04]  /*a0a0*/  SHF.L.U32 R6, R133, 0x1f, RZ ;  /* 0x0000001f85067819 */ /* 0x000fe800000006ff */
[----:B------:R-:W1:Y:S02]  /*a0b0*/  SYNCS.PHASECHK.TRANS64.TRYWAIT P0, [R135+URZ+0x50], R6 ;  /* 0x00005006870075a7 */ /* 0x000e6400080011ff */
[----:B-1----:R-:W-:Y:S05]  /*a0c0*/  @!P0 BRA `(.L_x_150) ;  /* 0x0000004800508947 */ /* 0x002fea0003800000 */
.L_x_149:
[----:B------:R-:W-:Y:S05]  /*a0d0*/  BSYNC B0 ;  /* 0x0000000000007941 */ /* 0x000fea0003800000 */
.L_x_148:
[----:B------:R-:W-:Y:S01]  /*a0e0*/  ISETP.NE.AND P0, PT, R132, RZ, PT ;  /* 0x000000ff8400720c */ /* 0x000fe20003f05270 */
[----:B------:R-:W-:Y:S11]  /*a0f0*/  VIADD R62, R62, 0x1 ;  /* 0x000000013e3e7836 */ /* 0x000ff60000000000 */
[----:B------:R-:W-:Y:S01]  /*a100*/  @!UPT UIADD3 URZ, UPT, UPT, URZ, URZ, URZ ;  /* 0x000000fffffff290 */ /* 0x000fe2000fffe0ff */
[----:B------:R2:W4:Y:S01]  /*a110*/  @P0 LDS.128 R92, [R4+UR48+0x400] ;  /* 0x00040030045c0984 */ /* 0x0005220008000c00 */
[----:B-1----:R-:W-:Y:S02]  /*a120*/  @P0 IMAD.IADD R6, R61, 0x1, R0 ;  /* 0x000000013d060824 */ /* 0x002fe400078e0200 */
[C---:B------:R-:W-:Y:S01]  /*a130*/  @P0 IMAD.IADD R5, R63.reuse, 0x1, R2 ;  /* 0x000000013f050824 */ /* 0x040fe200078e0202 */
[----:B------:R1:W1:Y:S01]  /*a140*/  @P0 LDS.128 R88, [R3+0x400] ;  /* 0x0004000003580984 */ /* 0x0002620000000c00 */
[C---:B------:R-:W-:Y:S02]  /*a150*/  @P0 IMAD.IADD R7, R63.reuse, 0x1, R0 ;  /* 0x000000013f070824 */ /* 0x040fe400078e0200 */
[----:B------:R-:W-:Y:S01]  /*a160*/  @P0 IMAD.IADD R8, R63, 0x1, R6 ;  /* 0x000000013f080824 */ /* 0x000fe200078e0206 */
[----:B------:R1:W1:Y:S04]  /*a170*/  @P0 LDS.128 R84, [R2+0x400] ;  /* 0x0004000002540984 */ /* 0x0002680000000c00 */
[----:B------:R1:W1:Y:S04]  /*a180*/  @P0 LDS.128 R80, [R5+0x400] ;  /* 0x0004000005500984 */ /* 0x0002680000000c00 */
[----:B------:R1:W1:Y:S04]  /*a190*/  @P0 LDS.128 R64, [R0+0x400] ;  /* 0x0004000000400984 */ /* 0x0002680000000c00 */
[----:B------:R1:W1:Y:S04]  /*a1a0*/  @P0 LDS.128 R68, [R7+0x400] ;  /* 0x0004000007440984 */ /* 0x0002680000000c00 */
[----:B------:R1:W1:Y:S04]  /*a1b0*/  @P0 LDS.128 R72, [R6+0x400] ;  /* 0x0004000006480984 */ /* 0x0002680000000c00 */
[----:B------:R1:W1:Y:S01]  /*a1c0*/  @P0 LDS.128 R76, [R8+0x400] ;  /* 0x00040000084c0984 */ /* 0x0002620000000c00 */
[C---:B------:R-:W-:Y:S04]  /*a1d0*/  ISETP.NE.AND P0, PT, R62.reuse, 0x4, PT ;  /* 0x000000043e00780c */ /* 0x040fe80003f05270 */
[----:B--2---:R-:W-:Y:S02]  /*a1e0*/  SEL R4, RZ, 0x1, P0 ;  /* 0x00000001ff047807 */ /* 0x004fe40000000000 */
[----:B------:R-:W-:Y:S02]  /*a1f0*/  SEL R62, R62, RZ, P0 ;  /* 0x000000ff3e3e7207 */ /* 0x000fe40000000000 */
[----:B------:R-:W-:Y:S02]  /*a200*/  LOP3.LUT R133, R133, R4, RZ, 0x3c, !PT ;  /* 0x0000000485857212 */ /* 0x000fe400078e3cff */
.L_x_147:
[----:B------:R-:W-:Y:S05]  /*a210*/  BSYNC B1 ;  /* 0x0000000000017941 */ /* 0x000fea0003800000 */
.L_x_146:
[----:B-1----:R-:W-:Y:S05]  /*a220*/  VIADD R3, R48, 0x80 ;  /* 0x0000008030037836 */ /* 0x002fea0000000000 */
[----:B------:R-:W-:Y:S04]  /*a230*/  SHF.R.U32.HI R3, RZ, 0x15, R3 ;  /* 0x00000015ff037819 */ /* 0x000fe80000011603 */
[----:B------:R-:W-:Y:S11]  /*a240*/  LOP3.LUT P0, RZ, R3, 0x3, R110, 0x48, !PT ;  /* 0x0000000303ff7812 */ /* 0x000ff6000780486e */
[----:B------:R-:W-:Y:S02]  /*a250*/  @!UPT UIADD3 URZ, UPT, UPT, URZ, URZ, URZ ;  /* 0x000000fffffff290 */ /* 0x000fe4000fffe0ff */
[----:B------:R-:W-:Y:S05]  /*a260*/  @!P0 BRA `(.L_x_151) ;  /* 0x0000000000408947 */ /* 0x000fea0003800000 */
[----:B------:R-:W1:Y:S01]  /*a270*/  LDCU.64 UR8, c[0x4][0x70] ;  /* 0x01000e00ff0877ac */ /* 0x000e620008000a00 */
[----:B------:R-:W-:Y:S01]  /*a280*/  MOV R3, 0x0 ;  /* 0x0000000000037802 */ /* 0x000fe20000000f00 */
[----:B------:R-:W-:Y:S02]  /*a290*/  HFMA2 R12, -RZ, RZ, 0, 5.9604644775390625e-08 ;  /* 0x00000001ff0c7431 */ /* 0x000fe400000001ff */
[----:B------:R-:W-:Y:S02]  /*a2a0*/  IMAD.MOV.U32 R8, RZ, RZ, 0x192 ;  /* 0x00000192ff087424 */ /* 0x000fe400078e00ff */
[----:B------:R-:W-:Y:S01]  /*a2b0*/  IMAD.MOV.U32 R13, RZ, RZ, RZ ;  /* 0x000000ffff0d7224 */ /* 0x000fe200078e00ff */
[----:B------:R-:W2:Y:S01]  /*a2c0*/  LDCU.64 UR6, c[0x4][0x78] ;  /* 0x01000f00ff0677ac */ /* 0x000ea20008000a00 */
[----:B------:R-:W3:Y:S01]  /*a2d0*/  LDC.64 R2, c[0x4][R3] ;  /* 0x0100000003027b82 */ /* 0x000ee20000000a00 */
[----:B------:R-:W5:Y:S01]  /*a2e0*/  LDCU.64 UR4, c[0x4][0x10] ;  /* 0x01000200ff0477ac */ /* 0x000f620008000a00 */
[----:B-1----:R-:W-:Y:S01]  /*a2f0*/  MOV R5, UR9 ;  /* 0x0000000900057c02 */ /* 0x002fe20008000f00 */
[----:B------:R-:W-:Y:S01]  /*a300*/  IMAD.U32 R4, RZ, RZ, UR8 ;  /* 0x00000008ff047e24 */ /* 0x000fe2000f8e00ff */
[----:B--2---:R-:W-:Y:S01]  /*a310*/  MOV R7, UR7 ;  /* 0x0000000700077c02 */ /* 0x004fe20008000f00 */
[----:B------:R-:W-:Y:S01]  /*a320*/  IMAD.U32 R6, RZ, RZ, UR6 ;  /* 0x00000006ff067e24 */ /* 0x000fe2000f8e00ff */
[----:B-----5:R-:W-:Y:S01]  /*a330*/  MOV R11, UR5 ;  /* 0x00000005000b7c02 */ /* 0x020fe20008000f00 */
[----:B------:R-:W-:Y:S02]  /*a340*/  IMAD.U32 R10, RZ, RZ, UR4 ;  /* 0x00000004ff0a7e24 */ /* 0x000fe4000f8e00ff */
[----:B------:R-:W-:Y:S07]  /*a350*/  LEPC R20, `(.L_x_151) ;  /* 0x000000001014794e */ /* 0x000fee0000000000 */
[----:B---34-:R-:W-:Y:S05]  /*a360*/  CALL.ABS.NOINC R2 ;  /* 0x0000000002007343 */ /* 0x018fea0003c00000 */
.L_x_151:
[----:B------:R-:W-:Y:S01]  /*a370*/  ISETP.NE.AND P6, PT, R126, RZ, PT ;  /* 0x000000ff7e00720c */ /* 0x000fe20003fc5270 */
[----:B------:R-:W-:Y:S05]  /*a380*/  WARPSYNC.ALL ;  /* 0x0000000000007948 */ /* 0x000fea0003800000 */
[----:B------:R-:W-:Y:S01]  /*a390*/  R2UR UR4, R48 ;  /* 0x00000000300472ca */ /* 0x000fe200000e0000 */
[----:B------:R-:W-:Y:S01]  /*a3a0*/  IMAD.U32 R60, RZ, RZ, UR37 ;  /* 0x00000025ff3c7e24 */ /* 0x000fe2000f8e00ff */
[----:B----4-:R-:W-:Y:S01]  /*a3b0*/  LOP3.LUT R50, R92, 0xffffe000, RZ, 0xc0, !PT ;  /* 0xffffe0005c327812 */ /* 0x010fe200078ec0ff */
[----:B------:R-:W-:Y:S01]  /*a3c0*/  IMAD.U32 R51, RZ, RZ, UR40 ;  /* 0x00000028ff337e24 */ /* 0x000fe2000f8e00ff */
[----:B------:R-:W-:Y:S01]  /*a3d0*/  LOP3.LUT R54, R94, 0xffffe000, RZ, 0xc0, !PT ;  /* 0xffffe0005e367812 */ /* 0x000fe200078ec0ff */
[----:B------:R-:W-:Y:S01]  /*a3e0*/  BSSY.RECONVERGENT B0, `(.L_x_152) ;  /* 0x00000a2000007945 */ /* 0x000fe20003800200 */
[----:B------:R-:W-:Y:S02]  /*a3f0*/  LOP3.LUT R56, R95, 0xffffe000, RZ, 0xc0, !PT ;  /* 0xffffe0005f387812 */ /* 0x000fe400078ec0ff */
[----:B------:R-:W-:Y:S02]  /*a400*/  @P6 LEA R51, R51, UR48, 0x3 ;  /* 0x0000003033336c11 */ /* 0x000fe4000f8e18ff */
[----:B------:R-:W-:Y:S02]  /*a410*/  LOP3.LUT R58, R89, 0xffffe000, RZ, 0xc0, !PT ;  /* 0xffffe000593a7812 */ /* 0x000fe400078ec0ff */
[----:B------:R-:W-:Y:S01]  /*a420*/  LOP3.LUT R57, R86, 0xffffe000, RZ, 0xc0, !PT ;  /* 0xffffe00056397812 */ /* 0x000fe200078ec0ff */
[----:B------:R-:W1:Y:S01]  /*a430*/  LDTM.x32 R4, tmem[UR4+0x80] ;  /* 0x00008004000479ee */ /* 0x000e6200082c0000 */
[----:B------:R-:W-:Y:S01]  /*a440*/  ISETP.NE.AND P0, PT, R117, RZ, PT ;  /* 0x000000ff7500720c */ /* 0x000fe20003f05270 */
[----:B------:R-:W-:Y:S05]  /*a450*/  @P6 VIADD R51, R51, 0x70 ;  /* 0x0000007033336836 */ /* 0x000fea0000000000 */
[----:B------:R-:W-:Y:S02]  /*a460*/  @P6 PRMT R60, R60, 0x654, R51 ;  /* 0x000006543c3c6816 */ /* 0x000fe40000000033 */
[----:B------:R-:W-:Y:S01]  /*a470*/  LOP3.LUT R51, R88, 0xffffe000, RZ, 0xc0, !PT ;  /* 0xffffe00058337812 */ /* 0x000fe200078ec0ff */
        /* <DEDUP_REMOVED lines=12> */
[C---:B------:R-:W-:Y:S01]  /*a540*/  FFMA R54, R49.reuse, R54, R3 ;  /* 0x0000003631367223 */ /* 0x040fe20000000003 */
[----:B------:R-:W-:Y:S01]  /*a550*/  FFMA R55, R49, R56, R7 ;  /* 0x0000003831377223 */ /* 0x000fe20000000007 */
[----:B------:R-:W-:Y:S01]  /*a560*/  LOP3.LUT R56, R91, 0xffffe000, RZ, 0xc0, !PT ;  /* 0xffffe0005b387812 */ /* 0x000fe200078ec0ff */
[C---:B------:R-:W-:Y:S01]  /*a570*/  FFMA R4, R49.reuse, R51, R4 ;  /* 0x0000003331047223 */ /* 0x040fe20000000004 */
[----:B------:R-:W-:Y:S01]  /*a580*/  F2FP.TF32.F32.PACK_B R53, R53 ;  /* 0x00000035ff35723e */ /* 0x000fe200024050ff */
[C---:B------:R-:W-:Y:S01]  /*a590*/  FFMA R5, R49.reuse, R58, R5 ;  /* 0x0000003a31057223 */ /* 0x040fe20000000005 */
[----:B------:R-:W-:Y:S01]  /*a5a0*/  F2FP.TF32.F32.PACK_B R54, R54 ;  /* 0x00000036ff36723e */ /* 0x000fe200024050ff */
[----:B------:R-:W-:Y:S01]  /*a5b0*/  FFMA R6, R49, R50, R6 ;  /* 0x0000003231067223 */ /* 0x000fe20000000006 */
[----:B------:R-:W-:Y:S01]  /*a5c0*/  F2FP.TF32.F32.PACK_B R55, R55 ;  /* 0x00000037ff37723e */ /* 0x000fe200024050ff */
[----:B------:R-:W-:Y:S01]  /*a5d0*/  FMUL R11, R46, R11 ;  /* 0x0000000b2e0b7220 */ /* 0x000fe20000400000 */
[----:B------:R-:W-:Y:S01]  /*a5e0*/  LOP3.LUT R51, R84, 0xffffe000, RZ, 0xc0, !PT ;  /* 0xffffe00054337812 */ /* 0x000fe200078ec0ff */
[C---:B------:R-:W-:Y:S01]  /*a5f0*/  FMUL R8, R46.reuse, R12 ;  /* 0x0000000c2e087220 */ /* 0x040fe20000400000 */
[----:B------:R-:W-:Y:S01]  /*a600*/  LOP3.LUT R58, R85, 0xffffe000, RZ, 0xc0, !PT ;  /* 0xffffe000553a7812 */ /* 0x000fe200078ec0ff */
[----:B------:R1:W-:Y:S01]  /*a610*/  STS.128 [R129+UR48+0x400], R52 ;  /* 0x0004003481007988 */ /* 0x0003e20008000c30 */
[----:B------:R-:W-:Y:S01]  /*a620*/  LOP3.LUT R50, R87, 0xffffe000, RZ, 0xc0, !PT ;  /* 0xffffe00057327812 */ /* 0x000fe200078ec0ff */
[C---:B------:R-:W-:Y:S01]  /*a630*/  FFMA R7, R49.reuse, R56, R11 ;  /* 0x0000003831077223 */ /* 0x040fe2000000000b */
[----:B------:R-:W-:Y:S01]  /*a640*/  F2FP.TF32.F32.PACK_B R4, R4 ;  /* 0x00000004ff04723e */ /* 0x000fe200024050ff */
[C---:B------:R-:W-:Y:S01]  /*a650*/  FMUL R9, R46.reuse, R13 ;  /* 0x0000000d2e097220 */ /* 0x040fe20000400000 */
[----:B------:R-:W-:Y:S01]  /*a660*/  F2FP.TF32.F32.PACK_B R5, R5 ;  /* 0x00000005ff05723e */ /* 0x000fe200024050ff */
[C---:B------:R-:W-:Y:S01]  /*a670*/  FMUL R10, R46.reuse, R14 ;  /* 0x0000000e2e0a7220 */ /* 0x040fe20000400000 */
[----:B------:R-:W-:Y:S01]  /*a680*/  F2FP.TF32.F32.PACK_B R6, R6 ;  /* 0x00000006ff06723e */ /* 0x000fe200024050ff */
[----:B------:R-:W-:Y:S01]  /*a690*/  FMUL R15, R46, R15 ;  /* 0x0000000f2e0f7220 */ /* 0x000fe20000400000 */
[----:B------:R-:W-:Y:S01]  /*a6a0*/  F2FP.TF32.F32.PACK_B R7, R7 ;  /* 0x00000007ff07723e */ /* 0x000fe200024050ff */
[C---:B------:R-:W-:Y:S01]  /*a6b0*/  FFMA R8, R49.reuse, R51, R8 ;  /* 0x0000003331087223 */ /* 0x040fe20000000008 */
[----:B------:R-:W-:Y:S01]  /*a6c0*/  LOP3.LUT R51, R80, 0xffffe000, RZ, 0xc0, !PT ;  /* 0xffffe00050337812 */ /* 0x000fe200078ec0ff */
[----:B------:R-:W-:Y:S01]  /*a6d0*/  FFMA R9, R49, R58, R9 ;  /* 0x0000003a31097223 */ /* 0x000fe20000000009 */
[----:B------:R-:W-:Y:S01]  /*a6e0*/  LOP3.LUT R56, R81, 0xffffe000, RZ, 0xc0, !PT ;  /* 0xffffe00051387812 */ /* 0x000fe200078ec0ff */
[C---:B------:R-:W-:Y:S01]  /*a6f0*/  FFMA R10, R49.reuse, R57, R10 ;  /* 0x00000039310a7223 */ /* 0x040fe2000000000a */
[----:B------:R-:W-:Y:S01]  /*a700*/  LOP3.LUT R57, R82, 0xffffe000, RZ, 0xc0, !PT ;  /* 0xffffe00052397812 */ /* 0x000fe200078ec0ff */
[----:B------:R-:W-:Y:S01]  /*a710*/  FFMA R11, R49, R50, R15 ;  /* 0x00000032310b7223 */ /* 0x000fe2000000000f */
[----:B------:R-:W-:Y:S01]  /*a720*/  LOP3.LUT R58, R83, 0xffffe000, RZ, 0xc0, !PT ;  /* 0xffffe000533a7812 */ /* 0x000fe200078ec0ff */
[----:B------:R-:W-:Y:S01]  /*a730*/  FMUL R12, R46, R16 ;  /* 0x000000102e0c7220 */ /* 0x000fe20000400000 */
[----:B------:R-:W-:Y:S01]  /*a740*/  LOP3.LUT R50, R64, 0xffffe000, RZ, 0xc0, !PT ;  /* 0xffffe00040327812 */ /* 0x000fe200078ec0ff */
[C---:B------:R-:W-:Y:S01]  /*a750*/  FMUL R13, R46.reuse, R17 ;  /* 0x000000112e0d7220 */ /* 0x040fe20000400000 */
[----:B------:R-:W-:Y:S01]  /*a760*/  F2FP.TF32.F32.PACK_B R8, R8 ;  /* 0x00000008ff08723e */ /* 0x000fe200024050ff */
[----:B------:R2:W-:Y:S01]  /*a770*/  STS.128 [R128+0x400], R4 ;  /* 0x0004000480007388 */ /* 0x0005e20000000c00 */
[----:B------:R-:W-:Y:S01]  /*a780*/  F2FP.TF32.F32.PACK_B R9, R9 ;  /* 0x00000009ff09723e */ /* 0x000fe200024050ff */
[C---:B------:R-:W-:Y:S01]  /*a790*/  FMUL R14, R46.reuse, R18 ;  /* 0x000000122e0e7220 */ /* 0x040fe20000400000 */
[----:B------:R-:W-:Y:S01]  /*a7a0*/  F2FP.TF32.F32.PACK_B R10, R10 ;  /* 0x0000000aff0a723e */ /* 0x000fe200024050ff */
[----:B------:R-:W-:Y:S01]  /*a7b0*/  FMUL R19, R46, R19 ;  /* 0x000000132e137220 */ /* 0x000fe20000400000 */
[----:B------:R-:W-:Y:S01]  /*a7c0*/  F2FP.TF32.F32.PACK_B R11, R11 ;  /* 0x0000000bff0b723e */ /* 0x000fe200024050ff */
[----:B------:R-:W-:Y:S01]  /*a7d0*/  FFMA R12, R49, R51, R12 ;  /* 0x00000033310c7223 */ /* 0x000fe2000000000c */
[----:B------:R-:W-:Y:S01]  /*a7e0*/  LOP3.LUT R51, R66, 0xffffe000, RZ, 0xc0, !PT ;  /* 0xffffe00042337812 */ /* 0x000fe200078ec0ff */
[C---:B------:R-:W-:Y:S01]  /*a7f0*/  FMUL R16, R46.reuse, R20 ;  /* 0x000000142e107220 */ /* 0x040fe20000400000 */
[----:B-1----:R-:W-:Y:S01]  /*a800*/  LOP3.LUT R52, R71, 0xffffe000, RZ, 0xc0, !PT ;  /* 0xffffe00047347812 */ /* 0x002fe200078ec0ff */
        /* <DEDUP_REMOVED lines=16> */
[C---:B------:R-:W-:Y:S01]  /*a910*/  FFMA R17, R49.reuse, R50, R17 ;  /* 0x0000003231117223 */ /* 0x040fe20000000011 */
[----:B------:R-:W-:Y:S01]  /*a920*/  LOP3.LUT R50, R70, 0xffffe000, RZ, 0xc0, !PT ;  /* 0xffffe00046327812 */ /* 0x000fe200078ec0ff */
[----:B------:R2:W-:Y:S01]  /*a930*/  STS.128 [R125+0x400], R12 ;  /* 0x0004000c7d007388 */ /* 0x0005e20000000c00 */
[----:B------:R-:W-:Y:S01]  /*a940*/  F2FP.TF32.F32.PACK_B R16, R16 ;  /* 0x00000010ff10723e */ /* 0x000fe200024050ff */
[C---:B------:R-:W-:Y:S01]  /*a950*/  FFMA R18, R49.reuse, R51, R18 ;  /* 0x0000003331127223 */ /* 0x040fe20000000012 */
[----:B------:R-:W-:Y:S01]  /*a960*/  F2FP.TF32.F32.PACK_B R17, R17 ;  /* 0x00000011ff11723e */ /* 0x000fe200024050ff */
[C---:B------:R-:W-:Y:S01]  /*a970*/  FFMA R19, R49.reuse, R56, R23 ;  /* 0x0000003831137223 */ /* 0x040fe20000000017 */
[----:B------:R-:W-:Y:S01]  /*a980*/  LOP3.LUT R51, R72, 0xffffe000, RZ, 0xc0, !PT ;  /* 0xffffe00048337812 */ /* 0x000fe200078ec0ff */
[C---:B------:R-:W-:Y:S01]  /*a990*/  FMUL R20, R46.reuse, R24 ;  /* 0x000000182e147220 */ /* 0x040fe20000400000 */
[----:B------:R-:W-:Y:S01]  /*a9a0*/  F2FP.TF32.F32.PACK_B R18, R18 ;  /* 0x00000012ff12723e */ /* 0x000fe200024050ff */
[C---:B------:R-:W-:Y:S01]  /*a9b0*/  FMUL R21, R46.reuse, R25 ;  /* 0x000000192e157220 */ /* 0x040fe20000400000 */
[C---:B------:R-:W-:Y:S01]  /*a9c0*/  FMUL R22, R46.reuse, R26 ;  /* 0x0000001a2e167220 */ /* 0x040fe20000400000 */
[C---:B------:R-:W-:Y:S01]  /*a9d0*/  FMUL R27, R46.reuse, R27 ;  /* 0x0000001b2e1b7220 */ /* 0x040fe20000400000 */
[----:B------:R-:W-:Y:S01]  /*a9e0*/  F2FP.TF32.F32.PACK_B R19, R19 ;  /* 0x00000013ff13723e */ /* 0x000fe200024050ff */
[C---:B------:R-:W-:Y:S01]  /*a9f0*/  FFMA R20, R49.reuse, R57, R20 ;  /* 0x0000003931147223 */ /* 0x040fe20000000014 */
[C---:B------:R-:W-:Y:S01]  /*aa00*/  FFMA R21, R49.reuse, R58, R21 ;  /* 0x0000003a31157223 */ /* 0x040fe20000000015 */
[C---:B------:R-:W-:Y:S01]  /*aa10*/  FFMA R22, R49.reuse, R50, R22 ;  /* 0x0000003231167223 */ /* 0x040fe20000000016 */
[----:B------:R-:W-:Y:S01]  /*aa20*/  FFMA R23, R49, R52, R27 ;  /* 0x0000003431177223 */ /* 0x000fe2000000001b */
[----:B------:R2:W-:Y:S01]  /*aa30*/  STS.128 [R124+0x400], R16 ;  /* 0x000400107c007388 */ /* 0x0005e20000000c00 */
[----:B------:R-:W-:Y:S01]  /*aa40*/  LOP3.LUT R54, R73, 0xffffe000, RZ, 0xc0, !PT ;  /* 0xffffe00049367812 */ /* 0x000fe200078ec0ff */
[----:B------:R-:W-:Y:S01]  /*aa50*/  FMUL R24, R46, R28 ;  /* 0x0000001c2e187220 */ /* 0x000fe20000400000 */
[----:B------:R-:W-:Y:S01]  /*aa60*/  LOP3.LUT R53, R74, 0xffffe000, RZ, 0xc0, !PT ;  /* 0xffffe0004a357812 */ /* 0x000fe200078ec0ff */
[C---:B------:R-:W-:Y:S01]  /*aa70*/  FMUL R25, R46.reuse, R29 ;  /* 0x0000001d2e197220 */ /* 0x040fe20000400000 */
[----:B------:R-:W-:Y:S01]  /*aa80*/  LOP3.LUT R50, R75, 0xffffe000, RZ, 0xc0, !PT ;  /* 0xffffe0004b327812 */ /* 0x000fe200078ec0ff */
[C---:B------:R-:W-:Y:S01]  /*aa90*/  FMUL R26, R46.reuse, R30 ;  /* 0x0000001e2e1a7220 */ /* 0x040fe20000400000 */
        /* <DEDUP_REMOVED lines=30> */
[----:B------:R-:W-:Y:S02]  /*ac80*/  F2FP.TF32.F32.PACK_B R31, R31 ;  /* 0x0000001fff1f723e */ /* 0x000fe400024050ff */
[----:B------:R-:W-:Y:S02]  /*ac90*/  LEA R51, R62, UR48, 0x3 ;  /* 0x000000303e337c11 */ /* 0x000fe4000f8e18ff */
[----:B------:R-:W-:Y:S01]  /*aca0*/  @P6 SHF.L.U32 R52, R133, 0x1f, RZ ;  /* 0x0000001f85346819 */ /* 0x000fe200000006ff */
[----:B------:R2:W-:Y:S01]  /*acb0*/  STS.128 [R121+0x400], R28 ;  /* 0x0004001c79007388 */ /* 0x0005e20000000c00 */
[----:B------:R-:W-:Y:S01]  /*acc0*/  @!PT LDS RZ, [RZ] ;  /* 0x00000000fffff984 */ /* 0x000fe20000000800 */
[----:B------:R-:W-:Y:S01]  /*acd0*/  @!PT LDS RZ, [RZ] ;  /* 0x00000000fffff984 */ /* 0x000fe20000000800 */
[----:B------:R-:W-:Y:S01]  /*ace0*/  @!PT LDS RZ, [RZ] ;  /* 0x00000000fffff984 */ /* 0x000fe20000000800 */
[----:B------:R-:W-:Y:S01]  /*acf0*/  @!PT LDS RZ, [RZ] ;  /* 0x00000000fffff984 */ /* 0x000fe20000000800 */
[----:B------:R1:W-:Y:S07]  /*ad00*/  MEMBAR.ALL.CTA ;  /* 0x0000000000007992 */ /* 0x0003ee0000008000 */
[----:B-1----:R-:W1:Y:S02]  /*ad10*/  FENCE.VIEW.ASYNC.S ;  /* 0x00000000000073c6 */ /* 0x002e640000000000 */
[----:B-1----:R-:W-:Y:S06]  /*ad20*/  BAR.SYNC.DEFER_BLOCKING 0x1, 0x80 ;  /* 0x0042000000007b1d */ /* 0x002fec0000010000 */
[----:B------:R-:W-:Y:S05]  /*ad30*/  @P0 BRA `(.L_x_153) ;  /* 0x0000000000300947 */ /* 0x000fea0003800000 */
[----:B------:R-:W-:Y:S02]  /*ad40*/  UIADD3 UR10, UPT, UPT, UR48, 0x400, URZ ;  /* 0x00000400300a7890 */ /* 0x000fe4000fffe0ff */
[----:B------:R-:W-:Y:S02]  /*ad50*/  UIADD3 UR8, UP0, UPT, UR52, 0x680, URZ ;  /* 0x0000068034087890 */ /* 0x000fe4000ff1e0ff */
[----:B------:R-:W-:Y:S02]  /*ad60*/  UIADD3 UR5, UPT, UPT, UR41, 0x80, URZ ;  /* 0x0000008029057890 */ /* 0x000fe4000fffe0ff */
[----:B------:R-:W-:Y:S01]  /*ad70*/  MOV R111, UR10 ;  /* 0x0000000a006f7c02 */ /* 0x000fe20008000f00 */
[----:B------:R-:W-:Y:S01]  /*ad80*/  UIADD3.X UR9, UPT, UPT, URZ, UR53, URZ, UP0, !UPT ;  /* 0x00000035ff097290 */ /* 0x000fe200087fe4ff */
[----:B------:R-:W-:Y:S02]  /*ad90*/  UMOV UR6, UR42 ;  /* 0x0000002a00067c82 */ /* 0x000fe40008000000 */
[----:B------:R-:W-:Y:S01]  /*ada0*/  R2UR UR4, R111 ;  /* 0x000000006f0472ca */ /* 0x000fe200000e0000 */
[----:B------:R-:W-:Y:S11]  /*adb0*/  UMOV UR7, UR36 ;  /* 0x0000002400077c82 */ /* 0x000ff60008000000 */
[----:B------:R-:W-:Y:S01]  /*adc0*/  @!UPT UIADD3 URZ, UPT, UPT, URZ, URZ, URZ ;  /* 0x000000fffffff290 */ /* 0x000fe2000fffe0ff */
[----:B------:R1:W-:Y:S01]  /*add0*/  UTMASTG.3D [UR4], [UR8] ;  /* 0x00000004080073b5 */ /* 0x0003e20008010000 */
[----:B------:R0:W-:Y:S01]  /*ade0*/  UTMACMDFLUSH ;  /* 0x00000000000079b7 */ /* 0x0001e20000000000 */
[----:B-1----:R-:W-:Y:S04]  /*adf0*/  DEPBAR.LE SB0, 0x1 ;  /* 0x000080400000791a */ /* 0x002fe80000000000 */
.L_x_153:
[----:B------:R-:W-:Y:S05]  /*ae00*/  BSYNC.RECONVERGENT B0 ;  /* 0x0000000000007941 */ /* 0x000fea0003800200 */
.L_x_152:
        /* <DEDUP_REMOVED lines=8> */
[----:B-1----:R-:W-:Y:S06]  /*ae90*/  @!P6 BRA `(.L_x_155) ;  /* 0x000000000080e947 */ /* 0x002fec0003800000 */
[----:B------:R-:W-:Y:S01]  /*aea0*/  ISETP.NE.AND P1, PT, R132, RZ, PT ;  /* 0x000000ff8400720c */ /* 0x000fe20003f25270 */
[----:B------:R-:W-:Y:S01]  /*aeb0*/  BSSY B0, `(.L_x_156) ;  /* 0x000000b000007945 */ /* 0x000fe20003800000 */
[----:B------:R-:W-:Y:S11]  /*aec0*/  ISETP.NE.AND P0, PT, R131, RZ, PT ;  /* 0x000000ff8300720c */ /* 0x000ff60003f05270 */
[----:B--2---:R-:W-:Y:S05]  /*aed0*/  @P1 IMAD R4, R62, 0x4000, R129 ;  /* 0x000040003e041824 */ /* 0x004fea00078e0281 */
        /* <DEDUP_REMOVED lines=8> */
.L_x_157:
[----:B------:R-:W-:Y:S05]  /*af60*/  BSYNC B0 ;  /* 0x0000000000007941 */ /* 0x000fea0003800000 */
.L_x_156:
        /* <DEDUP_REMOVED lines=19> */
.L_x_155:
[----:B------:R-:W-:Y:S05]  /*b0a0*/  BSYNC B1 ;  /* 0x0000000000017941 */ /* 0x000fea0003800000 */
.L_x_154:
[----:B-1----:R-:W-:Y:S05]  /*b0b0*/  VIADD R3, R48, 0xa0 ;  /* 0x000000a030037836 */ /* 0x002fea0000000000 */
[----:B------:R-:W-:Y:S04]  /*b0c0*/  SHF.R.U32.HI R3, RZ, 0x15, R3 ;  /* 0x00000015ff037819 */ /* 0x000fe80000011603 */
[----:B------:R-:W-:Y:S11]  /*b0d0*/  LOP3.LUT P0, RZ, R3, 0x3, R110, 0x48, !PT ;  /* 0x0000000303ff7812 */ /* 0x000ff6000780486e */
[----:B------:R-:W-:Y:S02]  /*b0e0*/  @!UPT UIADD3 URZ, UPT, UPT, URZ, URZ, URZ ;  /* 0x000000fffffff290 */ /* 0x000fe4000fffe0ff */
[----:B------:R-:W-:Y:S05]  /*b0f0*/  @!P0 BRA `(.L_x_159) ;  /* 0x0000000000408947 */ /* 0x000fea0003800000 */
[----:B------:R-:W1:Y:S01]  /*b100*/  LDCU.64 UR8, c[0x4][0x70] ;  /* 0x01000e00ff0877ac */ /* 0x000e620008000a00 */
[----:B------:R-:W-:Y:S01]  /*b110*/  MOV R3, 0x0 ;  /* 0x0000000000037802 */ /* 0x000fe20000000f00 */
[----:B--2---:R-:W-:Y:S02]  /*b120*/  HFMA2 R12, -RZ, RZ, 0, 5.9604644775390625e-08 ;  /* 0x00000001ff0c7431 */ /* 0x004fe400000001ff */
        /* <DEDUP_REMOVED lines=13> */
.L_x_159:
[----:B------:R-:W-:Y:S01]  /*b200*/  ISETP.NE.AND P6, PT, R126, RZ, PT ;  /* 0x000000ff7e00720c */ /* 0x000fe20003fc5270 */
[----:B------:R-:W-:Y:S05]  /*b210*/  WARPSYNC.ALL ;  /* 0x0000000000007948 */ /* 0x000fea0003800000 */
[----:B------:R-:W-:Y:S01]  /*b220*/  R2UR UR4, R48 ;  /* 0x00000000300472ca */ /* 0x000fe200000e0000 */
[----:B------:R-:W-:Y:S01]  /*b230*/  IMAD.U32 R0, RZ, RZ, UR43 ;  /* 0x0000002bff007e24 */ /* 0x000fe2000f8e00ff */
[----:B----4-:R-:W-:Y:S01]  /*b240*/  LOP3.LUT R50, R92, 0xffffe000, RZ, 0xc0, !PT ;  /* 0xffffe0005c327812 */ /* 0x010fe200078ec0ff */
[----:B------:R-:W-:Y:S01]  /*b250*/  IMAD.U32 R51, RZ, RZ, UR37 ;  /* 0x00000025ff337e24 */ /* 0x000fe2000f8e00ff */
[----:B------:R-:W-:Y:S01]  /*b260*/  ISETP.NE.AND P0, PT, R117, RZ, PT ;  /* 0x000000ff7500720c */ /* 0x000fe20003f05270 */
[----:B------:R-:W-:Y:S02]  /*b270*/  BSSY.RECONVERGENT B0, `(.L_x_160) ;  /* 0x000009f000007945 */ /* 0x000fe40003800200 */
[----:B------:R-:W-:Y:S05]  /*b280*/  @P6 LEA R0, R0, UR48, 0x3 ;  /* 0x0000003000006c11 */ /* 0x000fea000f8e18ff */
[----:B------:R-:W-:Y:S01]  /*b290*/  @P6 VIADD R0, R0, 0x70 ;  /* 0x0000007000006836 */ /* 0x000fe20000000000 */
[----:B--2---:R-:W1:Y:S04]  /*b2a0*/  LDTM.x32 R4, tmem[UR4+0xa0] ;  /* 0x0000a004000479ee */ /* 0x004e6800082c0000 */
[----:B------:R-:W-:Y:S01]  /*b2b0*/  @P6 PRMT R51, R51, 0x654, R0 ;  /* 0x0000065433336816 */ /* 0x000fe20000000000 */
[C---:B-1----:R-:W-:Y:S01]  /*b2c0*/  FMUL R0, R46.reuse, R4 ;  /* 0x000000042e007220 */ /* 0x042fe20000400000 */
[C---:B------:R-:W-:Y:S01]  /*b2d0*/  FMUL R3, R46.reuse, R6 ;  /* 0x000000062e037220 */ /* 0x040fe20000400000 */
        /* <DEDUP_REMOVED lines=9> */
[----:B------:R-:W-:Y:S01]  /*b370*/  FFMA R52, R49, R50, R0 ;  /* 0x0000003231347223 */ /* 0x000fe20000000000 */
[----:B------:R-:W-:Y:S01]  /*b380*/  LOP3.LUT R0, R93, 0xffffe000, RZ, 0xc0, !PT ;  /* 0xffffe0005d007812 */ /* 0x000fe200078ec0ff */
[C---:B------:R-:W-:Y:S01]  /*b390*/  FMUL R2, R46.reuse, R5 ;  /* 0x000000052e027220 */ /* 0x040fe20000400000 */
[----:B------:R-:W-:Y:S01]  /*b3a0*/  LOP3.LUT R50, R89, 0xffffe000, RZ, 0xc0, !PT ;  /* 0xffffe00059327812 */ /* 0x000fe200078ec0ff */
[C---:B------:R-:W-:Y:S01]  /*b3b0*/  FMUL R22, R46.reuse, R26 ;  /* 0x0000001a2e167220 */ /* 0x040fe20000400000 */
[----:B------:R-:W-:Y:S01]  /*b3c0*/  F2FP.TF32.F32.PACK_B R52, R52 ;  /* 0x00000034ff34723e */ /* 0x000fe200024050ff */
[C---:B------:R-:W-:Y:S01]  /*b3d0*/  FMUL R24, R46.reuse, R28 ;  /* 0x0000001c2e187220 */ /* 0x040fe20000400000 */
[C---:B------:R-:W-:Y:S01]  /*b3e0*/  FMUL R5, R46.reuse, R9 ;  /* 0x000000092e057220 */ /* 0x040fe20000400000 */
[C---:B------:R-:W-:Y:S01]  /*b3f0*/  FMUL R26, R46.reuse, R30 ;  /* 0x0000001e2e1a7220 */ /* 0x040fe20000400000 */
[----:B------:R-:W-:Y:S01]  /*b400*/  FMUL R28, R46, R32 ;  /* 0x000000202e1c7220 */ /* 0x000fe20000400000 */
[----:B------:R-:W-:Y:S01]  /*b410*/  LOP3.LUT R32, R94, 0xffffe000, RZ, 0xc0, !PT ;  /* 0xffffe0005e207812 */ /* 0x000fe200078ec0ff */
[C---:B------:R-:W-:Y:S01]  /*b420*/  FMUL R9, R46.reuse, R13 ;  /* 0x0000000d2e097220 */ /* 0x040fe20000400000 */
[C---:B------:R-:W-:Y:S01]  /*b430*/  FMUL R30, R46.reuse, R34 ;  /* 0x000000222e1e7220 */ /* 0x040fe20000400000 */
[----:B------:R-:W-:Y:S01]  /*b440*/  LOP3.LUT R34, R95, 0xffffe000, RZ, 0xc0, !PT ;  /* 0xffffe0005f227812 */ /* 0x000fe200078ec0ff */
[C---:B------:R-:W-:Y:S01]  /*b450*/  FMUL R13, R46.reuse, R17 ;  /* 0x000000112e0d7220 */ /* 0x040fe20000400000 */
[C---:B------:R-:W-:Y:S01]  /*b460*/  FMUL R7, R46.reuse, R7 ;  /* 0x000000072e077220 */ /* 0x040fe20000400000 */
[C---:B------:R-:W-:Y:S01]  /*b470*/  FMUL R17, R46.reuse, R21 ;  /* 0x000000152e117220 */ /* 0x040fe20000400000 */
[----:B------:R-:W-:Y:S01]  /*b480*/  FMUL R21, R46, R25 ;  /* 0x000000192e157220 */ /* 0x000fe20000400000 */
[----:B------:R-:W-:Y:S01]  /*b490*/  FFMA R53, R49, R0, R2 ;  /* 0x0000000031357223 */ /* 0x000fe20000000002 */
[----:B------:R-:W-:Y:S01]  /*b4a0*/  LOP3.LUT R0, R90, 0xffffe000, RZ, 0xc0, !PT ;  /* 0xffffe0005a007812 */ /* 0x000fe200078ec0ff */
[C---:B------:R-:W-:Y:S01]  /*b4b0*/  FMUL R25, R46.reuse, R29 ;  /* 0x0000001d2e197220 */ /* 0x040fe20000400000 */
[----:B------:R-:W-:Y:S01]  /*b4c0*/  LOP3.LUT R2, R91, 0xffffe000, RZ, 0xc0, !PT ;  /* 0xffffe0005b027812 */ /* 0x000fe200078ec0ff */
[C---:B------:R-:W-:Y:S01]  /*b4d0*/  FFMA R54, R49.reuse, R32, R3 ;  /* 0x0000002031367223 */ /* 0x040fe20000000003 */
[----:B------:R-:W-:Y:S01]  /*b4e0*/  F2FP.TF32.F32.PACK_B R53, R53 ;  /* 0x00000035ff35723e */ /* 0x000fe200024050ff */
[----:B------:R-:W-:Y:S01]  /*b4f0*/  FMUL R29, R46, R33 ;  /* 0x000000212e1d7220 */ /* 0x000fe20000400000 */
[----:B------:R-:W-:Y:S01]  /*b500*/  LOP3.LUT R33, R88, 0xffffe000, RZ, 0xc0, !PT ;  /* 0xffffe00058217812 */ /* 0x000fe200078ec0ff */
[C---:B------:R-:W-:Y:S01]  /*b510*/  FFMA R55, R49.reuse, R34, R7 ;  /* 0x0000002231377223 */ /* 0x040fe20000000007 */
[----:B------:R-:W-:Y:S01]  /*b520*/  F2FP.TF32.F32.PACK_B R54, R54 ;  /* 0x00000036ff36723e */ /* 0x000fe200024050ff */
[----:B------:R-:W-:Y:S01]  /*b530*/  FMUL R11, R46, R11 ;  /* 0x0000000b2e0b7220 */ /* 0x000fe20000400000 */
[----:B------:R-:W-:Y:S01]  /*b540*/  LOP3.LUT R3, R84, 0xffffe000, RZ, 0xc0, !PT ;  /* 0xffffe00054037812 */ /* 0x000fe200078ec0ff */
[C---:B------:R-:W-:Y:S01]  /*b550*/  FFMA R4, R49.reuse, R33, R4 ;  /* 0x0000002131047223 */ /* 0x040fe20000000004 */
[----:B------:R-:W-:Y:S01]  /*b560*/  F2FP.TF32.F32.PACK_B R55, R55 ;  /* 0x00000037ff37723e */ /* 0x000fe200024050ff */
[----:B------:R-:W-:Y:S01]  /*b570*/  FFMA R5, R49, R50, R5 ;  /* 0x0000003231057223 */ /* 0x000fe20000000005 */
[----:B------:R-:W-:Y:S01]  /*b580*/  LOP3.LUT R32, R85, 0xffffe000, RZ, 0xc0, !PT ;  /* 0xffffe00055207812 */ /* 0x000fe200078ec0ff */
[C---:B------:R-:W-:Y:S01]  /*b590*/  FFMA R6, R49.reuse, R0, R6 ;  /* 0x0000000031067223 */ /* 0x040fe20000000006 */
[----:B------:R-:W-:Y:S01]  /*b5a0*/  F2FP.TF32.F32.PACK_B R4, R4 ;  /* 0x00000004ff04723e */ /* 0x000fe200024050ff */
[C---:B------:R-:W-:Y:S01]  /*b5b0*/  FFMA R7, R49.reuse, R2, R11 ;  /* 0x0000000231077223 */ /* 0x040fe2000000000b */
[----:B------:R-:W-:Y:S01]  /*b5c0*/  F2FP.TF32.F32.PACK_B R5, R5 ;  /* 0x00000005ff05723e */ /* 0x000fe200024050ff */
[----:B------:R-:W-:Y:S01]  /*b5d0*/  STS.128 [R129+UR48+0x4400], R52 ;  /* 0x0044003481007988 */ /* 0x000fe20008000c30 */
[----:B------:R-:W-:Y:S01]  /*b5e0*/  F2FP.TF32.F32.PACK_B R6, R6 ;  /* 0x00000006ff06723e */ /* 0x000fe200024050ff */
[C---:B------:R-:W-:Y:S01]  /*b5f0*/  FFMA R8, R49.reuse, R3, R8 ;  /* 0x0000000331087223 */ /* 0x040fe20000000008 */
[----:B------:R-:W-:Y:S01]  /*b600*/  F2FP.TF32.F32.PACK_B R7, R7 ;  /* 0x00000007ff07723e */ /* 0x000fe200024050ff */
[----:B------:R-:W-:Y:S01]  /*b610*/  FFMA R9, R49, R32, R9 ;  /* 0x0000002031097223 */ /* 0x000fe20000000009 */
[----:B------:R-:W-:Y:S01]  /*b620*/  LOP3.LUT R33, R86, 0xffffe000, RZ, 0xc0, !PT ;  /* 0xffffe00056217812 */ /* 0x000fe200078ec0ff */
[----:B------:R-:W-:Y:S01]  /*b630*/  FMUL R15, R46, R15 ;  /* 0x0000000f2e0f7220 */ /* 0x000fe20000400000 */
[----:B------:R-:W-:Y:S01]  /*b640*/  LOP3.LUT R0, R87, 0xffffe000, RZ, 0xc0, !PT ;  /* 0xffffe00057007812 */ /* 0x000fe200078ec0ff */
[----:B------:R1:W-:Y:S01]  /*b650*/  STS.128 [R128+0x4400], R4 ;  /* 0x0044000480007388 */ /* 0x0003e20000000c00 */
[----:B------:R-:W-:Y:S01]  /*b660*/  LOP3.LUT R3, R80, 0xffffe000, RZ, 0xc0, !PT ;  /* 0xffffe00050037812 */ /* 0x000fe200078ec0ff */
[----:B------:R-:W-:Y:S01]  /*b670*/  FFMA R10, R49, R33, R10 ;  /* 0x00000021310a7223 */ /* 0x000fe2000000000a */
[----:B------:R-:W-:Y:S01]  /*b680*/  LOP3.LUT R2, R81, 0xffffe000, RZ, 0xc0, !PT ;  /* 0xffffe00051027812 */ /* 0x000fe200078ec0ff */
[C---:B------:R-:W-:Y:S01]  /*b690*/  FFMA R11, R49.reuse, R0, R15 ;  /* 0x00000000310b7223 */ /* 0x040fe2000000000f */
[----:B------:R-:W-:Y:S01]  /*b6a0*/  LOP3.LUT R33, R82, 0xffffe000, RZ, 0xc0, !PT ;  /* 0xffffe00052217812 */ /* 0x000fe200078ec0ff */
[----:B------:R-:W-:Y:S01]  /*b6b0*/  FFMA R12, R49, R3, R12 ;  /* 0x00000003310c7223 */ /* 0x000fe2000000000c */
[----:B------:R-:W-:Y:S01]  /*b6c0*/  LOP3.LUT R32, R83, 0xffffe000, RZ, 0xc0, !PT ;  /* 0xffffe00053207812 */ /* 0x000fe200078ec0ff */
[C---:B------:R-:W-:Y:S01]  /*b6d0*/  FFMA R13, R49.reuse, R2, R13 ;  /* 0x00000002310d7223 */ /* 0x040fe2000000000d */
[----:B------:R-:W-:Y:S01]  /*b6e0*/  LOP3.LUT R0, R64, 0xffffe000, RZ, 0xc0, !PT ;  /* 0xffffe00040007812 */ /* 0x000fe200078ec0ff */
[C---:B------:R-:W-:Y:S01]  /*b6f0*/  FMUL R19, R46.reuse, R19 ;  /* 0x000000132e137220 */ /* 0x040fe20000400000 */
[----:B------:R-:W-:Y:S01]  /*b700*/  F2FP.TF32.F32.PACK_B R8, R8 ;  /* 0x00000008ff08723e */ /* 0x000fe200024050ff */
[C---:B------:R-:W-:Y:S01]  /*b710*/  FFMA R14, R49.reuse, R33, R14 ;  /* 0x00000021310e7223 */ /* 0x040fe2000000000e */
[----:B------:R-:W-:Y:S01]  /*b720*/  F2FP.TF32.F32.PACK_B R9, R9 ;  /* 0x00000009ff09723e */ /* 0x000fe200024050ff */
[C---:B------:R-:W-:Y:S01]  /*b730*/  FFMA R15, R49.reuse, R32, R19 ;  /* 0x00000020310f7223 */ /* 0x040fe20000000013 */
[----:B------:R-:W-:Y:S01]  /*b740*/  F2FP.TF32.F32.PACK_B R10, R10 ;  /* 0x0000000aff0a723e */ /* 0x000fe200024050ff */
[----:B------:R-:W-:Y:S01]  /*b750*/  FFMA R16, R49, R0, R16 ;  /* 0x0000000031107223 */ /* 0x000fe20000000010 */
[----:B------:R-:W-:Y:S01]  /*b760*/  F2FP.TF32.F32.PACK_B R11, R11 ;  /* 0x0000000bff0b723e */ /* 0x000fe200024050ff */
[C---:B------:R-:W-:Y:S01]  /*b770*/  FMUL R23, R46.reuse, R23 ;  /* 0x000000172e177220 */ /* 0x040fe20000400000 */
[----:B------:R-:W-:Y:S01]  /*b780*/  LOP3.LUT R0, R65, 0xffffe000, RZ, 0xc0, !PT ;  /* 0xffffe00041007812 */ /* 0x000fe200078ec0ff */
[----:B------:R-:W-:Y:S01]  /*b790*/  FMUL R27, R46, R27 ;  /* 0x0000001b2e1b7220 */ /* 0x000fe20000400000 */
[----:B------:R-:W-:Y:S01]  /*b7a0*/  LOP3.LUT R3, R66, 0xffffe000, RZ, 0xc0, !PT ;  /* 0xffffe00042037812 */ /* 0x000fe200078ec0ff */
[----:B------:R2:W-:Y:S01]  /*b7b0*/  STS.128 [R127+0x4400], R8 ;  /* 0x004400087f007388 */ /* 0x0005e20000000c00 */
[----:B------:R-:W-:Y:S01]  /*b7c0*/  LOP3.LUT R2, R67, 0xffffe000, RZ, 0xc0, !PT ;  /* 0xffffe00043027812 */ /* 0x000fe200078ec0ff */
[C---:B------:R-:W-:Y:S01]  /*b7d0*/  FFMA R17, R49.reuse, R0, R17 ;  /* 0x0000000031117223 */ /* 0x040fe20000000011 */
[----:B------:R-:W-:Y:S01]  /*b7e0*/  F2FP.TF32.F32.PACK_B R12, R12 ;  /* 0x0000000cff0c723e */ /* 0x000fe200024050ff */
[C---:B------:R-:W-:Y:S01]  /*b7f0*/  FFMA R18, R49.reuse, R3, R18 ;  /* 0x0000000331127223 */ /* 0x040fe20000000012 */
[----:B------:R-:W-:Y:S01]  /*b800*/  F2FP.TF32.F32.PACK_B R13, R13 ;  /* 0x0000000dff0d723e */ /* 0x000fe200024050ff */
[----:B------:R-:W-:Y:S01]  /*b810*/  FFMA R19, R49, R2, R23 ;  /* 0x0000000231137223 */ /* 0x000fe20000000017 */
[----:B------:R-:W-:Y:S01]  /*b820*/  F2FP.TF32.F32.PACK_B R14, R14 ;  /* 0x0000000eff0e723e */ /* 0x000fe200024050ff */
[C---:B------:R-:W-:Y:S01]  /*b830*/  FMUL R31, R46.reuse, R31 ;  /* 0x0000001f2e1f7220 */ /* 0x040fe20000400000 */
[----:B------:R-:W-:Y:S01]  /*b840*/  F2FP.TF32.F32.PACK_B R15, R15 ;  /* 0x0000000fff0f723e */ /* 0x000fe200024050ff */
[----:B------:R-:W-:Y:S01]  /*b850*/  FMUL R35, R46, R35 ;  /* 0x000000232e237220 */ /* 0x000fe20000400000 */
[----:B------:R-:W-:Y:S02]  /*b860*/  LOP3.LUT R33, R68, 0xffffe000, RZ, 0xc0, !PT ;  /* 0xffffe00044217812 */ /* 0x000fe400078ec0ff */
[----:B------:R-:W-:Y:S01]  /*b870*/  LOP3.LUT R32, R69, 0xffffe000, RZ, 0xc0, !PT ;  /* 0xffffe00045207812 */ /* 0x000fe200078ec0ff */
[----:B------:R2:W-:Y:S01]  /*b880*/  STS.128 [R125+0x4400], R12 ;  /* 0x0044000c7d007388 */ /* 0x0005e20000000c00 */
[----:B------:R-:W-:Y:S01]  /*b890*/  LOP3.LUT R0, R70, 0xffffe000, RZ, 0xc0, !PT ;  /* 0xffffe00046007812 */ /* 0x000fe200078ec0ff */
[----:B------:R-:W-:Y:S01]  /*b8a0*/  FFMA R20, R49, R33, R20 ;  /* 0x0000002131147223 */ /* 0x000fe20000000014 */
[----:B------:R-:W-:Y:S01]  /*b8b0*/  LOP3.LUT R2, R71, 0xffffe000, RZ, 0xc0, !PT ;  /* 0xffffe00047027812 */ /* 0x000fe200078ec0ff */
[C---:B------:R-:W-:Y:S01]  /*b8c0*/  FFMA R21, R49.reuse, R32, R21 ;  /* 0x0000002031157223 */ /* 0x040fe20000000015 */
[----:B------:R-:W-:Y:S01]  /*b8d0*/  F2FP.TF32.F32.PACK_B R16, R16 ;  /* 0x00000010ff10723e */ /* 0x000fe200024050ff */
[C---:B------:R-:W-:Y:S01]  /*b8e0*/  FFMA R22, R49.reuse, R0, R22 ;  /* 0x0000000031167223 */ /* 0x040fe20000000016 */
[----:B------:R-:W-:Y:S01]  /*b8f0*/  F2FP.TF32.F32.PACK_B R17, R17 ;  /* 0x00000011ff11723e */ /* 0x000fe200024050ff */
[----:B------:R-:W-:Y:S01]  /*b900*/  FFMA R23, R49, R2, R27 ;  /* 0x0000000231177223 */ /* 0x000fe2000000001b */
[----:B------:R-:W-:Y:S02]  /*b910*/  F2FP.TF32.F32.PACK_B R18, R18 ;  /* 0x00000012ff12723e */ /* 0x000fe400024050ff */
[----:B------:R-:W-:Y:S02]  /*b920*/  F2FP.TF32.F32.PACK_B R19, R19 ;  /* 0x00000013ff13723e */ /* 0x000fe400024050ff */
[----:B------:R-:W-:Y:S02]  /*b930*/  LOP3.LUT R3, R72, 0xffffe000, RZ, 0xc0, !PT ;  /* 0xffffe00048037812 */ /* 0x000fe400078ec0ff */
[----:B-1----:R-:W-:Y:S01]  /*b940*/  LOP3.LUT R4, R73, 0xffffe000, RZ, 0xc0, !PT ;  /* 0xffffe00049047812 */ /* 0x002fe200078ec0ff */
        /* <DEDUP_REMOVED lines=48> */
[----:B-1----:R-:W-:Y:S04]  /*bc50*/  DEPBAR.LE SB0, 0x1 ;  /* 0x000080400000791a */ /* 0x002fe80000000000 */
.L_x_161:
[----:B------:R-:W-:Y:S05]  /*bc60*/  BSYNC.RECONVERGENT B0 ;  /* 0x0000000000007941 */ /* 0x000fea0003800200 */
.L_x_160:
        /* <DEDUP_REMOVED lines=12> */
[----:B------:R-:W-:Y:S05]  /*bd30*/  @P1 IMAD R5, R62, 0x4000, R129 ;  /* 0x000040003e051824 */ /* 0x000fea00078e0281 */
        /* <DEDUP_REMOVED lines=8> */
.L_x_165:
[----:B------:R-:W-:Y:S05]  /*bdc0*/  BSYNC B0 ;  /* 0x0000000000007941 */ /* 0x000fea0003800000 */
.L_x_164:
[----:B------:R-:W-:Y:S01]  /*bdd0*/  ISETP.NE.AND P0, PT, R132, RZ, PT ;  /* 0x000000ff8400720c */ /* 0x000fe20003f05270 */
[----:B------:R-:W-:Y:S11]  /*bde0*/  VIADD R62, R62, 0x1 ;  /* 0x000000013e3e7836 */ /* 0x000ff60000000000 */
[----:B------:R-:W-:Y:S01]  /*bdf0*/  @!UPT UIADD3 URZ, UPT, UPT, URZ, URZ, URZ ;  /* 0x000000fffffff290 */ /* 0x000fe2000fffe0ff */
[----:B------:R4:W3:Y:S01]  /*be00*/  @P0 LDS.128 R92, [R5+UR48+0x400] ;  /* 0x00040030055c0984 */ /* 0x0008e20008000c00 */
[----:B-1----:R-:W-:Y:S02]  /*be10*/  @P0 IMAD.IADD R0, R61, 0x1, R2 ;  /* 0x000000013d000824 */ /* 0x002fe400078e0202 */
[C---:B------:R-:W-:Y:S01]  /*be20*/  @P0 IMAD.IADD R6, R63.reuse, 0x1, R4 ;  /* 0x000000013f060824 */ /* 0x040fe200078e0204 */
[----:B------:R4:W1:Y:S01]  /*be30*/  @P0 LDS.128 R88, [R3+0x400] ;  /* 0x0004000003580984 */ /* 0x0008620000000c00 */
[C---:B------:R-:W-:Y:S02]  /*be40*/  @P0 IMAD.IADD R7, R63.reuse, 0x1, R2 ;  /* 0x000000013f070824 */ /* 0x040fe400078e0202 */
[----:B--2---:R-:W-:Y:S01]  /*be50*/  @P0 IMAD.IADD R8, R63, 0x1, R0 ;  /* 0x000000013f080824 */ /* 0x004fe200078e0200 */
[----:B------:R4:W2:Y:S04]  /*be60*/  @P0 LDS.128 R84, [R4+0x400] ;  /* 0x0004000004540984 */ /* 0x0008a80000000c00 */
[----:B------:R4:W1:Y:S04]  /*be70*/  @P0 LDS.128 R80, [R6+0x400] ;  /* 0x0004000006500984 */ /* 0x0008680000000c00 */
[----:B------:R4:W1:Y:S04]  /*be80*/  @P0 LDS.128 R64, [R2+0x400] ;  /* 0x0004000002400984 */ /* 0x0008680000000c00 */
[----:B------:R4:W1:Y:S04]  /*be90*/  @P0 LDS.128 R68, [R7+0x400] ;  /* 0x0004000007440984 */ /* 0x0008680000000c00 */
[----:B------:R4:W1:Y:S04]  /*bea0*/  @P0 LDS.128 R72, [R0+0x400] ;  /* 0x0004000000480984 */ /* 0x0008680000000c00 */
[----:B------:R4:W1:Y:S01]  /*beb0*/  @P0 LDS.128 R76, [R8+0x400] ;  /* 0x00040000084c0984 */ /* 0x0008620000000c00 */
[C---:B------:R-:W-:Y:S04]  /*bec0*/  ISETP.NE.AND P0, PT, R62.reuse, 0x4, PT ;  /* 0x000000043e00780c */ /* 0x040fe80003f05270 */
[----:B------:R-:W-:Y:S02]  /*bed0*/  SEL R10, RZ, 0x1, P0 ;  /* 0x00000001ff0a7807 */ /* 0x000fe40000000000 */
[----:B------:R-:W-:Y:S02]  /*bee0*/  SEL R62, R62, RZ, P0 ;  /* 0x000000ff3e3e7207 */ /* 0x000fe40000000000 */
[----:B------:R-:W-:Y:S02]  /*bef0*/  LOP3.LUT R133, R133, R10, RZ, 0x3c, !PT ;  /* 0x0000000a85857212 */ /* 0x000fe400078e3cff */
.L_x_163:
[----:B------:R-:W-:Y:S05]  /*bf00*/  BSYNC B1 ;  /* 0x0000000000017941 */ /* 0x000fea0003800000 */
.L_x_162:
[----:B----4-:R-:W-:Y:S05]  /*bf10*/  VIADD R3, R48, 0xc0 ;  /* 0x000000c030037836 */ /* 0x010fea0000000000 */
[----:B------:R-:W-:Y:S04]  /*bf20*/  SHF.R.U32.HI R3, RZ, 0x15, R3 ;  /* 0x00000015ff037819 */ /* 0x000fe80000011603 */
[----:B------:R-:W-:Y:S11]  /*bf30*/  LOP3.LUT P0, RZ, R3, 0x3, R110, 0x48, !PT ;  /* 0x0000000303ff7812 */ /* 0x000ff6000780486e */
[----:B------:R-:W-:Y:S02]  /*bf40*/  @!UPT UIADD3 URZ, UPT, UPT, URZ, URZ, URZ ;  /* 0x000000fffffff290 */ /* 0x000fe4000fffe0ff */
[----:B------:R-:W-:Y:S05]  /*bf50*/  @!P0 BRA `(.L_x_167) ;  /* 0x0000000000408947 */ /* 0x000fea0003800000 */
[----:B------:R-:W4:Y:S01]  /*bf60*/  LDCU.64 UR8, c[0x4][0x70] ;  /* 0x01000e00ff0877ac */ /* 0x000f220008000a00 */
[----:B------:R-:W-:Y:S01]  /*bf70*/  MOV R3, 0x0 ;  /* 0x0000000000037802 */ /* 0x000fe20000000f00 */
[----:B--2---:R-:W-:Y:S02]  /*bf80*/  HFMA2 R12, -RZ, RZ, 0, 5.9604644775390625e-08 ;  /* 0x00000001ff0c7431 */ /* 0x004fe400000001ff */
[----:B------:R-:W-:Y:S02]  /*bf90*/  IMAD.MOV.U32 R8, RZ, RZ, 0x192 ;  /* 0x00000192ff087424 */ /* 0x000fe400078e00ff */
[----:B------:R-:W-:Y:S01]  /*bfa0*/  IMAD.MOV.U32 R13, RZ, RZ, RZ ;  /* 0x000000ffff0d7224 */ /* 0x000fe200078e00ff */
[----:B------:R-:W2:Y:S01]  /*bfb0*/  LDCU.64 UR6, c[0x4][0x78] ;  /* 0x01000f00ff0677ac */ /* 0x000ea20008000a00 */
[----:B------:R-:W1:Y:S01]  /*bfc0*/  LDC.64 R2, c[0x4][R3] ;  /* 0x0100000003027b82 */ /* 0x000e620000000a00 */
[----:B------:R-:W5:Y:S01]  /*bfd0*/  LDCU.64 UR4, c[0x4][0x10] ;  /* 0x01000200ff0477ac */ /* 0x000f620008000a00 */
[----:B----4-:R-:W-:Y:S01]  /*bfe0*/  MOV R5, UR9 ;  /* 0x0000000900057c02 */ /* 0x010fe20008000f00 */
[----:B------:R-:W-:Y:S01]  /*bff0*/  IMAD.U32 R4, RZ, RZ, UR8 ;  /* 0x00000008ff047e24 */ /* 0x000fe2000f8e00ff */
[----:B--2---:R-:W-:Y:S01]  /*c000*/  MOV R7, UR7 ;  /* 0x0000000700077c02 */ /* 0x004fe20008000f00 */
[----:B------:R-:W-:Y:S01]  /*c010*/  IMAD.U32 R6, RZ, RZ, UR6 ;  /* 0x00000006ff067e24 */ /* 0x000fe2000f8e00ff */
[----:B-----5:R-:W-:Y:S01]  /*c020*/  MOV R11, UR5 ;  /* 0x00000005000b7c02 */ /* 0x020fe20008000f00 */
[----:B------:R-:W-:Y:S02]  /*c030*/  IMAD.U32 R10, RZ, RZ, UR4 ;  /* 0x00000004ff0a7e24 */ /* 0x000fe4000f8e00ff */
[----:B------:R-:W-:Y:S07]  /*c040*/  LEPC R20, `(.L_x_167) ;  /* 0x000000001014794e */ /* 0x000fee0000000000 */
[----:B-1-3--:R-:W-:Y:S05]  /*c050*/  CALL.ABS.NOINC R2 ;  /* 0x0000000002007343 */ /* 0x00afea0003c00000 */
.L_x_167:
[----:B------:R-:W-:Y:S01]  /*c060*/  ISETP.NE.AND P6, PT, R126, RZ, PT ;  /* 0x000000ff7e00720c */ /* 0x000fe20003fc5270 */
[----:B------:R-:W-:Y:S05]  /*c070*/  WARPSYNC.ALL ;  /* 0x0000000000007948 */ /* 0x000fea0003800000 */
[----:B------:R-:W-:Y:S01]  /*c080*/  R2UR UR4, R48 ;  /* 0x00000000300472ca */ /* 0x000fe200000e0000 */
[----:B------:R-:W-:Y:S01]  /*c090*/  IMAD.U32 R0, RZ, RZ, UR40 ;  /* 0x00000028ff007e24 */ /* 0x000fe2000f8e00ff */
[----:B---3--:R-:W-:Y:S01]  /*c0a0*/  LOP3.LUT R50, R92, 0xffffe000, RZ, 0xc0, !PT ;  /* 0xffffe0005c327812 */ /* 0x008fe200078ec0ff */
[----:B------:R-:W-:Y:S01]  /*c0b0*/  IMAD.U32 R51, RZ, RZ, UR37 ;  /* 0x00000025ff337e24 */ /* 0x000fe2000f8e00ff */
[----:B------:R-:W-:Y:S01]  /*c0c0*/  ISETP.NE.AND P0, PT, R117, RZ, PT ;  /* 0x000000ff7500720c */ /* 0x000fe20003f05270 */
[----:B------:R-:W-:Y:S02]  /*c0d0*/  BSSY.RECONVERGENT B0, `(.L_x_168) ;  /* 0x000009f000007945 */ /* 0x000fe40003800200 */
[----:B------:R-:W-:Y:S05]  /*c0e0*/  @P6 LEA R0, R0, UR48, 0x3 ;  /* 0x0000003000006c11 */ /* 0x000fea000f8e18ff */
[----:B------:R-:W-:Y:S01]  /*c0f0*/  @P6 VIADD R0, R0, 0x70 ;  /* 0x0000007000006836 */ /* 0x000fe20000000000 */
[----:B--2---:R-:W2:Y:S04]  /*c100*/  LDTM.x32 R4, tmem[UR4+0xc0] ;  /* 0x0000c004000479ee */ /* 0x004ea800082c0000 */
[----:B------:R-:W-:Y:S01]  /*c110*/  @P6 PRMT R51, R51, 0x654, R0 ;  /* 0x0000065433336816 */ /* 0x000fe20000000000 */
[C---:B--2---:R-:W-:Y:S01]  /*c120*/  FMUL R0, R46.reuse, R4 ;  /* 0x000000042e007220 */ /* 0x044fe20000400000 */
        /* <DEDUP_REMOVED lines=13> */
[----:B-1----:R-:W-:Y:S01]  /*c200*/  LOP3.LUT R50, R89, 0xffffe000, RZ, 0xc0, !PT ;  /* 0xffffe00059327812 */ /* 0x002fe200078ec0ff */
        /* <DEDUP_REMOVED lines=139> */
.L_x_169:
[----:B------:R-:W-:Y:S05]  /*cac0*/  BSYNC.RECONVERGENT B0 ;  /* 0x0000000000007941 */ /* 0x000fea0003800200 */
.L_x_168:
[----:B------:R-:W-:Y:S01]  /*cad0*/  BAR.SYNC.DEFER_BLOCKING 0x1, 0x80 ;  /* 0x0042000000007b1d */ /* 0x000fe20000010000 */
[----:B------:R-:W-:Y:S04]  /*cae0*/  UIADD3 UR51, UPT, UPT, UR40, 0x1, URZ ;  /* 0x0000000128337890 */ /* 0x000fe8000fffe0ff */
[----:B------:R-:W-:Y:S04]  /*caf0*/  UISETP.NE.AND UP0, UPT, UR51, 0x4, UPT ;  /* 0x000000043300788c */ /* 0x000fe8000bf05270 */
[----:B------:R-:W-:Y:S01]  /*cb00*/  USEL UR51, UR51, URZ, UP0 ;  /* 0x000000ff33337287 */ /* 0x000fe20008000000 */
[----:B------:R1:W-:Y:S01]  /*cb10*/  @P6 SYNCS.ARRIVE.TRANS64.RED.A1T0 RZ, [R51+URZ], RZ ;  /* 0x000000ff33ff69a7 */ /* 0x0003e200081004ff */
[----:B------:R-:W-:Y:S01]  /*cb20*/  BSSY B1, `(.L_x_170) ;  /* 0x000001f000017945 */ /* 0x000fe20003800000 */
[----:B------:R-:W3:Y:S02]  /*cb30*/  @P6 SYNCS.PHASECHK.TRANS64.TRYWAIT P0, [R0+URZ+0x50], R3 ;  /* 0x00005003000065a7 */ /* 0x000ee400080011ff */
[----:B---3--:R-:W-:Y:S01]  /*cb40*/  @P6 SEL R131, RZ, 0x1, !P0 ;  /* 0x00000001ff836807 */ /* 0x008fe20004000000 */
        /* <DEDUP_REMOVED lines=13> */
.L_x_173:
[----:B------:R-:W-:Y:S05]  /*cc20*/  BSYNC B0 ;  /* 0x0000000000007941 */ /* 0x000fea0003800000 */
.L_x_172:
[----:B------:R-:W-:Y:S11]  /*cc30*/  ISETP.NE.AND P0, PT, R132, RZ, PT ;  /* 0x000000ff8400720c */ /* 0x000ff60003f05270 */
[----:B------:R-:W-:Y:S02]  /*cc40*/  @!UPT UIADD3 URZ, UPT, UPT, URZ, URZ, URZ ;  /* 0x000000fffffff290 */ /* 0x000fe4000fffe0ff */
[----:B------:R3:W4:Y:S01]  /*cc50*/  @P0 LDS.128 R92, [R62+UR48+0x400] ;  /* 0x000400303e5c0984 */ /* 0x0007220008000c00 */
[----:B-1----:R-:W-:Y:S01]  /*cc60*/  @P0 IMAD.IADD R0, R61, 0x1, R4 ;  /* 0x000000013d000824 */ /* 0x002fe200078e0204 */
        /* <DEDUP_REMOVED lines=10> */
.L_x_171:
[----:B------:R-:W-:Y:S05]  /*cd10*/  BSYNC B1 ;  /* 0x0000000000017941 */ /* 0x000fea0003800000 */
.L_x_170:
[----:B---3--:R-:W-:Y:S05]  /*cd20*/  VIADD R3, R48, 0xe0 ;  /* 0x000000e030037836 */ /* 0x008fea0000000000 */
[----:B------:R-:W-:Y:S04]  /*cd30*/  SHF.R.U32.HI R3, RZ, 0x15, R3 ;  /* 0x00000015ff037819 */ /* 0x000fe80000011603 */
[----:B------:R-:W-:Y:S11]  /*cd40*/  LOP3.LUT P0, RZ, R3, 0x3, R110, 0x48, !PT ;  /* 0x0000000303ff7812 */ /* 0x000ff6000780486e */
[----:B------:R-:W-:Y:S02]  /*cd50*/  @!UPT UIADD3 URZ, UPT, UPT, URZ, URZ, URZ ;  /* 0x000000fffffff290 */ /* 0x000fe4000fffe0ff */
[----:B------:R-:W-:Y:S05]  /*cd60*/  @!P0 BRA `(.L_x_175) ;  /* 0x0000000000408947 */ /* 0x000fea0003800000 */
[----:B------:R-:W3:Y:S01]  /*cd70*/  LDCU.64 UR8, c[0x4][0x70] ;  /* 0x01000e00ff0877ac */ /* 0x000ee20008000a00 */
[----:B------:R-:W-:Y:S01]  /*cd80*/  MOV R3, 0x0 ;  /* 0x0000000000037802 */ /* 0x000fe20000000f00 */
[----:B--2---:R-:W-:Y:S02]  /*cd90*/  HFMA2 R12, -RZ, RZ, 0, 5.9604644775390625e-08 ;  /* 0x00000001ff0c7431 */ /* 0x004fe400000001ff */
[----:B------:R-:W-:Y:S02]  /*cda0*/  IMAD.MOV.U32 R8, RZ, RZ, 0x192 ;  /* 0x00000192ff087424 */ /* 0x000fe400078e00ff */
[----:B------:R-:W-:Y:S01]  /*cdb0*/  IMAD.MOV.U32 R13, RZ, RZ, RZ ;  /* 0x000000ffff0d7224 */ /* 0x000fe200078e00ff */
[----:B------:R-:W2:Y:S01]  /*cdc0*/  LDCU.64 UR6, c[0x4][0x78] ;  /* 0x01000f00ff0677ac */ /* 0x000ea20008000a00 */
[----:B------:R-:W1:Y:S01]  /*cdd0*/  LDC.64 R2, c[0x4][R3] ;  /* 0x0100000003027b82 */ /* 0x000e620000000a00 */
[----:B------:R-:W5:Y:S01]  /*cde0*/  LDCU.64 UR4, c[0x4][0x10] ;  /* 0x01000200ff0477ac */ /* 0x000f620008000a00 */
[----:B---3--:R-:W-:Y:S01]  /*cdf0*/  MOV R5, UR9 ;  /* 0x0000000900057c02 */ /* 0x008fe20008000f00 */
[----:B------:R-:W-:Y:S01]  /*ce00*/  IMAD.U32 R4, RZ, RZ, UR8 ;  /* 0x00000008ff047e24 */ /* 0x000fe2000f8e00ff */
[----:B--2---:R-:W-:Y:S01]  /*ce10*/  MOV R7, UR7 ;  /* 0x0000000700077c02 */ /* 0x004fe20008000f00 */
[----:B------:R-:W-:Y:S01]  /*ce20*/  IMAD.U32 R6, RZ, RZ, UR6 ;  /* 0x00000006ff067e24 */ /* 0x000fe2000f8e00ff */
[----:B-----5:R-:W-:Y:S01]  /*ce30*/  MOV R11, UR5 ;  /* 0x00000005000b7c02 */ /* 0x020fe20008000f00 */
[----:B------:R-:W-:Y:S02]  /*ce40*/  IMAD.U32 R10, RZ, RZ, UR4 ;  /* 0x00000004ff0a7e24 */ /* 0x000fe4000f8e00ff */
[----:B------:R-:W-:Y:S07]  /*ce50*/  LEPC R20, `(.L_x_175) ;  /* 0x000000001014794e */ /* 0x000fee0000000000 */
[----:B-1--4-:R-:W-:Y:S05]  /*ce60*/  CALL.ABS.NOINC R2 ;  /* 0x0000000002007343 */ /* 0x012fea0003c00000 */
.L_x_175:
[----:B------:R-:W-:Y:S01]  /*ce70*/  ISETP.NE.AND P0, PT, R117, RZ, PT ;  /* 0x000000ff7500720c */ /* 0x000fe20003f05270 */
[----:B------:R-:W-:Y:S05]  /*ce80*/  WARPSYNC.ALL ;  /* 0x0000000000007948 */ /* 0x000fea0003800000 */
[----:B------:R-:W-:Y:S01]  /*ce90*/  R2UR UR4, R48 ;  /* 0x00000000300472ca */ /* 0x000fe200000e0000 */
[----:B------:R-:W-:Y:S01]  /*cea0*/  VIADD R130, R130, 0xd0 ;  /* 0x000000d082827836 */ /* 0x000fe20000000000 */
[----:B----4-:R-:W-:Y:S01]  /*ceb0*/  LOP3.LUT R0, R92, 0xffffe000, RZ, 0xc0, !PT ;  /* 0xffffe0005c007812 */ /* 0x010fe200078ec0ff */
[----:B------:R-:W-:Y:S01]  /*cec0*/  BSSY.RECONVERGENT B0, `(.L_x_176) ;  /* 0x000009d000007945 */ /* 0x000fe20003800200 */
[----:B------:R-:W-:Y:S02]  /*ced0*/  LOP3.LUT R2, R93, 0xffffe000, RZ, 0xc0, !PT ;  /* 0xffffe0005d027812 */ /* 0x000fe400078ec0ff */
[----:B------:R-:W-:Y:S02]  /*cee0*/  LOP3.LUT R3, R94, 0xffffe000, RZ, 0xc0, !PT ;  /* 0xffffe0005e037812 */ /* 0x000fe400078ec0ff */
[----:B------:R-:W-:Y:S02]  /*cef0*/  LOP3.LUT R50, R95, 0xffffe000, RZ, 0xc0, !PT ;  /* 0xffffe0005f327812 */ /* 0x000fe400078ec0ff */
[----:B-1----:R-:W-:Y:S02]  /*cf00*/  LOP3.LUT R51, R88, 0xffffe000, RZ, 0xc0, !PT ;  /* 0xffffe00058337812 */ /* 0x002fe400078ec0ff */
[----:B------:R-:W-:Y:S01]  /*cf10*/  LOP3.LUT R52, R89, 0xffffe000, RZ, 0xc0, !PT ;  /* 0xffffe00059347812 */ /* 0x000fe200078ec0ff */
[----:B--2---:R-:W1:Y:S01]  /*cf20*/  LDTM.x32 R4, tmem[UR4+0xe0] ;  /* 0x0000e004000479ee */ /* 0x004e6200082c0000 */
[----:B------:R-:W-:Y:S01]  /*cf30*/  LOP3.LUT R53, R90, 0xffffe000, RZ, 0xc0, !PT ;  /* 0xffffe0005a357812 */ /* 0x000fe200078ec0ff */
[----:B------:R-:W-:Y:S01]  /*cf40*/  NOP ;  /* 0x0000000000007918 */ /* 0x000fe20000000000 */
[----:B------:R-:W-:Y:S02]  /*cf50*/  LOP3.LUT R54, R91, 0xffffe000, RZ, 0xc0, !PT ;  /* 0xffffe0005b367812 */ /* 0x000fe400078ec0ff */
[----:B------:R-:W-:Y:S02]  /*cf60*/  LOP3.LUT R130, R130, 0xfefffff8, RZ, 0xc0, !PT ;  /* 0xfefffff882827812 */ /* 0x000fe400078ec0ff */
[----:B------:R-:W-:Y:S02]  /*cf70*/  LOP3.LUT R55, R84, 0xffffe000, RZ, 0xc0, !PT ;  /* 0xffffe00054377812 */ /* 0x000fe400078ec0ff */
[----:B------:R-:W-:Y:S01]  /*cf80*/  LOP3.LUT R56, R85, 0xffffe000, RZ, 0xc0, !PT ;  /* 0xffffe00055387812 */ /* 0x000fe200078ec0ff */
[----:B-1----:R1:W-:Y:S01]  /*cf90*/  SYNCS.ARRIVE.TRANS64.RED.A1T0 RZ, [R130+URZ], RZ ;  /* 0x000000ff82ff79a7 */ /* 0x0023e200081004ff */
[----:B------:R-:W-:Y:S02]  /*cfa0*/  LOP3.LUT R57, R86, 0xffffe000, RZ, 0xc0, !PT ;  /* 0xffffe00056397812 */ /* 0x000fe400078ec0ff */
[----:B------:R-:W-:Y:S02]  /*cfb0*/  LOP3.LUT R58, R87, 0xffffe000, RZ, 0xc0, !PT ;  /* 0xffffe000573a7812 */ /* 0x000fe400078ec0ff */
[----:B------:R-:W-:Y:S02]  /*cfc0*/  LOP3.LUT R59, R80, 0xffffe000, RZ, 0xc0, !PT ;  /* 0xffffe000503b7812 */ /* 0x000fe400078ec0ff */
[----:B------:R-:W-:Y:S02]  /*cfd0*/  LOP3.LUT R60, R81, 0xffffe000, RZ, 0xc0, !PT ;  /* 0xffffe000513c7812 */ /* 0x000fe400078ec0ff */
[----:B------:R-:W-:Y:S02]  /*cfe0*/  LOP3.LUT R61, R82, 0xffffe000, RZ, 0xc0, !PT ;  /* 0xffffe000523d7812 */ /* 0x000fe400078ec0ff */
[----:B------:R-:W-:Y:S02]  /*cff0*/  LOP3.LUT R62, R83, 0xffffe000, RZ, 0xc0, !PT ;  /* 0xffffe000533e7812 */ /* 0x000fe400078ec0ff */
[----:B------:R-:W-:Y:S01]  /*d000*/  LOP3.LUT R63, R64, 0xffffe000, RZ, 0xc0, !PT ;  /* 0xffffe000403f7812 */ /* 0x000fe200078ec0ff */
[C---:B------:R-:W-:Y:S01]  /*d010*/  FMUL R4, R46.reuse, R4 ;  /* 0x000000042e047220 */ /* 0x040fe20000400000 */
[----:B------:R-:W-:Y:S01]  /*d020*/  LOP3.LUT R64, R65, 0xffffe000, RZ, 0xc0, !PT ;  /* 0xffffe00041407812 */ /* 0x000fe200078ec0ff */
[----:B------:R-:W-:Y:S01]  /*d030*/  FMUL R5, R46, R5 ;  /* 0x000000052e057220 */ /* 0x000fe20000400000 */
[----:B------:R-:W-:Y:S01]  /*d040*/  LOP3.LUT R65, R66, 0xffffe000, RZ, 0xc0, !PT ;  /* 0xffffe00042417812 */ /* 0x000fe200078ec0ff */
[C---:B------:R-:W-:Y:S01]  /*d050*/  FMUL R6, R46.reuse, R6 ;  /* 0x000000062e067220 */ /* 0x040fe20000400000 */
[----:B------:R-:W-:Y:S01]  /*d060*/  LOP3.LUT R66, R67, 0xffffe000, RZ, 0xc0, !PT ;  /* 0xffffe00043427812 */ /* 0x000fe200078ec0ff */
[----:B------:R-:W-:Y:S01]  /*d070*/  FMUL R7, R46, R7 ;  /* 0x000000072e077220 */ /* 0x000fe20000400000 */
[----:B------:R-:W-:Y:S01]  /*d080*/  LOP3.LUT R67, R68, 0xffffe000, RZ, 0xc0, !PT ;  /* 0xffffe00044437812 */ /* 0x000fe200078ec0ff */
[----:B------:R-:W-:Y:S01]  /*d090*/  FFMA R4, R49, R0, R4 ;  /* 0x0000000031047223 */ /* 0x000fe20000000004 */
[----:B------:R-:W-:Y:S01]  /*d0a0*/  LOP3.LUT R68, R69, 0xffffe000, RZ, 0xc0, !PT ;  /* 0xffffe00045447812 */ /* 0x000fe200078ec0ff */
[C---:B------:R-:W-:Y:S01]  /*d0b0*/  FFMA R5, R49.reuse, R2, R5 ;  /* 0x0000000231057223 */ /* 0x040fe20000000005 */
[----:B------:R-:W-:Y:S01]  /*d0c0*/  LOP3.LUT R69, R70, 0xffffe000, RZ, 0xc0, !PT ;  /* 0xffffe00046457812 */ /* 0x000fe200078ec0ff */
[C---:B------:R-:W-:Y:S01]  /*d0d0*/  FFMA R6, R49.reuse, R3, R6 ;  /* 0x0000000331067223 */ /* 0x040fe20000000006 */
[----:B------:R-:W-:Y:S01]  /*d0e0*/  F2FP.TF32.F32.PACK_B R4, R4 ;  /* 0x00000004ff04723e */ /* 0x000fe200024050ff */
[C---:B------:R-:W-:Y:S01]  /*d0f0*/  FFMA R7, R49.reuse, R50, R7 ;  /* 0x0000003231077223 */ /* 0x040fe20000000007 */
[----:B------:R-:W-:Y:S01]  /*d100*/  F2FP.TF32.F32.PACK_B R5, R5 ;  /* 0x00000005ff05723e */ /* 0x000fe200024050ff */
        /* <DEDUP_REMOVED lines=9> */
[C---:B------:R-:W-:Y:S01]  /*d1a0*/  FFMA R11, R49.reuse, R54, R11 ;  /* 0x00000036310b7223 */ /* 0x040fe2000000000b */
[----:B------:R1:W-:Y:S01]  /*d1b0*/  STS.128 [R129+UR48+0xc400], R4 ;  /* 0x00c4000481007988 */ /* 0x0003e20008000c30 */
[----:B------:R-:W-:Y:S01]  /*d1c0*/  F2FP.TF32.F32.PACK_B R8, R8 ;  /* 0x00000008ff08723e */ /* 0x000fe200024050ff */
[C---:B------:R-:W-:Y:S01]  /*d1d0*/  FMUL R12, R46.reuse, R12 ;  /* 0x0000000c2e0c7220 */ /* 0x040fe20000400000 */
[----:B------:R-:W-:Y:S01]  /*d1e0*/  F2FP.TF32.F32.PACK_B R9, R9 ;  /* 0x00000009ff09723e */ /* 0x000fe200024050ff */
[C---:B------:R-:W-:Y:S01]  /*d1f0*/  FMUL R13, R46.reuse, R13 ;  /* 0x0000000d2e0d7220 */ /* 0x040fe20000400000 */
[----:B------:R-:W-:Y:S01]  /*d200*/  F2FP.TF32.F32.PACK_B R10, R10 ;  /* 0x0000000aff0a723e */ /* 0x000fe200024050ff */
[C---:B------:R-:W-:Y:S01]  /*d210*/  FMUL R14, R46.reuse, R14 ;  /* 0x0000000e2e0e7220 */ /* 0x040fe20000400000 */
[C---:B------:R-:W-:Y:S01]  /*d220*/  FMUL R15, R46.reuse, R15 ;  /* 0x0000000f2e0f7220 */ /* 0x040fe20000400000 */
[----:B------:R-:W-:Y:S01]  /*d230*/  F2FP.TF32.F32.PACK_B R11, R11 ;  /* 0x0000000bff0b723e */ /* 0x000fe200024050ff */
[C---:B------:R-:W-:Y:S01]  /*d240*/  FFMA R12, R49.reuse, R55, R12 ;  /* 0x00000037310c7223 */ /* 0x040fe2000000000c */
[C---:B------:R-:W-:Y:S01]  /*d250*/  FFMA R13, R49.reuse, R56, R13 ;  /* 0x00000038310d7223 */ /* 0x040fe2000000000d */
[C---:B------:R-:W-:Y:S01]  /*d260*/  FFMA R14, R49.reuse, R57, R14 ;  /* 0x00000039310e7223 */ /* 0x040fe2000000000e */
[C---:B------:R-:W-:Y:S01]  /*d270*/  FFMA R15, R49.reuse, R58, R15 ;  /* 0x0000003a310f7223 */ /* 0x040fe2000000000f */
[----:B------:R1:W-:Y:S01]  /*d280*/  STS.128 [R128+0xc400], R8 ;  /* 0x00c4000880007388 */ /* 0x0003e20000000c00 */
        /* <DEDUP_REMOVED lines=27> */
[C---:B------:R-:W-:Y:S01]  /*d440*/  FMUL R24, R46.reuse, R24 ;  /* 0x000000182e187220 */ /* 0x040fe20000400000 */
[----:B------:R-:W-:Y:S01]  /*d450*/  F2FP.TF32.F32.PACK_B R20, R20 ;  /* 0x00000014ff14723e */ /* 0x000fe200024050ff */
[C---:B------:R-:W-:Y:S01]  /*d460*/  FMUL R25, R46.reuse, R25 ;  /* 0x000000192e197220 */ /* 0x040fe20000400000 */
[----:B------:R-:W-:Y:S01]  /*d470*/  F2FP.TF32.F32.PACK_B R21, R21 ;  /* 0x00000015ff15723e */ /* 0x000fe200024050ff */
[C---:B------:R-:W-:Y:S01]  /*d480*/  FMUL R26, R46.reuse, R26 ;  /* 0x0000001a2e1a7220 */ /* 0x040fe20000400000 */
[----:B------:R-:W-:Y:S01]  /*d490*/  FMUL R27, R46, R27 ;  /* 0x0000001b2e1b7220 */ /* 0x000fe20000400000 */
[----:B------:R-:W-:Y:S01]  /*d4a0*/  F2FP.TF32.F32.PACK_B R22, R22 ;  /* 0x00000016ff16723e */ /* 0x000fe200024050ff */
[C---:B------:R-:W-:Y:S01]  /*d4b0*/  FFMA R24, R49.reuse, R67, R24 ;  /* 0x0000004331187223 */ /* 0x040fe20000000018 */
[----:B------:R-:W-:Y:S01]  /*d4c0*/  F2FP.TF32.F32.PACK_B R23, R23 ;  /* 0x00000017ff17723e */ /* 0x000fe200024050ff */
[C---:B------:R-:W-:Y:S01]  /*d4d0*/  FFMA R25, R49.reuse, R68, R25 ;  /* 0x0000004431197223 */ /* 0x040fe20000000019 */
[C---:B------:R-:W-:Y:S01]  /*d4e0*/  FFMA R26, R49.reuse, R69, R26 ;  /* 0x00000045311a7223 */ /* 0x040fe2000000001a */
[----:B------:R-:W-:Y:S01]  /*d4f0*/  FFMA R27, R49, R70, R27 ;  /* 0x00000046311b7223 */ /* 0x000fe2000000001b */
[----:B------:R-:W-:Y:S01]  /*d500*/  LOP3.LUT R71, R72, 0xffffe000, RZ, 0xc0, !PT ;  /* 0xffffe00048477812 */ /* 0x000fe200078ec0ff */
        /* <DEDUP_REMOVED lines=56> */
.L_x_177:
[----:B------:R-:W-:Y:S05]  /*d890*/  BSYNC.RECONVERGENT B0 ;  /* 0x0000000000007941 */ /* 0x000fea0003800200 */
.L_x_176:
[----:B------:R-:W-:Y:S01]  /*d8a0*/  BAR.SYNC.DEFER_BLOCKING 0x1, 0x80 ;  /* 0x0042000000007b1d */ /* 0x000fe20000010000 */
[----:B------:R-:W-:Y:S01]  /*d8b0*/  UISETP.NE.AND UP0, UPT, UR49, -0x8, UPT ;  /* 0xfffffff83100788c */ /* 0x000fe2000bf05270 */
[----:B------:R-:W-:Y:S08]  /*d8c0*/  IADD3 R44, PT, PT, R44, 0x1, RZ ;  /* 0x000000012c2c7810 */ /* 0x000ff00007ffe0ff */
[----:B------:R-:W-:Y:S05]  /*d8d0*/  BRA.U !UP0, `(.L_x_178) ;  /* 0x0000000108287547 */ /* 0x000fea000b800000 */
[----:B------:R-:W-:Y:S01]  /*d8e0*/  ISETP.NE.AND P0, PT, R126, RZ, PT ;  /* 0x000000ff7e00720c */ /* 0x000fe20003f05270 */
[----:B------:R-:W-:Y:S01]  /*d8f0*/  IMAD.U32 R3, RZ, RZ, UR51 ;  /* 0x00000033ff037e24 */ /* 0x000fe2000f8e00ff */
[----:B------:R-:W-:Y:S01]  /*d900*/  UIADD3 UR51, UPT, UPT, UR51, 0x1, URZ ;  /* 0x0000000133337890 */ /* 0x000fe2000fffe0ff */
[----:B------:R-:W-:Y:S03]  /*d910*/  IMAD.U32 R0, RZ, RZ, UR37 ;  /* 0x00000025ff007e24 */ /* 0x000fe6000f8e00ff */
[----:B------:R-:W-:Y:S04]  /*d920*/  UISETP.NE.AND UP0, UPT, UR51, 0x4, UPT ;  /* 0x000000043300788c */ /* 0x000fe8000bf05270 */
[----:B------:R-:W-:Y:S03]  /*d930*/  USEL UR51, UR51, URZ, UP0 ;  /* 0x000000ff33337287 */ /* 0x000fe60008000000 */
[----:B------:R-:W-:Y:S05]  /*d940*/  @P0 LEA R3, R3, UR48, 0x3 ;  /* 0x0000003003030c11 */ /* 0x000fea000f8e18ff */
[----:B------:R-:W-:Y:S05]  /*d950*/  @P0 VIADD R3, R3, 0x70 ;  /* 0x0000007003030836 */ /* 0x000fea0000000000 */
[----:B------:R-:W-:Y:S04]  /*d960*/  @P0 PRMT R0, R0, 0x654, R3 ;  /* 0x0000065400000816 */ /* 0x000fe80000000003 */
[----:B------:R2:W-:Y:S03]  /*d970*/  @P0 SYNCS.ARRIVE.TRANS64.RED.A1T0 RZ, [R0+URZ], RZ ;  /* 0x000000ff00ff09a7 */ /* 0x0005e600081004ff */
.L_x_178:
[----:B------:R-:W-:Y:S01]  /*d980*/  ISETP.NE.AND P2, PT, R118, RZ, PT ;  /* 0x000000ff7600720c */ /* 0x000fe20003f45270 */
[----:B------:R-:W-:Y:S01]  /*d990*/  UIADD3 UR49, UPT, UPT, UR49, 0x8, URZ ;  /* 0x0000000831317890 */ /* 0x000fe2000fffe0ff */
[----:B------:R-:W-:Y:S01]  /*d9a0*/  ISETP.NE.AND P0, PT, R120, 0x2, PT ;  /* 0x000000027800780c */ /* 0x000fe20003f05270 */
[----:B-1----:R-:W-:Y:S01]  /*d9b0*/  IMAD.IADD R20, R43, 0x1, R102 ;  /* 0x000000012b147824 */ /* 0x002fe200078e0266 */
[----:B------:R-:W-:Y:S01]  /*d9c0*/  ISETP.NE.AND P1, PT, R44, 0x2, PT ;  /* 0x000000022c00780c */ /* 0x000fe20003f25270 */
[----:B------:R-:W-:Y:S01]  /*d9d0*/  IMAD.IADD R21, R45, 0x1, R104 ;  /* 0x000000012d157824 */ /* 0x000fe200078e0268 */
[----:B--2---:R-:W-:Y:S02]  /*d9e0*/  SEL R0, RZ, 0x1, P0 ;  /* 0x00000001ff007807 */ /* 0x004fe40000000000 */
[----:B------:R-:W-:Y:S02]  /*d9f0*/  SEL R3, RZ, 0x1, P1 ;  /* 0x00000001ff037807 */ /* 0x000fe40000800000 */
[----:B------:R-:W-:Y:S02]  /*da00*/  LOP3.LUT R113, R113, R0, RZ, 0x3c, !PT ;  /* 0x0000000071717212 */ /* 0x000fe400078e3cff */
[----:B------:R-:W-:Y:S02]  /*da10*/  LOP3.LUT R114, R114, R3, RZ, 0x3c, !PT ;  /* 0x0000000372727212 */ /* 0x000fe400078e3cff */
[----:B------:R-:W-:Y:S02]  /*da20*/  @P2 R2UR UR36, R112 ;  /* 0x00000000702422ca */ /* 0x000fe400000e0000 */
[----:B------:R-:W-:Y:S02]  /*da30*/  SEL R120, R120, RZ, P0 ;  /* 0x000000ff78787207 */ /* 0x000fe40000000000 */
[----:B------:R-:W-:Y:S01]  /*da40*/  SEL R44, R44, RZ, P1 ;  /* 0x000000ff2c2c7207 */ /* 0x000fe20000800000 */
[----:B------:R-:W-:Y:S10]  /*da50*/  @P2 BRA `(.L_x_179) ;  /* 0xffffff7c00c42947 */ /* 0x000ff4000383ffff */
[----:B------:R-:W-:-:S09]  /*da60*/  UISETP.NE.AND UP0, UPT, UR50, URZ, UPT ;  /* 0x000000ff3200728c */ /* 0x000fd2000bf05270 */
[----:B------:R-:W-:Y:S05]  /*da70*/  BRA.U !UP0, `(.L_x_180) ;  /* 0x0000000108487547 */ /* 0x000fea000b800000 */
[----:B------:R-:W1:Y:S02]  /*da80*/  LDCU.64 UR4, c[0x0][0x890] ;  /* 0x00011200ff0477ac */ /* 0x000e640008000a00 */
[----:B-1----:R-:W-:-:S04]  /*da90*/  UISETP.NE.U32.AND UP0, UPT, UR4, URZ, UPT ;  /* 0x000000ff0400728c */ /* 0x002fc8000bf05070 */
[----:B------:R-:W-:-:S09]  /*daa0*/  UISETP.NE.AND.EX UP0, UPT, UR5, URZ, UPT, UP0 ;  /* 0x000000ff0500728c */ /* 0x000fd2000bf05300 */
[----:B------:R-:W-:Y:S05]  /*dab0*/  BRA.U UP0, `(.L_x_181) ;  /* 0x00000001000c7547 */ /* 0x000fea000b800000 */
[----:B------:R-:W-:-:S13]  /*dac0*/  FSETP.NEU.AND P0, PT, R49, RZ, PT ;  /* 0x000000ff3100720b */ /* 0x000fda0003f0d000 */
[----:B------:R-:W-:Y:S05]  /*dad0*/  @!P0 EXIT ;  /* 0x000000000000894d */ /* 0x000fea0003800000 */
[----:B------:R-:W-:Y:S05]  /*dae0*/  BRA `(.L_x_180) ;  /* 0x00000000002c7947 */ /* 0x000fea0003800000 */
.L_x_181:
[----:B------:R-:W-:Y:S01]  /*daf0*/  ISETP.NE.AND P0, PT, R119, RZ, PT ;  /* 0x000000ff7700720c */ /* 0x000fe20003f05270 */
[----:B------:R-:W-:-:S12]  /*db00*/  BSSY.RECONVERGENT B0, `(.L_x_180) ;  /* 0x0000009000007945 */ /* 0x000fd80003800200 */
[----:B------:R-:W-:Y:S05]  /*db10*/  @P0 BRA `(.L_x_182) ;  /* 0x0000000000140947 */ /* 0x000fea0003800000 */
[----:B------:R-:W1:Y:S02]  /*db20*/  LDCU.64 UR4, c[0x0][0x888] ;  /* 0x00011100ff0477ac */ /* 0x000e640008000a00 */
[----:B-1----:R-:W-:-:S04]  /*db30*/  ISETP.NE.U32.AND P0, PT, RZ, UR4, PT ;  /* 0x00000004ff007c0c */ /* 0x002fc8000bf05070 */
[----:B------:R-:W-:-:S13]  /*db40*/  ISETP.NE.AND.EX P0, PT, RZ, UR5, PT, P0 ;  /* 0x00000005ff007c0c */ /* 0x000fda000bf05300 */
[----:B------:R-:W-:Y:S05]  /*db50*/  @!P0 EXIT ;  /* 0x000000000000894d */ /* 0x000fea0003800000 */
[----:B------:R-:W-:Y:S05]  /*db60*/  BRA `(.L_x_183) ;  /* 0x0000000000087947 */ /* 0x000fea0003800000 */
.L_x_182:
[----:B------:R-:W-:-:S13]  /*db70*/  FSETP.NEU.AND P0, PT, R49, RZ, PT ;  /* 0x000000ff3100720b */ /* 0x000fda0003f0d000 */
[----:B------:R-:W-:Y:S05]  /*db80*/  @!P0 EXIT ;  /* 0x000000000000894d */ /* 0x000fea0003800000 */
.L_x_183:
[----:B------:R-:W-:Y:S05]  /*db90*/  BSYNC.RECONVERGENT B0 ;  /* 0x0000000000007941 */ /* 0x000fea0003800200 */
.L_x_180:
[----:B------:R-:W-:Y:S01]  /*dba0*/  ULEA UR4, UR51, UR48, 0x3 ;  /* 0x0000003033047291 */ /* 0x000fe2000f8e18ff */
[----:B------:R-:W-:-:S04]  /*dbb0*/  DEPBAR.LE SB0, 0x0 ;  /* 0x000080000000791a */ /* 0x000fc80000000000 */
[----:B------:R-:W-:-:S04]  /*dbc0*/  UIADD3 UR4, UPT, UPT, UR4, 0x70, URZ ;  /* 0x0000007004047890 */ /* 0x000fc8000fffe0ff */
[----:B------:R-:W-:-:S09]  /*dbd0*/  UPRMT UR4, UR37, 0x654, UR4 ;  /* 0x0000065425047896 */ /* 0x000fd20008000004 */
[----:B------:R-:W-:Y:S01]  /*dbe0*/  SYNCS.ARRIVE.TRANS64.RED.A1T0 RZ, [UR4], RZ ;  /* 0x000000ffffff79a7 */ /* 0x000fe20008100404 */
[----:B------:R-:W-:Y:S05]  /*dbf0*/  EXIT ;  /* 0x000000000000794d */ /* 0x000fea0003800000 */
.L_x_24:
[----:B--2---:R2:W4:Y:S02]  /*dc00*/  SYNCS.PHASECHK.TRANS64.TRYWAIT P0, [R3+URZ+0xf0], R2 ;  /* 0x0000f002030075a7 */ /* 0x00452400080011ff */
[----:B----4-:R-:W-:Y:S05]  /*dc10*/  @!P0 NANOSLEEP.SYNCS 0x989680 ;  /* 0x009896800000895d */ /* 0x010fea0003900000 */
[----:B------:R-:W4:Y:S02]  /*dc20*/  @!P0 SYNCS.PHASECHK.TRANS64 P0, [R3+URZ+0xf0], R2 ;  /* 0x0000f002030085a7 */ /* 0x000f2400080010ff */
[----:B----4-:R-:W-:Y:S05]  /*dc30*/  @!P0 BRA `(.L_x_24) ;  /* 0xfffffffc00f08947 */ /* 0x010fea000383ffff */
[----:B------:R-:W-:Y:S05]  /*dc40*/  BRA `(.L_x_184) ;  /* 0xffffff3800e87947 */ /* 0x000fea000383ffff */
.L_x_27:
[----:B-1----:R-:W-:-:S07]  /*dc50*/  MOV R2, UR33 ;  /* 0x0000002100027c02 */ /* 0x002fce0008000f00 */
.L_x_185:
[----:B-1----:R1:W2:Y:S02]  /*dc60*/  SYNCS.PHASECHK.TRANS64.TRYWAIT P0, [R2+URZ+0x28], R5 ;  /* 0x00002805020075a7 */ /* 0x0022a400080011ff */
[----:B--2---:R-:W-:Y:S05]  /*dc70*/  @!P0 NANOSLEEP.SYNCS 0x989680 ;  /* 0x009896800000895d */ /* 0x004fea0003900000 */
[----:B------:R-:W2:Y:S02]  /*dc80*/  @!P0 SYNCS.PHASECHK.TRANS64 P0, [R2+URZ+0x28], R5 ;  /* 0x00002805020085a7 */ /* 0x000ea400080010ff */
[----:B--2---:R-:W-:Y:S05]  /*dc90*/  @!P0 BRA `(.L_x_185) ;  /* 0xfffffffc00f08947 */ /* 0x004fea000383ffff */
[----:B------:R-:W-:Y:S05]  /*dca0*/  BRA `(.L_x_26) ;  /* 0xffffff3c004c7947 */ /* 0x000fea000383ffff */
.L_x_34:
[----:B-1----:R-:W-:-:S07]  /*dcb0*/  MOV R2, UR17 ;  /* 0x0000001100027c02 */ /* 0x002fce0008000f00 */
.L_x_186:
[----:B-1----:R1:W2:Y:S02]  /*dcc0*/  SYNCS.PHASECHK.TRANS64.TRYWAIT P0, [R2+URZ+0x28], R5 ;  /* 0x00002805020075a7 */ /* 0x0022a400080011ff */
[----:B--2---:R-:W-:Y:S05]  /*dcd0*/  @!P0 NANOSLEEP.SYNCS 0x989680 ;  /* 0x009896800000895d */ /* 0x004fea0003900000 */
[----:B------:R-:W2:Y:S02]  /*dce0*/  @!P0 SYNCS.PHASECHK.TRANS64 P0, [R2+URZ+0x28], R5 ;  /* 0x00002805020085a7 */ /* 0x000ea400080010ff */
[----:B--2---:R-:W-:Y:S05]  /*dcf0*/  @!P0 BRA `(.L_x_186) ;  /* 0xfffffffc00f08947 */ /* 0x004fea000383ffff */
[----:B------:R-:W-:Y:S05]  /*dd00*/  BRA `(.L_x_33) ;  /* 0xffffff4000047947 */ /* 0x000fea000383ffff */
.L_x_39:
[----:B-1----:R1:W2:Y:S02]  /*dd10*/  SYNCS.PHASECHK.TRANS64.TRYWAIT P0, [R2+URZ+0xa0], R3 ;  /* 0x0000a003020075a7 */ /* 0x0022a400080011ff */
[----:B--2---:R-:W-:Y:S05]  /*dd20*/  @!P0 NANOSLEEP.SYNCS 0x989680 ;  /* 0x009896800000895d */ /* 0x004fea0003900000 */
[----:B------:R-:W2:Y:S02]  /*dd30*/  @!P0 SYNCS.PHASECHK.TRANS64 P0, [R2+URZ+0xa0], R3 ;  /* 0x0000a003020085a7 */ /* 0x000ea400080010ff */
[----:B--2---:R-:W-:Y:S05]  /*dd40*/  @!P0 BRA `(.L_x_39) ;  /* 0xfffffffc00f08947 */ /* 0x004fea000383ffff */
[----:B------:R-:W-:Y:S05]  /*dd50*/  BRA `(.L_x_187) ;  /* 0xffffff4000a47947 */ /* 0x000fea000383ffff */
.L_x_43:
[----:B---3--:R-:W-:-:S07]  /*dd60*/  MOV R0, UR4 ;  /* 0x0000000400007c02 */ /* 0x008fce0008000f00 */
.L_x_188:
[----:B-1----:R1:W2:Y:S02]  /*dd70*/  SYNCS.PHASECHK.TRANS64.TRYWAIT P0, [R0+URZ], R3 ;  /* 0x00000003000075a7 */ /* 0x0022a400080011ff */
[----:B--2---:R-:W-:Y:S05]  /*dd80*/  @!P0 NANOSLEEP.SYNCS 0x989680 ;  /* 0x009896800000895d */ /* 0x004fea0003900000 */
[----:B------:R-:W2:Y:S02]  /*dd90*/  @!P0 SYNCS.PHASECHK.TRANS64 P0, [R0+URZ], R3 ;  /* 0x00000003000085a7 */ /* 0x000ea400080010ff */
[----:B--2---:R-:W-:Y:S05]  /*dda0*/  @!P0 BRA `(.L_x_188) ;  /* 0xfffffffc00f08947 */ /* 0x004fea000383ffff */
[----:B------:R-:W-:Y:S05]  /*ddb0*/  BRA `(.L_x_189) ;  /* 0xffffff4800147947 */ /* 0x000fea000383ffff */
.L_x_44:
[----:B---3--:R-:W-:-:S07]  /*ddc0*/  MOV R0, UR4 ;  /* 0x0000000400007c02 */ /* 0x008fce0008000f00 */
.L_x_190:
[----:B-1----:R1:W2:Y:S02]  /*ddd0*/  SYNCS.PHASECHK.TRANS64.TRYWAIT P0, [R0+URZ], R3 ;  /* 0x00000003000075a7 */ /* 0x0022a400080011ff */
[----:B--2---:R-:W-:Y:S05]  /*dde0*/  @!P0 NANOSLEEP.SYNCS 0x989680 ;  /* 0x009896800000895d */ /* 0x004fea0003900000 */
[----:B------:R-:W2:Y:S02]  /*ddf0*/  @!P0 SYNCS.PHASECHK.TRANS64 P0, [R0+URZ], R3 ;  /* 0x00000003000085a7 */ /* 0x000ea400080010ff */
[----:B--2---:R-:W-:Y:S05]  /*de00*/  @!P0 BRA `(.L_x_190) ;  /* 0xfffffffc00f08947 */ /* 0x004fea000383ffff */
[----:B------:R-:W-:Y:S05]  /*de10*/  BRA `(.L_x_191) ;  /* 0xffffff4800207947 */ /* 0x000fea000383ffff */
.L_x_45:
[----:B---3--:R-:W-:-:S07]  /*de20*/  MOV R0, UR4 ;  /* 0x0000000400007c02 */ /* 0x008fce0008000f00 */
.L_x_192:
[----:B-1----:R1:W2:Y:S02]  /*de30*/  SYNCS.PHASECHK.TRANS64.TRYWAIT P0, [R0+URZ], R3 ;  /* 0x00000003000075a7 */ /* 0x0022a400080011ff */
[----:B--2---:R-:W-:Y:S05]  /*de40*/  @!P0 NANOSLEEP.SYNCS 0x989680 ;  /* 0x009896800000895d */ /* 0x004fea0003900000 */
[----:B------:R-:W2:Y:S02]  /*de50*/  @!P0 SYNCS.PHASECHK.TRANS64 P0, [R0+URZ], R3 ;  /* 0x00000003000085a7 */ /* 0x000ea400080010ff */
[----:B--2---:R-:W-:Y:S05]  /*de60*/  @!P0 BRA `(.L_x_192) ;  /* 0xfffffffc00f08947 */ /* 0x004fea000383ffff */
[----:B------:R-:W-:Y:S05]  /*de70*/  BRA `(.L_x_193) ;  /* 0xffffff48002c7947 */ /* 0x000fea000383ffff */
.L_x_46:
[----:B---3--:R-:W-:-:S07]  /*de80*/  MOV R0, UR4 ;  /* 0x0000000400007c02 */ /* 0x008fce0008000f00 */
.L_x_194:
[----:B-1----:R1:W2:Y:S02]  /*de90*/  SYNCS.PHASECHK.TRANS64.TRYWAIT P0, [R0+URZ], R3 ;  /* 0x00000003000075a7 */ /* 0x0022a400080011ff */
[----:B--2---:R-:W-:Y:S05]  /*dea0*/  @!P0 NANOSLEEP.SYNCS 0x989680 ;  /* 0x009896800000895d */ /* 0x004fea0003900000 */
[----:B------:R-:W2:Y:S02]  /*deb0*/  @!P0 SYNCS.PHASECHK.TRANS64 P0, [R0+URZ], R3 ;  /* 0x00000003000085a7 */ /* 0x000ea400080010ff */
[----:B--2---:R-:W-:Y:S05]  /*dec0*/  @!P0 BRA `(.L_x_194) ;  /* 0xfffffffc00f08947 */ /* 0x004fea000383ffff */
[----:B------:R-:W-:Y:S05]  /*ded0*/  BRA `(.L_x_195) ;  /* 0xffffff4800387947 */ /* 0x000fea000383ffff */
.L_x_49:
[----:B-1----:R1:W2:Y:S02]  /*dee0*/  SYNCS.PHASECHK.TRANS64.TRYWAIT P0, [R0+URZ+0xe0], R5 ;  /* 0x0000e005000075a7 */ /* 0x0022a400080011ff */
[----:B--2---:R-:W-:Y:S05]  /*def0*/  @!P0 NANOSLEEP.SYNCS 0x989680 ;  /* 0x009896800000895d */ /* 0x004fea0003900000 */
[----:B------:R-:W2:Y:S02]  /*df00*/  @!P0 SYNCS.PHASECHK.TRANS64 P0, [R0+URZ+0xe0], R5 ;  /* 0x0000e005000085a7 */ /* 0x000ea400080010ff */
[----:B--2---:R-:W-:Y:S05]  /*df10*/  @!P0 BRA `(.L_x_49) ;  /* 0xfffffffc00f08947 */ /* 0x004fea000383ffff */
[----:B------:R-:W-:Y:S05]  /*df20*/  BRA `(.L_x_196) ;  /* 0xffffff4800987947 */ /* 0x000fea000383ffff */
.L_x_50:
[----:B------:R-:W-:-:S07]  /*df30*/  MOV R0, UR5 ;  /* 0x0000000500007c02 */ /* 0x000fce0008000f00 */
.L_x_197:
[----:B-1----:R1:W2:Y:S02]  /*df40*/  SYNCS.PHASECHK.TRANS64.TRYWAIT P0, [R0+URZ+0xb0], R7 ;  /* 0x0000b007000075a7 */ /* 0x0022a400080011ff */
[----:B--2---:R-:W-:Y:S05]  /*df50*/  @!P0 NANOSLEEP.SYNCS 0x989680 ;  /* 0x009896800000895d */ /* 0x004fea0003900000 */
[----:B------:R-:W2:Y:S02]  /*df60*/  @!P0 SYNCS.PHASECHK.TRANS64 P0, [R0+URZ+0xb0], R7 ;  /* 0x0000b007000085a7 */ /* 0x000ea400080010ff */
[----:B--2---:R-:W-:Y:S05]  /*df70*/  @!P0 BRA `(.L_x_197) ;  /* 0xfffffffc00f08947 */ /* 0x004fea000383ffff */
[----:B------:R-:W-:Y:S05]  /*df80*/  BRA `(.L_x_198) ;  /* 0xffffff4800a87947 */ /* 0x000fea000383ffff */
.L_x_51:
[----:B-1----:R1:W2:Y:S02]  /*df90*/  SYNCS.PHASECHK.TRANS64.TRYWAIT P1, [R0+URZ+0xa0], R5 ;  /* 0x0000a005000075a7 */ /* 0x0022a400080211ff */
[----:B--2---:R-:W-:Y:S05]  /*dfa0*/  @!P1 NANOSLEEP.SYNCS 0x989680 ;  /* 0x009896800000995d */ /* 0x004fea0003900000 */
[----:B------:R-:W2:Y:S02]  /*dfb0*/  @!P1 SYNCS.PHASECHK.TRANS64 P1, [R0+URZ+0xa0], R5 ;  /* 0x0000a005000095a7 */ /* 0x000ea400080210ff */
[----:B--2---:R-:W-:Y:S05]  /*dfc0*/  @!P1 BRA `(.L_x_51) ;  /* 0xfffffffc00f09947 */ /* 0x004fea000383ffff */
[----:B------:R-:W-:Y:S05]  /*dfd0*/  BRA `(.L_x_199) ;  /* 0xffffff4800d87947 */ /* 0x000fea000383ffff */
.L_x_54:
[----:B------:R-:W-:-:S07]  /*dfe0*/  MOV R0, UR5 ;  /* 0x0000000500007c02 */ /* 0x000fce0008000f00 */
.L_x_200:
[----:B-1----:R1:W2:Y:S02]  /*dff0*/  SYNCS.PHASECHK.TRANS64.TRYWAIT P0, [R0+URZ+0xb0], R3 ;  /* 0x0000b003000075a7 */ /* 0x0022a400080011ff */
[----:B--2---:R-:W-:Y:S05]  /*e000*/  @!P0 NANOSLEEP.SYNCS 0x989680 ;  /* 0x009896800000895d */ /* 0x004fea0003900000 */
[----:B------:R-:W2:Y:S02]  /*e010*/  @!P0 SYNCS.PHASECHK.TRANS64 P0, [R0+URZ+0xb0], R3 ;  /* 0x0000b003000085a7 */ /* 0x000ea400080010ff */
[----:B--2---:R-:W-:Y:S05]  /*e020*/  @!P0 BRA `(.L_x_200) ;  /* 0xfffffffc00f08947 */ /* 0x004fea000383ffff */
[----:B------:R-:W-:Y:S05]  /*e030*/  BRA `(.L_x_53) ;  /* 0xffffff4c002c7947 */ /* 0x000fea000383ffff */
.L_x_63:
[----:B-1----:R-:W-:-:S04]  /*e040*/  MOV R4, UR6 ;  /* 0x0000000600047c02 */ /* 0x002fc80008000f00 */
[----:B------:R1:W2:Y:S03]  /*e050*/  SYNCS.PHASECHK.TRANS64.TRYWAIT P0, [R4+URZ+0x8], R5 ;  /* 0x00000805040075a7 */ /* 0x0002a600080011ff */
[----:B--2---:R-:W-:Y:S05]  /*e060*/  @!P0 NANOSLEEP.SYNCS 0x989680 ;  /* 0x009896800000895d */ /* 0x004fea0003900000 */
[----:B------:R-:W2:Y:S02]  /*e070*/  @!P0 SYNCS.PHASECHK.TRANS64 P0, [R4+URZ+0x8], R5 ;  /* 0x00000805040085a7 */ /* 0x000ea400080010ff */
[----:B--2---:R-:W-:Y:S05]  /*e080*/  @!P0 BRA `(.L_x_63) ;  /* 0xfffffffc00ec8947 */ /* 0x004fea000383ffff */
[----:B------:R-:W-:Y:S05]  /*e090*/  BRA `(.L_x_62) ;  /* 0xffffff4c00e07947 */ /* 0x000fea000383ffff */
.L_x_65:
[----:B------:R-:W-:Y:S01]  /*e0a0*/  BSSY B0, `(.L_x_201) ;  /* 0x0000006000007945 */ /* 0x000fe20003800000 */
[----:B------:R-:W-:-:S07]  /*e0b0*/  MOV R15, 0xffffffff ;  /* 0xffffffff000f7802 */ /* 0x000fce0000000f00 */
[----:B-1---5:R-:W-:Y:S05]  /*e0c0*/  WARPSYNC.COLLECTIVE R15, `(.L_x_202) ;  /* 0x000000000f0c7348 */ /* 0x022fea0003c00000 */
[----:B------:R-:W-:Y:S02]  /*e0d0*/  ELECT P6, UR79, PT ;  /* 0x00000000004f782f */ /* 0x000fe400038c0000 */
[----:B------:R-:W-:Y:S01]  /*e0e0*/  MOV R14, UR79 ;  /* 0x0000004f000e7c02 */ /* 0x000fe20008000f00 */
[----:B-1---5:R-:W-:Y:S10]  /*e0f0*/  ENDCOLLECTIVE ;  /* 0x000000000000791b */ /* 0x022ff40003800000 */
.L_x_202:
[----:B------:R-:W-:Y:S05]  /*e100*/  BSYNC B0 ;  /* 0x0000000000007941 */ /* 0x000fea0003800000 */
.L_x_201:
[----:B------:R-:W-:Y:S05]  /*e110*/  BRA `(.L_x_203) ;  /* 0xffffff5000107947 */ /* 0x000fea000383ffff */
.L_x_67:
[----:B-1----:R-:W-:-:S04]  /*e120*/  MOV R2, UR6 ;  /* 0x0000000600027c02 */ /* 0x002fc80008000f00 */
[----:B------:R1:W2:Y:S03]  /*e130*/  SYNCS.PHASECHK.TRANS64.TRYWAIT P0, [R2+URZ+0x8], R3 ;  /* 0x00000803020075a7 */ /* 0x0002a600080011ff */
[----:B--2---:R-:W-:Y:S05]  /*e140*/  @!P0 NANOSLEEP.SYNCS 0x989680 ;  /* 0x009896800000895d */ /* 0x004fea0003900000 */
[----:B------:R-:W2:Y:S02]  /*e150*/  @!P0 SYNCS.PHASECHK.TRANS64 P0, [R2+URZ+0x8], R3 ;  /* 0x00000803020085a7 */ /* 0x000ea400080010ff */
[----:B--2---:R-:W-:Y:S05]  /*e160*/  @!P0 BRA `(.L_x_67) ;  /* 0xfffffffc00ec8947 */ /* 0x004fea000383ffff */
[----:B------:R-:W-:Y:S05]  /*e170*/  BRA `(.L_x_66) ;  /* 0xffffff5000147947 */ /* 0x000fea000383ffff */
.L_x_68:
[----:B-1----:R1:W2:Y:S02]  /*e180*/  SYNCS.PHASECHK.TRANS64.TRYWAIT P0, [R0+URZ+0xa0], R5 ;  /* 0x0000a005000075a7 */ /* 0x0022a400080011ff */
[----:B--2---:R-:W-:Y:S05]  /*e190*/  @!P0 NANOSLEEP.SYNCS 0x989680 ;  /* 0x009896800000895d */ /* 0x004fea0003900000 */
[----:B------:R-:W2:Y:S02]  /*e1a0*/  @!P0 SYNCS.PHASECHK.TRANS64 P0, [R0+URZ+0xa0], R5 ;  /* 0x0000a005000085a7 */ /* 0x000ea400080010ff */
[----:B--2---:R-:W-:Y:S05]  /*e1b0*/  @!P0 BRA `(.L_x_68) ;  /* 0xfffffffc00f08947 */ /* 0x004fea000383ffff */
[----:B------:R-:W-:Y:S05]  /*e1c0*/  BRA `(.L_x_204) ;  /* 0xffffff5400007947 */ /* 0x000fea000383ffff */
.L_x_70:
[----:B------:R-:W-:-:S07]  /*e1d0*/  MOV R0, UR9 ;  /* 0x0000000900007c02 */ /* 0x000fce0008000f00 */
.L_x_205:
[----:B-1----:R1:W2:Y:S02]  /*e1e0*/  SYNCS.PHASECHK.TRANS64.TRYWAIT P0, [R0+URZ+0xd0], R5 ;  /* 0x0000d005000075a7 */ /* 0x0022a400080011ff */
[----:B--2---:R-:W-:Y:S05]  /*e1f0*/  @!P0 NANOSLEEP.SYNCS 0x989680 ;  /* 0x009896800000895d */ /* 0x004fea0003900000 */
[----:B------:R-:W2:Y:S02]  /*e200*/  @!P0 SYNCS.PHASECHK.TRANS64 P0, [R0+URZ+0xd0], R5 ;  /* 0x0000d005000085a7 */ /* 0x000ea400080010ff */
[----:B--2---:R-:W-:Y:S05]  /*e210*/  @!P0 BRA `(.L_x_205) ;  /* 0xfffffffc00f08947 */ /* 0x004fea000383ffff */
[----:B------:R-:W-:Y:S05]  /*e220*/  BRA `(.L_x_206) ;  /* 0xffffff54004c7947 */ /* 0x000fea000383ffff */
.L_x_73:
[----:B------:R-:W-:Y:S07]  /*e230*/  MOV R0, UR8 ;  /* 0x0000000800007c02 */ /* 0x000fee0008000f00 */
.L_x_207:
[----:B-1----:R1:W2:Y:S02]  /*e240*/  SYNCS.PHASECHK.TRANS64.TRYWAIT P0, [R0+URZ], R5 ;  /* 0x00000005000075a7 */ /* 0x0022a400080011ff */
[----:B--2---:R-:W-:Y:S05]  /*e250*/  @!P0 NANOSLEEP.SYNCS 0x989680 ;  /* 0x009896800000895d */ /* 0x004fea0003900000 */
[----:B------:R-:W2:Y:S02]  /*e260*/  @!P0 SYNCS.PHASECHK.TRANS64 P0, [R0+URZ], R5 ;  /* 0x00000005000085a7 */ /* 0x000ea400080010ff */
[----:B--2---:R-:W-:Y:S05]  /*e270*/  @!P0 BRA `(.L_x_207) ;  /* 0xfffffffc00f08947 */ /* 0x004fea000383ffff */
[----:B------:R-:W-:Y:S05]  /*e280*/  BRA `(.L_x_72) ;  /* 0xffffff5400607947 */ /* 0x000fea000383ffff */
.L_x_77:
[----:B-1----:R-:W-:-:S07]  /*e290*/  MOV R0, UR5 ;  /* 0x0000000500007c02 */ /* 0x002fce0008000f00 */
.L_x_208:
[----:B-1----:R1:W2:Y:S02]  /*e2a0*/  SYNCS.PHASECHK.TRANS64.TRYWAIT P0, [R0+URZ], R3 ;  /* 0x00000003000075a7 */ /* 0x0022a400080011ff */
[----:B--2---:R-:W-:Y:S05]  /*e2b0*/  @!P0 NANOSLEEP.SYNCS 0x989680 ;  /* 0x009896800000895d */ /* 0x004fea0003900000 */
[----:B------:R-:W2:Y:S02]  /*e2c0*/  @!P0 SYNCS.PHASECHK.TRANS64 P0, [R0+URZ], R3 ;  /* 0x00000003000085a7 */ /* 0x000ea400080010ff */
[----:B--2---:R-:W-:Y:S05]  /*e2d0*/  @!P0 BRA `(.L_x_208) ;  /* 0xfffffffc00f08947 */ /* 0x004fea000383ffff */
[----:B------:R-:W-:Y:S05]  /*e2e0*/  BRA `(.L_x_209) ;  /* 0xffffff5800547947 */ /* 0x000fea000383ffff */
.L_x_80:
[----:B------:R-:W-:-:S07]  /*e2f0*/  MOV R0, UR7 ;  /* 0x0000000700007c02 */ /* 0x000fce0008000f00 */
.L_x_210:
[----:B-1----:R1:W2:Y:S02]  /*e300*/  SYNCS.PHASECHK.TRANS64.TRYWAIT P1, [R0+URZ+0x100], R3 ;  /* 0x00010003000075a7 */ /* 0x0022a400080211ff */
[----:B--2---:R-:W-:Y:S05]  /*e310*/  @!P1 NANOSLEEP.SYNCS 0x989680 ;  /* 0x009896800000995d */ /* 0x004fea0003900000 */
[----:B------:R-:W2:Y:S02]  /*e320*/  @!P1 SYNCS.PHASECHK.TRANS64 P1, [R0+URZ+0x100], R3 ;  /* 0x00010003000095a7 */ /* 0x000ea400080210ff */
[----:B--2---:R-:W-:Y:S05]  /*e330*/  @!P1 BRA `(.L_x_210) ;  /* 0xfffffffc00f09947 */ /* 0x004fea000383ffff */
[----:B------:R-:W-:Y:S05]  /*e340*/  BRA `(.L_x_211) ;  /* 0xffffff5800a07947 */ /* 0x000fea000383ffff */
.L_x_85:
[----:B--2---:R2:W4:Y:S02]  /*e350*/  SYNCS.PHASECHK.TRANS64.TRYWAIT P0, [R0+URZ+0xa0], R3 ;  /* 0x0000a003000075a7 */ /* 0x00452400080011ff */
[----:B----4-:R-:W-:Y:S05]  /*e360*/  @!P0 NANOSLEEP.SYNCS 0x989680 ;  /* 0x009896800000895d */ /* 0x010fea0003900000 */
[----:B------:R-:W4:Y:S02]  /*e370*/  @!P0 SYNCS.PHASECHK.TRANS64 P0, [R0+URZ+0xa0], R3 ;  /* 0x0000a003000085a7 */ /* 0x000f2400080010ff */
[----:B----4-:R-:W-:Y:S05]  /*e380*/  @!P0 BRA `(.L_x_85) ;  /* 0xfffffffc00f08947 */ /* 0x010fea000383ffff */
[----:B------:R-:W-:Y:S05]  /*e390*/  BRA `(.L_x_212) ;  /* 0xffffff5c00ac7947 */ /* 0x000fea000383ffff */
.L_x_88:
[----:B------:R-:W-:Y:S07]  /*e3a0*/  MOV R0, UR7 ;  /* 0x0000000700007c02 */ /* 0x000fee0008000f00 */
.L_x_213:
[----:B--2---:R2:W4:Y:S02]  /*e3b0*/  SYNCS.PHASECHK.TRANS64.TRYWAIT P0, [R0+URZ+0x98], R3 ;  /* 0x00009803000075a7 */ /* 0x00452400080011ff */
[----:B----4-:R-:W-:Y:S05]  /*e3c0*/  @!P0 NANOSLEEP.SYNCS 0x989680 ;  /* 0x009896800000895d */ /* 0x010fea0003900000 */
[----:B------:R-:W4:Y:S02]  /*e3d0*/  @!P0 SYNCS.PHASECHK.TRANS64 P0, [R0+URZ+0x98], R3 ;  /* 0x00009803000085a7 */ /* 0x000f2400080010ff */
[----:B----4-:R-:W-:Y:S05]  /*e3e0*/  @!P0 BRA `(.L_x_213) ;  /* 0xfffffffc00f08947 */ /* 0x010fea000383ffff */
[----:B------:R-:W-:Y:S05]  /*e3f0*/  BRA `(.L_x_87) ;  /* 0xffffff60008c7947 */ /* 0x000fea000383ffff */
.L_x_91:
[----:B------:R-:W-:Y:S07]  /*e400*/  MOV R3, UR7 ;  /* 0x0000000700037c02 */ /* 0x000fee0008000f00 */
.L_x_214:
[----:B-1----:R1:W2:Y:S02]  /*e410*/  SYNCS.PHASECHK.TRANS64.TRYWAIT P0, [R3+URZ+0x70], R12 ;  /* 0x0000700c030075a7 */ /* 0x0022a400080011ff */
[----:B--2---:R-:W-:Y:S05]  /*e420*/  @!P0 NANOSLEEP.SYNCS 0x989680 ;  /* 0x009896800000895d */ /* 0x004fea0003900000 */
[----:B------:R-:W2:Y:S02]  /*e430*/  @!P0 SYNCS.PHASECHK.TRANS64 P0, [R3+URZ+0x70], R12 ;  /* 0x0000700c030085a7 */ /* 0x000ea400080010ff */
[----:B--2---:R-:W-:Y:S05]  /*e440*/  @!P0 BRA `(.L_x_214) ;  /* 0xfffffffc00f08947 */ /* 0x004fea000383ffff */
[----:B------:R-:W-:Y:S05]  /*e450*/  BRA `(.L_x_215) ;  /* 0xffffff6400087947 */ /* 0x000fea000383ffff */
.L_x_92:
[----:B-1----:R-:W-:Y:S07]  /*e460*/  MOV R3, UR7 ;  /* 0x0000000700037c02 */ /* 0x002fee0008000f00 */
.L_x_216:
[----:B-1----:R1:W2:Y:S02]  /*e470*/  SYNCS.PHASECHK.TRANS64.TRYWAIT P0, [R3+URZ+0x78], R12 ;  /* 0x0000780c030075a7 */ /* 0x0022a400080011ff */
[----:B--2---:R-:W-:Y:S05]  /*e480*/  @!P0 NANOSLEEP.SYNCS 0x989680 ;  /* 0x009896800000895d */ /* 0x004fea0003900000 */
[----:B------:R-:W2:Y:S02]  /*e490*/  @!P0 SYNCS.PHASECHK.TRANS64 P0, [R3+URZ+0x78], R12 ;  /* 0x0000780c030085a7 */ /* 0x000ea400080010ff */
[----:B--2---:R-:W-:Y:S05]  /*e4a0*/  @!P0 BRA `(.L_x_216) ;  /* 0xfffffffc00f08947 */ /* 0x004fea000383ffff */
[----:B------:R-:W-:Y:S05]  /*e4b0*/  BRA `(.L_x_217) ;  /* 0xffffff6400487947 */ /* 0x000fea000383ffff */
.L_x_93:
[----:B-1----:R-:W-:Y:S07]  /*e4c0*/  MOV R3, UR7 ;  /* 0x0000000700037c02 */ /* 0x002fee0008000f00 */
.L_x_218:
[----:B-1----:R1:W2:Y:S02]  /*e4d0*/  SYNCS.PHASECHK.TRANS64.TRYWAIT P0, [R3+URZ+0x80], R12 ;  /* 0x0000800c030075a7 */ /* 0x0022a400080011ff */
[----:B--2---:R-:W-:Y:S05]  /*e4e0*/  @!P0 NANOSLEEP.SYNCS 0x989680 ;  /* 0x009896800000895d */ /* 0x004fea0003900000 */
[----:B------:R-:W2:Y:S02]  /*e4f0*/  @!P0 SYNCS.PHASECHK.TRANS64 P0, [R3+URZ+0x80], R12 ;  /* 0x0000800c030085a7 */ /* 0x000ea400080010ff */
[----:B--2---:R-:W-:Y:S05]  /*e500*/  @!P0 BRA `(.L_x_218) ;  /* 0xfffffffc00f08947 */ /* 0x004fea000383ffff */
[----:B------:R-:W-:Y:S05]  /*e510*/  BRA `(.L_x_219) ;  /* 0xffffff64008c7947 */ /* 0x000fea000383ffff */
.L_x_94:
[----:B-1----:R-:W-:Y:S07]  /*e520*/  MOV R3, UR7 ;  /* 0x0000000700037c02 */ /* 0x002fee0008000f00 */
.L_x_220:
[----:B-1----:R1:W2:Y:S02]  /*e530*/  SYNCS.PHASECHK.TRANS64.TRYWAIT P0, [R3+URZ+0x88], R12 ;  /* 0x0000880c030075a7 */ /* 0x0022a400080011ff */
[----:B--2---:R-:W-:Y:S05]  /*e540*/  @!P0 NANOSLEEP.SYNCS 0x989680 ;  /* 0x009896800000895d */ /* 0x004fea0003900000 */
[----:B------:R-:W2:Y:S02]  /*e550*/  @!P0 SYNCS.PHASECHK.TRANS64 P0, [R3+URZ+0x88], R12 ;  /* 0x0000880c030085a7 */ /* 0x000ea400080010ff */
[----:B--2---:R-:W-:Y:S05]  /*e560*/  @!P0 BRA `(.L_x_220) ;  /* 0xfffffffc00f08947 */ /* 0x004fea000383ffff */
[----:B------:R-:W-:Y:S05]  /*e570*/  BRA `(.L_x_221) ;  /* 0xffffff6400d47947 */ /* 0x000fea000383ffff */
.L_x_95:
[----:B-1----:R-:W-:Y:S07]  /*e580*/  MOV R3, UR7 ;  /* 0x0000000700037c02 */ /* 0x002fee0008000f00 */
.L_x_222:
[----:B-1----:R1:W2:Y:S02]  /*e590*/  SYNCS.PHASECHK.TRANS64.TRYWAIT P0, [R3+URZ+0x70], R20 ;  /* 0x00007014030075a7 */ /* 0x0022a400080011ff */
[----:B--2---:R-:W-:Y:S05]  /*e5a0*/  @!P0 NANOSLEEP.SYNCS 0x989680 ;  /* 0x009896800000895d */ /* 0x004fea0003900000 */
[----:B------:R-:W2:Y:S02]  /*e5b0*/  @!P0 SYNCS.PHASECHK.TRANS64 P0, [R3+URZ+0x70], R20 ;  /* 0x00007014030085a7 */ /* 0x000ea400080010ff */
[----:B--2---:R-:W-:Y:S05]  /*e5c0*/  @!P0 BRA `(.L_x_222) ;  /* 0xfffffffc00f08947 */ /* 0x004fea000383ffff */
[----:B------:R-:W-:Y:S05]  /*e5d0*/  BRA `(.L_x_223) ;  /* 0xffffff6800207947 */ /* 0x000fea000383ffff */
.L_x_96:
[----:B-1----:R-:W-:Y:S07]  /*e5e0*/  MOV R3, UR7 ;  /* 0x0000000700037c02 */ /* 0x002fee0008000f00 */
.L_x_224:
[----:B-1----:R1:W2:Y:S02]  /*e5f0*/  SYNCS.PHASECHK.TRANS64.TRYWAIT P0, [R3+URZ+0x78], R20 ;  /* 0x00007814030075a7 */ /* 0x0022a400080011ff */
[----:B--2---:R-:W-:Y:S05]  /*e600*/  @!P0 NANOSLEEP.SYNCS 0x989680 ;  /* 0x009896800000895d */ /* 0x004fea0003900000 */
[----:B------:R-:W2:Y:S02]  /*e610*/  @!P0 SYNCS.PHASECHK.TRANS64 P0, [R3+URZ+0x78], R20 ;  /* 0x00007814030085a7 */ /* 0x000ea400080010ff */
[----:B--2---:R-:W-:Y:S05]  /*e620*/  @!P0 BRA `(.L_x_224) ;  /* 0xfffffffc00f08947 */ /* 0x004fea000383ffff */
[----:B------:R-:W-:Y:S05]  /*e630*/  BRA `(.L_x_225) ;  /* 0xffffff6800687947 */ /* 0x000fea000383ffff */
.L_x_97:
[----:B-1----:R-:W-:Y:S07]  /*e640*/  MOV R3, UR7 ;  /* 0x0000000700037c02 */ /* 0x002fee0008000f00 */
.L_x_226:
[----:B-1----:R1:W2:Y:S02]  /*e650*/  SYNCS.PHASECHK.TRANS64.TRYWAIT P0, [R3+URZ+0x80], R20 ;  /* 0x00008014030075a7 */ /* 0x0022a400080011ff */
[----:B--2---:R-:W-:Y:S05]  /*e660*/  @!P0 NANOSLEEP.SYNCS 0x989680 ;  /* 0x009896800000895d */ /* 0x004fea0003900000 */
[----:B------:R-:W2:Y:S02]  /*e670*/  @!P0 SYNCS.PHASECHK.TRANS64 P0, [R3+URZ+0x80], R20 ;  /* 0x00008014030085a7 */ /* 0x000ea400080010ff */
[----:B--2---:R-:W-:Y:S05]  /*e680*/  @!P0 BRA `(.L_x_226) ;  /* 0xfffffffc00f08947 */ /* 0x004fea000383ffff */
[----:B------:R-:W-:Y:S05]  /*e690*/  BRA `(.L_x_227) ;  /* 0xffffff6800b07947 */ /* 0x000fea000383ffff */
.L_x_98:
[----:B------:R-:W-:Y:S07]  /*e6a0*/  MOV R3, UR7 ;  /* 0x0000000700037c02 */ /* 0x000fee0008000f00 */
.L_x_228:
[----:B-1----:R1:W2:Y:S02]  /*e6b0*/  SYNCS.PHASECHK.TRANS64.TRYWAIT P0, [R3+URZ+0x88], R20 ;  /* 0x00008814030075a7 */ /* 0x0022a400080011ff */
[----:B--2---:R-:W-:Y:S05]  /*e6c0*/  @!P0 NANOSLEEP.SYNCS 0x989680 ;  /* 0x009896800000895d */ /* 0x004fea0003900000 */
[----:B------:R-:W2:Y:S02]  /*e6d0*/  @!P0 SYNCS.PHASECHK.TRANS64 P0, [R3+URZ+0x88], R20 ;  /* 0x00008814030085a7 */ /* 0x000ea400080010ff */
[----:B--2---:R-:W-:Y:S05]  /*e6e0*/  @!P0 BRA `(.L_x_228) ;  /* 0xfffffffc00f08947 */ /* 0x004fea000383ffff */
[----:B------:R-:W-:Y:S05]  /*e6f0*/  BRA `(.L_x_229) ;  /* 0xffffff6c00387947 */ /* 0x000fea000383ffff */
.L_x_100:
[----:B------:R-:W-:-:S07]  /*e700*/  MOV R3, UR7 ;  /* 0x0000000700037c02 */ /* 0x000fce0008000f00 */
.L_x_230:
[----:B-1----:R1:W4:Y:S02]  /*e710*/  SYNCS.PHASECHK.TRANS64.TRYWAIT P0, [R3+URZ+0x70], R12 ;  /* 0x0000700c030075a7 */ /* 0x00232400080011ff */
[----:B----4-:R-:W-:Y:S05]  /*e720*/  @!P0 NANOSLEEP.SYNCS 0x989680 ;  /* 0x009896800000895d */ /* 0x010fea0003900000 */
[----:B------:R-:W4:Y:S02]  /*e730*/  @!P0 SYNCS.PHASECHK.TRANS64 P0, [R3+URZ+0x70], R12 ;  /* 0x0000700c030085a7 */ /* 0x000f2400080010ff */
[----:B----4-:R-:W-:Y:S05]  /*e740*/  @!P0 BRA `(.L_x_230) ;  /* 0xfffffffc00f08947 */ /* 0x010fea000383ffff */
[----:B------:R-:W-:Y:S05]  /*e750*/  BRA `(.L_x_231) ;  /* 0xffffff6c00a07947 */ /* 0x000fea000383ffff */
.L_x_101:
[----:B-1----:R-:W-:-:S07]  /*e760*/  MOV R3, UR7 ;  /* 0x0000000700037c02 */ /* 0x002fce0008000f00 */
.L_x_232:
[----:B-1----:R1:W4:Y:S02]  /*e770*/  SYNCS.PHASECHK.TRANS64.TRYWAIT P0, [R3+URZ+0x78], R12 ;  /* 0x0000780c030075a7 */ /* 0x00232400080011ff */
[----:B----4-:R-:W-:Y:S05]  /*e780*/  @!P0 NANOSLEEP.SYNCS 0x989680 ;  /* 0x009896800000895d */ /* 0x010fea0003900000 */
[----:B------:R-:W4:Y:S02]  /*e790*/  @!P0 SYNCS.PHASECHK.TRANS64 P0, [R3+URZ+0x78], R12 ;  /* 0x0000780c030085a7 */ /* 0x000f2400080010ff */
[----:B----4-:R-:W-:Y:S05]  /*e7a0*/  @!P0 BRA `(.L_x_232) ;  /* 0xfffffffc00f08947 */ /* 0x010fea000383ffff */
[----:B------:R-:W-:Y:S05]  /*e7b0*/  BRA `(.L_x_233) ;  /* 0xffffff6c00907947 */ /* 0x000fea000383ffff */
.L_x_102:
[----:B-1----:R-:W-:-:S07]  /*e7c0*/  MOV R3, UR7 ;  /* 0x0000000700037c02 */ /* 0x002fce0008000f00 */
.L_x_234:
[----:B-1----:R1:W4:Y:S02]  /*e7d0*/  SYNCS.PHASECHK.TRANS64.TRYWAIT P0, [R3+URZ+0x80], R12 ;  /* 0x0000800c030075a7 */ /* 0x00232400080011ff */
[----:B----4-:R-:W-:Y:S05]  /*e7e0*/  @!P0 NANOSLEEP.SYNCS 0x989680 ;  /* 0x009896800000895d */ /* 0x010fea0003900000 */
[----:B------:R-:W4:Y:S02]  /*e7f0*/  @!P0 SYNCS.PHASECHK.TRANS64 P0, [R3+URZ+0x80], R12 ;  /* 0x0000800c030085a7 */ /* 0x000f2400080010ff */
[----:B----4-:R-:W-:Y:S05]  /*e800*/  @!P0 BRA `(.L_x_234) ;  /* 0xfffffffc00f08947 */ /* 0x010fea000383ffff */
[----:B------:R-:W-:Y:S05]  /*e810*/  BRA `(.L_x_235) ;  /* 0xffffff6c00847947 */ /* 0x000fea000383ffff */
.L_x_104:
[----:B--2---:R2:W3:Y:S02]  /*e820*/  SYNCS.PHASECHK.TRANS64.TRYWAIT P0, [R0+URZ+0xa0], R3 ;  /* 0x0000a003000075a7 */ /* 0x0044e400080011ff */
[----:B---3--:R-:W-:Y:S05]  /*e830*/  @!P0 NANOSLEEP.SYNCS 0x989680 ;  /* 0x009896800000895d */ /* 0x008fea0003900000 */
[----:B------:R-:W3:Y:S02]  /*e840*/  @!P0 SYNCS.PHASECHK.TRANS64 P0, [R0+URZ+0xa0], R3 ;  /* 0x0000a003000085a7 */ /* 0x000ee400080010ff */
[----:B---3--:R-:W-:Y:S05]  /*e850*/  @!P0 BRA `(.L_x_104) ;  /* 0xfffffffc00f08947 */ /* 0x008fea000383ffff */
[----:B------:R-:W-:Y:S05]  /*e860*/  BRA `(.L_x_236) ;  /* 0xffffff7000547947 */ /* 0x000fea000383ffff */
.L_x_115:
[----:B-1----:R-:W-:Y:S04]  /*e870*/  MOV R0, UR48 ;  /* 0x0000003000007c02 */ /* 0x002fe80008000f00 */
[----:B------:R1:W3:Y:S03]  /*e880*/  SYNCS.PHASECHK.TRANS64.TRYWAIT P1, [R0+URZ+0x50], R5 ;  /* 0x00005005000075a7 */ /* 0x0002e600080211ff */
[----:B---3--:R-:W-:Y:S05]  /*e890*/  @!P1 NANOSLEEP.SYNCS 0x989680 ;  /* 0x009896800000995d */ /* 0x008fea0003900000 */
[----:B------:R-:W3:Y:S02]  /*e8a0*/  @!P1 SYNCS.PHASECHK.TRANS64 P1, [R0+URZ+0x50], R5 ;  /* 0x00005005000095a7 */ /* 0x000ee400080210ff */
[----:B---3--:R-:W-:Y:S05]  /*e8b0*/  @!P1 BRA `(.L_x_115) ;  /* 0xfffffffc00ec9947 */ /* 0x008fea000383ffff */
[----:B------:R-:W-:Y:S05]  /*e8c0*/  BRA `(.L_x_114) ;  /* 0xffffff7c00d07947 */ /* 0x000fea000383ffff */
.L_x_117:
[----:B-1----:R1:W4:Y:S02]  /*e8d0*/  SYNCS.PHASECHK.TRANS64.TRYWAIT P0, [R130+URZ+0xc0], R3 ;  /* 0x0000c003820075a7 */ /* 0x00232400080011ff */
[----:B----4-:R-:W-:Y:S05]  /*e8e0*/  @!P0 NANOSLEEP.SYNCS 0x989680 ;  /* 0x009896800000895d */ /* 0x010fea0003900000 */
[----:B------:R-:W4:Y:S02]  /*e8f0*/  @!P0 SYNCS.PHASECHK.TRANS64 P0, [R130+URZ+0xc0], R3 ;  /* 0x0000c003820085a7 */ /* 0x000f2400080010ff */
[----:B----4-:R-:W-:Y:S05]  /*e900*/  @!P0 BRA `(.L_x_117) ;  /* 0xfffffffc00f08947 */ /* 0x010fea000383ffff */
[----:B------:R-:W-:Y:S05]  /*e910*/  BRA `(.L_x_116) ;  /* 0xffffff8000087947 */ /* 0x000fea000383ffff */
.L_x_126:
[----:B-1----:R1:W2:Y:S02]  /*e920*/  SYNCS.PHASECHK.TRANS64.TRYWAIT P0, [R3+URZ+0x50], R0 ;  /* 0x00005000030075a7 */ /* 0x0022a400080011ff */
[----:B--2---:R-:W-:Y:S05]  /*e930*/  @!P0 NANOSLEEP.SYNCS 0x989680 ;  /* 0x009896800000895d */ /* 0x004fea0003900000 */
[----:B------:R-:W2:Y:S02]  /*e940*/  @!P0 SYNCS.PHASECHK.TRANS64 P0, [R3+URZ+0x50], R0 ;  /* 0x00005000030085a7 */ /* 0x000ea400080010ff */
[----:B--2---:R-:W-:Y:S05]  /*e950*/  @!P0 BRA `(.L_x_126) ;  /* 0xfffffffc00f08947 */ /* 0x004fea000383ffff */
[----:B------:R-:W-:Y:S05]  /*e960*/  BRA `(.L_x_125) ;  /* 0xffffff8c00347947 */ /* 0x000fea000383ffff */
.L_x_134:
[----:B-1----:R1:W2:Y:S02]  /*e970*/  SYNCS.PHASECHK.TRANS64.TRYWAIT P0, [R134+URZ+0x50], R5 ;  /* 0x00005005860075a7 */ /* 0x0022a400080011ff */
[----:B--2---:R-:W-:Y:S05]  /*e980*/  @!P0 NANOSLEEP.SYNCS 0x989680 ;  /* 0x009896800000895d */ /* 0x004fea0003900000 */
[----:B------:R-:W2:Y:S02]  /*e990*/  @!P0 SYNCS.PHASECHK.TRANS64 P0, [R134+URZ+0x50], R5 ;  /* 0x00005005860085a7 */ /* 0x000ea400080010ff */
[----:B--2---:R-:W-:Y:S05]  /*e9a0*/  @!P0 BRA `(.L_x_134) ;  /* 0xfffffffc00f08947 */ /* 0x004fea000383ffff */
[----:B------:R-:W-:Y:S05]  /*e9b0*/  BRA `(.L_x_133) ;  /* 0xffffff9800a87947 */ /* 0x000fea000383ffff */
.L_x_142:
[----:B-1----:R1:W2:Y:S02]  /*e9c0*/  SYNCS.PHASECHK.TRANS64.TRYWAIT P0, [R134+URZ+0x50], R5 ;  /* 0x00005005860075a7 */ /* 0x0022a400080011ff */
[----:B--2---:R-:W-:Y:S05]  /*e9d0*/  @!P0 NANOSLEEP.SYNCS 0x989680 ;  /* 0x009896800000895d */ /* 0x004fea0003900000 */
[----:B------:R-:W2:Y:S02]  /*e9e0*/  @!P0 SYNCS.PHASECHK.TRANS64 P0, [R134+URZ+0x50], R5 ;  /* 0x00005005860085a7 */ /* 0x000ea400080010ff */
[----:B--2---:R-:W-:Y:S05]  /*e9f0*/  @!P0 BRA `(.L_x_142) ;  /* 0xfffffffc00f08947 */ /* 0x004fea000383ffff */
[----:B------:R-:W-:Y:S05]  /*ea00*/  BRA `(.L_x_141) ;  /* 0xffffffa800207947 */ /* 0x000fea000383ffff */
.L_x_150:
[----:B-1----:R1:W2:Y:S02]  /*ea10*/  SYNCS.PHASECHK.TRANS64.TRYWAIT P0, [R135+URZ+0x50], R6 ;  /* 0x00005006870075a7 */ /* 0x0022a400080011ff */
[----:B--2---:R-:W-:Y:S05]  /*ea20*/  @!P0 NANOSLEEP.SYNCS 0x989680 ;  /* 0x009896800000895d */ /* 0x004fea0003900000 */
[----:B------:R-:W2:Y:S02]  /*ea30*/  @!P0 SYNCS.PHASECHK.TRANS64 P0, [R135+URZ+0x50], R6 ;  /* 0x00005006870085a7 */ /* 0x000ea400080010ff */
[----:B--2---:R-:W-:Y:S05]  /*ea40*/  @!P0 BRA `(.L_x_150) ;  /* 0xfffffffc00f08947 */ /* 0x004fea000383ffff */
[----:B------:R-:W-:Y:S05]  /*ea50*/  BRA `(.L_x_149) ;  /* 0xffffffb4009c7947 */ /* 0x000fea000383ffff */
.L_x_158:
[----:B-1----:R1:W2:Y:S02]  /*ea60*/  SYNCS.PHASECHK.TRANS64.TRYWAIT P0, [R51+URZ+0x50], R6 ;  /* 0x00005006330075a7 */ /* 0x0022a400080011ff */
[----:B--2---:R-:W-:Y:S05]  /*ea70*/  @!P0 NANOSLEEP.SYNCS 0x989680 ;  /* 0x009896800000895d */ /* 0x004fea0003900000 */
[----:B------:R-:W2:Y:S02]  /*ea80*/  @!P0 SYNCS.PHASECHK.TRANS64 P0, [R51+URZ+0x50], R6 ;  /* 0x00005006330085a7 */ /* 0x000ea400080010ff */
[----:B--2---:R-:W-:Y:S05]  /*ea90*/  @!P0 BRA `(.L_x_158) ;  /* 0xfffffffc00f08947 */ /* 0x004fea000383ffff */
[----:B------:R-:W-:Y:S05]  /*eaa0*/  BRA `(.L_x_157) ;  /* 0xffffffc4002c7947 */ /* 0x000fea000383ffff */
.L_x_166:
[----:B-1----:R1:W4:Y:S02]  /*eab0*/  SYNCS.PHASECHK.TRANS64.TRYWAIT P0, [R0+URZ+0x50], R7 ;  /* 0x00005007000075a7 */ /* 0x00232400080011ff */
[----:B----4-:R-:W-:Y:S05]  /*eac0*/  @!P0 NANOSLEEP.SYNCS 0x989680 ;  /* 0x009896800000895d */ /* 0x010fea0003900000 */
[----:B------:R-:W4:Y:S02]  /*ead0*/  @!P0 SYNCS.PHASECHK.TRANS64 P0, [R0+URZ+0x50], R7 ;  /* 0x00005007000085a7 */ /* 0x000f2400080010ff */
[----:B----4-:R-:W-:Y:S05]  /*eae0*/  @!P0 BRA `(.L_x_166) ;  /* 0xfffffffc00f08947 */ /* 0x010fea000383ffff */
[----:B------:R-:W-:Y:S05]  /*eaf0*/  BRA `(.L_x_165) ;  /* 0xffffffd000b07947 */ /* 0x000fea000383ffff */
.L_x_174:
[----:B-1----:R1:W3:Y:S02]  /*eb00*/  SYNCS.PHASECHK.TRANS64.TRYWAIT P0, [R0+URZ+0x50], R133 ;  /* 0x00005085000075a7 */ /* 0x0022e400080011ff */
[----:B---3--:R-:W-:Y:S05]  /*eb10*/  @!P0 NANOSLEEP.SYNCS 0x989680 ;  /* 0x009896800000895d */ /* 0x008fea0003900000 */
[----:B------:R-:W3:Y:S02]  /*eb20*/  @!P0 SYNCS.PHASECHK.TRANS64 P0, [R0+URZ+0x50], R133 ;  /* 0x00005085000085a7 */ /* 0x000ee400080010ff */
[----:B---3--:R-:W-:Y:S05]  /*eb30*/  @!P0 BRA `(.L_x_174) ;  /* 0xfffffffc00f08947 */ /* 0x008fea000383ffff */
[----:B------:R-:W-:Y:S05]  /*eb40*/  BRA `(.L_x_173) ;  /* 0xffffffe000347947 */ /* 0x000fea000383ffff */
        .weak           $__internal_0_$__cuda_sm10x_tcgen05_guardrail_trap_col_being_dealloced_not_returned_by_alloc
        .type           $__internal_0_$__cuda_sm10x_tcgen05_guardrail_trap_col_being_dealloced_not_returned_by_alloc,@function
        .size           $__internal_0_$__cuda_sm10x_tcgen05_guardrail_trap_col_being_dealloced_not_returned_by_alloc,($__internal_1_$__cuda_sm10x_tcgen05_guardrail_trap_phase_invalid_during_alloc - $__internal_0_$__cuda_sm10x_tcgen05_guardrail_trap_col_being_dealloced_not_returned_by_alloc)
$__internal_0_$__cuda_sm10x_tcgen05_guardrail_trap_col_being_dealloced_not_returned_by_alloc:
[----:B------:R-:W-:Y:S05]  /*eb50*/  BPT.TRAP 0x1 ;  /* 0x000000040000795c */ /* 0x000fea0000300000 */
[----:B------:R-:W-:-:S04]  /*eb60*/  HFMA2 R3, -RZ, RZ, 0, 0 ;  /* 0x00000000ff037431 */ /* 0x000fc800000001ff */
[----:B------:R-:W-:Y:S05]  /*eb70*/  RET.REL.NODEC R2 `(_ZN7cutlass13device_kernelINS_4gemm6kernel13GemmUniversalIN4cute5tupleIJiiiiEEENS1_10collective13CollectiveMmaINS1_35MainloopSm100TmaUmmaWarpSpecializedILi5ELi2ELi2ENS5_IJNS4_1CILi2EEENSA_ILi1EEESC_EEEEENS5_IJNSA_ILi256EEESF_NSA_ILi32EEEEEENS_10tfloat32_tENS5_IJlSC_lEEESI_SJ_NS4_8TiledMMAINS4_8MMA_AtomIJNS4_23SM100_MMA_TF32_2x1SM_SSISI_SI_fLi256ELi256ELNS4_4UMMA5MajorE0ELSO_0ELNSN_7ScaleInE0ELSP_0EEEEEENS4_6LayoutINS5_IJSC_SC_SC_EEENS5_IJNSA_ILi0EEESU_SU_EEEEENS5_IJNS4_10UnderscoreESX_SX_EEEEENS4_18SM100_TMA_2SM_LOADENS4_14ComposedLayoutINS4_7SwizzleILi3ELi4ELi3EEENS4_18smem_ptr_flag_bitsILi32EEENSS_INS5_IJNSA_ILi8EEESG_EEENS5_IJSG_SC_EEEEEEEvNS4_8identityES10_S1A_vS1B_EENS_8epilogue10collective18CollectiveEpilogueINS1D_23Sm100TmaWarpSpecializedILi4ELi2ELi32ELb1ELb0EEEJNS5_IJNSA_ILi128EEESF_SG_EEENS5_IJNSS_IS1I_SC_EENSS_ISG_SC_EEEEESI_SJ_SI_SJ_NS1D_6fusion15FusionCallbacksIS1H_NS1N_17LinearCombinationISI_fSI_fLNS_15FloatRoundStyleE2EEES1J_S1M_JEEENS4_5SM1004TMEM4LOAD26SM100_TMEM_LOAD_32dp32b32xENS4_13SM90_TMA_LOADES1A_NS4_39AutoVectorizingCopyWithAssumedAlignmentILi128EEENS4_14SM90_TMA_STOREES1A_S1Z_S1Z_EEEvvEEEEvNT_6ParamsE) ;  /* 0xffffff1402207950 */ /* 0x000fea0003c3ffff */
        .weak           $__internal_1_$__cuda_sm10x_tcgen05_guardrail_trap_phase_invalid_during_alloc
        .type           $__internal_1_$__cuda_sm10x_tcgen05_guardrail_trap_phase_invalid_during_alloc,@function
        .size           $__internal_1_$__cuda_sm10x_tcgen05_guardrail_trap_phase_invalid_during_alloc,($__internal_2_$__cuda_sm10x_tcgen05_guardrail_trap_unallocated_columns_being_dealloced - $__internal_1_$__cuda_sm10x_tcgen05_guardrail_trap_phase_invalid_during_alloc)
$__internal_1_$__cuda_sm10x_tcgen05_guardrail_trap_phase_invalid_during_alloc:
[----:B------:R-:W-:Y:S05]  /*eb80*/  BPT.TRAP 0x1 ;  /* 0x000000040000795c */ /* 0x000fea0000300000 */
[----:B------:R-:W-:-:S04]  /*eb90*/  MOV R3, 0x0 ;  /* 0x0000000000037802 */ /* 0x000fc80000000f00 */
[----:B------:R-:W-:Y:S05]  /*eba0*/  RET.REL.NODEC R2 `(_ZN7cutlass13device_kernelINS_4gemm6kernel13GemmUniversalIN4cute5tupleIJiiiiEEENS1_10collective13CollectiveMmaINS1_35MainloopSm100TmaUmmaWarpSpecializedILi5ELi2ELi2ENS5_IJNS4_1CILi2EEENSA_ILi1EEESC_EEEEENS5_IJNSA_ILi256EEESF_NSA_ILi32EEEEEENS_10tfloat32_tENS5_IJlSC_lEEESI_SJ_NS4_8TiledMMAINS4_8MMA_AtomIJNS4_23SM100_MMA_TF32_2x1SM_SSISI_SI_fLi256ELi256ELNS4_4UMMA5MajorE0ELSO_0ELNSN_7ScaleInE0ELSP_0EEEEEENS4_6LayoutINS5_IJSC_SC_SC_EEENS5_IJNSA_ILi0EEESU_SU_EEEEENS5_IJNS4_10UnderscoreESX_SX_EEEEENS4_18SM100_TMA_2SM_LOADENS4_14ComposedLayoutINS4_7SwizzleILi3ELi4ELi3EEENS4_18smem_ptr_flag_bitsILi32EEENSS_INS5_IJNSA_ILi8EEESG_EEENS5_IJSG_SC_EEEEEEEvNS4_8identityES10_S1A_vS1B_EENS_8epilogue10collective18CollectiveEpilogueINS1D_23Sm100TmaWarpSpecializedILi4ELi2ELi32ELb1ELb0EEEJNS5_IJNSA_ILi128EEESF_SG_EEENS5_IJNSS_IS1I_SC_EENSS_ISG_SC_EEEEESI_SJ_SI_SJ_NS1D_6fusion15FusionCallbacksIS1H_NS1N_17LinearCombinationISI_fSI_fLNS_15FloatRoundStyleE2EEES1J_S1M_JEEENS4_5SM1004TMEM4LOAD26SM100_TMEM_LOAD_32dp32b32xENS4_13SM90_TMA_LOADES1A_NS4_39AutoVectorizingCopyWithAssumedAlignmentILi128EEENS4_14SM90_TMA_STOREES1A_S1Z_S1Z_EEEvvEEEEvNT_6ParamsE) ;  /* 0xffffff1402147950 */ /* 0x000fea0003c3ffff */
        .weak           $__internal_2_$__cuda_sm10x_tcgen05_guardrail_trap_unallocated_columns_being_dealloced
        .type           $__internal_2_$__cuda_sm10x_tcgen05_guardrail_trap_unallocated_columns_being_dealloced,@function
        .size           $__internal_2_$__cuda_sm10x_tcgen05_guardrail_trap_unallocated_columns_being_dealloced,(.L_x_238 - $__internal_2_$__cuda_sm10x_tcgen05_guardrail_trap_unallocated_columns_being_dealloced)
$__internal_2_$__cuda_sm10x_tcgen05_guardrail_trap_unallocated_columns_being_dealloced:
[----:B------:R-:W-:Y:S05]  /*ebb0*/  BPT.TRAP 0x1 ;  /* 0x000000040000795c */ /* 0x000fea0000300000 */
[----:B------:R-:W-:-:S04]  /*ebc0*/  HFMA2 R3, -RZ, RZ, 0, 0 ;  /* 0x00000000ff037431 */ /* 0x000fc800000001ff */
[----:B------:R-:W-:Y:S05]  /*ebd0*/  RET.REL.NODEC R2 `(_ZN7cutlass13device_kernelINS_4gemm6kernel13GemmUniversalIN4cute5tupleIJiiiiEEENS1_10collective13CollectiveMmaINS1_35MainloopSm100TmaUmmaWarpSpecializedILi5ELi2ELi2ENS5_IJNS4_1CILi2EEENSA_ILi1EEESC_EEEEENS5_IJNSA_ILi256EEESF_NSA_ILi32EEEEEENS_10tfloat32_tENS5_IJlSC_lEEESI_SJ_NS4_8TiledMMAINS4_8MMA_AtomIJNS4_23SM100_MMA_TF32_2x1SM_SSISI_SI_fLi256ELi256ELNS4_4UMMA5MajorE0ELSO_0ELNSN_7ScaleInE0ELSP_0EEEEEENS4_6LayoutINS5_IJSC_SC_SC_EEENS5_IJNSA_ILi0EEESU_SU_EEEEENS5_IJNS4_10UnderscoreESX_SX_EEEEENS4_18SM100_TMA_2SM_LOADENS4_14ComposedLayoutINS4_7SwizzleILi3ELi4ELi3EEENS4_18smem_ptr_flag_bitsILi32EEENSS_INS5_IJNSA_ILi8EEESG_EEENS5_IJSG_SC_EEEEEEEvNS4_8identityES10_S1A_vS1B_EENS_8epilogue10collective18CollectiveEpilogueINS1D_23Sm100TmaWarpSpecializedILi4ELi2ELi32ELb1ELb0EEEJNS5_IJNSA_ILi128EEESF_SG_EEENS5_IJNSS_IS1I_SC_EENSS_ISG_SC_EEEEESI_SJ_SI_SJ_NS1D_6fusion15FusionCallbacksIS1H_NS1N_17LinearCombinationISI_fSI_fLNS_15FloatRoundStyleE2EEES1J_S1M_JEEENS4_5SM1004TMEM4LOAD26SM100_TMEM_LOAD_32dp32b32xENS4_13SM90_TMA_LOADES1A_NS4_39AutoVectorizingCopyWithAssumedAlignmentILi128EEENS4_14SM90_TMA_STOREES1A_S1Z_S1Z_EEEvvEEEEvNT_6ParamsE) ;  /* 0xffffff1402087950 */ /* 0x000fea0003c3ffff */
.L_x_237:
[----:B------:R-:W-:-:S00]  /*ebe0*/  BRA `(.L_x_237) ;  /* 0xfffffffc00fc7947 */ /* 0x000fc0000383ffff */
[----:B------:R-:W-:-:S00]  /*ebf0*/  NOP ;  /* 0x0000000000007918 */ /* 0x000fc00000000000 */
        /* <DEDUP_REMOVED lines=8> */
.L_x_238:


//--------------------- .nv.global.init           --------------------------
	.section	.nv.global.init,"aw",@progbits
.nv.global.init:
	.type		$str$27,@object
	.size		$str$27,($str$28 - $str$27)
$str$27:
        /*0000*/ 	.byte	0x28, 0x61, 0x64, 0x64, 0x72, 0x65, 0x73, 0x73, 0x20, 0x26, 0x20, 0x6d, 0x61, 0x73, 0x6b, 0x29
        /*0010*/ 	.byte	0x20, 0x3d, 0x3d, 0x20, 0x30, 0x00
	.type		$str$28,@object
	.size		$str$28,($str$26 - $str$28)
$str$28:
        /*0016*/ 	.byte	0x2f, 0x74, 0x6d, 0x70, 0x2f, 0x63, 0x75, 0x74, 0x6c, 0x61, 0x73, 0x73, 0x5f, 0x73, 0x77, 0x65
        /*0026*/ 	.byte	0x65, 0x70, 0x5f, 0x73, 0x72, 0x63, 0x2f, 0x69, 0x6e, 0x63, 0x6c, 0x75, 0x64, 0x65, 0x2f, 0x63
        /*0036*/ 	.byte	0x75, 0x74, 0x65, 0x2f, 0x70, 0x6f, 0x69, 0x6e, 0x74, 0x65, 0x72, 0x5f, 0x66, 0x6c, 0x61, 0x67
        /*0046*/ 	.byte	0x67, 0x65, 0x64, 0x2e, 0x68, 0x70, 0x70, 0x00
	.type		$str$26,@object
	.size		$str$26,($str$25 - $str$26)
$str$26:
        /*004e*/ 	.byte	0x2f, 0x74, 0x6d, 0x70, 0x2f, 0x63, 0x75, 0x74, 0x6c, 0x61, 0x73, 0x73, 0x5f, 0x73, 0x77, 0x65
        /*005e*/ 	.byte	0x65, 0x70, 0x5f, 0x73, 0x72, 0x63, 0x2f, 0x69, 0x6e, 0x63, 0x6c, 0x75, 0x64, 0x65, 0x2f, 0x63
        /*006e*/ 	.byte	0x75, 0x74, 0x65, 0x2f, 0x61, 0x74, 0x6f, 0x6d, 0x2f, 0x63, 0x6f, 0x70, 0x79, 0x5f, 0x74, 0x72
        /*007e*/ 	.byte	0x61, 0x69, 0x74, 0x73, 0x5f, 0x73, 0x6d, 0x31, 0x30, 0x30, 0x2e, 0x68, 0x70, 0x70, 0x00
	.type		$str$25,@object
	.size		$str$25,(__unnamed_1 - $str$25)
$str$25:
        /*008d*/ 	.byte	0x28, 0x28, 0x75, 0x69, 0x6e, 0x74, 0x33, 0x32, 0x5f, 0x74, 0x28, 0x74, 0x68, 0x72, 0x65, 0x61
        /*009d*/ 	.byte	0x64, 0x49, 0x64, 0x78, 0x2e, 0x78, 0x29, 0x20, 0x2f, 0x20, 0x33, 0x32, 0x29, 0x20, 0x25, 0x20
        /*00ad*/ 	.byte	0x34, 0x29, 0x20, 0x3d, 0x3d, 0x20, 0x28, 0x28, 0x28, 0x74, 0x6d, 0x65, 0x6d, 0x5f, 0x61, 0x64
        /*00bd*/ 	.byte	0x64, 0x72, 0x20, 0x3e, 0x3e, 0x20, 0x31, 0x36, 0x29, 0x20, 0x2f, 0x20, 0x33, 0x32, 0x29, 0x20
        /*00cd*/ 	.byte	0x25, 0x20, 0x34, 0x29, 0x00
	.type		__unnamed_1,@object
	.size		__unnamed_1,(__unnamed_2 - __unnamed_1)
__unnamed_1:
        /*00d2*/ 	.byte	0x61, 0x75, 0x74, 0x6f, 0x20, 0x63, 0x75, 0x74, 0x65, 0x3a, 0x3a, 0x61, 0x73, 0x5f, 0x70, 0x6f
        /* <DEDUP_REMOVED lines=24> */
        /*0262*/ 	.byte	0x34, 0x30, 0x39, 0x36, 0x3e, 0x3e, 0x3e, 0x3e, 0x5d, 0x00
	.type		__unnamed_2,@object
	.size		__unnamed_2,(.L_2 - __unnamed_2)
__unnamed_2:
        /* <DEDUP_REMOVED lines=43> */
        /*051c*/ 	.byte	0x65, 0x3a, 0x3a, 0x43, 0x3c, 0x30, 0x3e, 0x3e, 0x3e, 0x3e, 0x5d, 0x00
.L_2:


//--------------------- .nv.shared._ZN7cutlass13device_kernelINS_4gemm6kernel13GemmUniversalIN4cute5tupleIJiiiiEEENS1_10collective13CollectiveMmaINS1_35MainloopSm100TmaUmmaWarpSpecializedILi5ELi2ELi2ENS5_IJNS4_1CILi2EEENSA_ILi1EEESC_EEEEENS5_IJNSA_ILi256EEESF_NSA_ILi32EEEEEENS_10tfloat32_tENS5_IJlSC_lEEESI_SJ_NS4_8TiledMMAINS4_8MMA_AtomIJNS4_23SM100_MMA_TF32_2x1SM_SSISI_SI_fLi256ELi256ELNS4_4UMMA5MajorE0ELSO_0ELNSN_7ScaleInE0ELSP_0EEEEEENS4_6LayoutINS5_IJSC_SC_SC_EEENS5_IJNSA_ILi0EEESU_SU_EEEEENS5_IJNS4_10UnderscoreESX_SX_EEEEENS4_18SM100_TMA_2SM_LOADENS4_14ComposedLayoutINS4_7SwizzleILi3ELi4ELi3EEENS4_18smem_ptr_flag_bitsILi32EEENSS_INS5_IJNSA_ILi8EEESG_EEENS5_IJSG_SC_EEEEEEEvNS4_8identityES10_S1A_vS1B_EENS_8epilogue10collective18CollectiveEpilogueINS1D_23Sm100TmaWarpSpecializedILi4ELi2ELi32ELb1ELb0EEEJNS5_IJNSA_ILi128EEESF_SG_EEENS5_IJNSS_IS1I_SC_EENSS_ISG_SC_EEEEESI_SJ_SI_SJ_NS1D_6fusion15FusionCallbacksIS1H_NS1N_17LinearCombinationISI_fSI_fLNS_15FloatRoundStyleE2EEES1J_S1M_JEEENS4_5SM1004TMEM4LOAD26SM100_TMEM_LOAD_32dp32b32xENS4_13SM90_TMA_LOADES1A_NS4_39AutoVectorizingCopyWithAssumedAlignmentILi128EEENS4_14SM90_TMA_STOREES1A_S1Z_S1Z_EEEvvEEEEvNT_6ParamsE --------------------------
	.section	.nv.shared._ZN7cutlass13device_kernelINS_4gemm6kernel13GemmUniversalIN4cute5tupleIJiiiiEEENS1_10collective13CollectiveMmaINS1_35MainloopSm100TmaUmmaWarpSpecializedILi5ELi2ELi2ENS5_IJNS4_1CILi2EEENSA_ILi1EEESC_EEEEENS5_IJNSA_ILi256EEESF_NSA_ILi32EEEEEENS_10tfloat32_tENS5_IJlSC_lEEESI_SJ_NS4_8TiledMMAINS4_8MMA_AtomIJNS4_23SM100_MMA_TF32_2x1SM_SSISI_SI_fLi256ELi256ELNS4_4UMMA5MajorE0ELSO_0ELNSN_7ScaleInE0ELSP_0EEEEEENS4_6LayoutINS5_IJSC_SC_SC_EEENS5_IJNSA_ILi0EEESU_SU_EEEEENS5_IJNS4_10UnderscoreESX_SX_EEEEENS4_18SM100_TMA_2SM_LOADENS4_14ComposedLayoutINS4_7SwizzleILi3ELi4ELi3EEENS4_18smem_ptr_flag_bitsILi32EEENSS_INS5_IJNSA_ILi8EEESG_EEENS5_IJSG_SC_EEEEEEEvNS4_8identityES10_S1A_vS1B_EENS_8epilogue10collective18CollectiveEpilogueINS1D_23Sm100TmaWarpSpecializedILi4ELi2ELi32ELb1ELb0EEEJNS5_IJNSA_ILi128EEESF_SG_EEENS5_IJNSS_IS1I_SC_EENSS_ISG_SC_EEEEESI_SJ_SI_SJ_NS1D_6fusion15FusionCallbacksIS1H_NS1N_17LinearCombinationISI_fSI_fLNS_15FloatRoundStyleE2EEES1J_S1M_JEEENS4_5SM1004TMEM4LOAD26SM100_TMEM_LOAD_32dp32b32xENS4_13SM90_TMA_LOADES1A_NS4_39AutoVectorizingCopyWithAssumedAlignmentILi128EEENS4_14SM90_TMA_STOREES1A_S1Z_S1Z_EEEvvEEEEvNT_6ParamsE,"aw",@nobits
	.sectionflags	@""
	.align	16
	.zero		1024


//--------------------- .nv.shared.reserved.0     --------------------------
	.section	.nv.shared.reserved.0,"aw",@nobits
	.weak		__nv_reservedSMEM_offset_0_alias
	.size		__nv_reservedSMEM_offset_0_alias, 0, 64
	.other		__nv_reservedSMEM_offset_0_alias,@"STO_CUDA_RESERVED_SHARED STV_DEFAULT"
__nv_reservedSMEM_offset_0_alias:
	.zero		0
.nv.shared.reserved.0:
	.zero		64
	.weak		__nv_reservedSMEM_tcgen05_partition
	.type		__nv_reservedSMEM_tcgen05_partition,@object
	.size		__nv_reservedSMEM_tcgen05_partition,(.L_0 - __nv_reservedSMEM_tcgen05_partition)
__nv_reservedSMEM_tcgen05_partition:
	.zero		32
.L_0:


//--------------------- .nv.global                --------------------------
	.section	.nv.global,"aw",@nobits
.nv.global:
	.type		_ZN40_INTERNAL_eec9e184_4_k_cu_f0d3cdbf_296404cute1_E,@object
	.size		_ZN40_INTERNAL_eec9e184_4_k_cu_f0d3cdbf_296404cute1_E,(_ZN40_INTERNAL_eec9e184_4_k_cu_f0d3cdbf_296404cuda3std3__45__cpo6cbeginE - _ZN40_INTERNAL_eec9e184_4_k_cu_f0d3cdbf_296404cute1_E)
_ZN40_INTERNAL_eec9e184_4_k_cu_f0d3cdbf_296404cute1_E:
	.zero		1
	.type		_ZN40_INTERNAL_eec9e184_4_k_cu_f0d3cdbf_296404cuda3std3__45__cpo6cbeginE,@object
	.size		_ZN40_INTERNAL_eec9e184_4_k_cu_f0d3cdbf_296404cuda3std3__45__cpo6cbeginE,(_ZN40_INTERNAL_eec9e184_4_k_cu_f0d3cdbf_296404cuda3std3__48in_placeE - _ZN40_INTERNAL_eec9e184_4_k_cu_f0d3cdbf_296404cuda3std3__45__cpo6cbeginE)
_ZN40_INTERNAL_eec9e184_4_k_cu_f0d3cdbf_296404cuda3std3__45__cpo6cbeginE:
	.zero		1
	.type		_ZN40_INTERNAL_eec9e184_4_k_cu_f0d3cdbf_296404cuda3std3__48in_placeE,@object
	.size		_ZN40_INTERNAL_eec9e184_4_k_cu_f0d3cdbf_296404cuda3std3__48in_placeE,(_ZN40_INTERNAL_eec9e184_4_k_cu_f0d3cdbf_296404cuda3std6ranges3__45__cpo9iter_moveE - _ZN40_INTERNAL_eec9e184_4_k_cu_f0d3cdbf_296404cuda3std3__48in_placeE)
_ZN40_INTERNAL_eec9e184_4_k_cu_f0d3cdbf_296404cuda3std3__48in_placeE:
	.zero		1
	.type		_ZN40_INTERNAL_eec9e184_4_k_cu_f0d3cdbf_296404cuda3std6ranges3__45__cpo9iter_moveE,@object
	.size		_ZN40_INTERNAL_eec9e184_4_k_cu_f0d3cdbf_296404cuda3std6ranges3__45__cpo9iter_moveE,(_ZN40_INTERNAL_eec9e184_4_k_cu_f0d3cdbf_296404cuda3std3__45__cpo5beginE - _ZN40_INTERNAL_eec9e184_4_k_cu_f0d3cdbf_296404cuda3std6ranges3__45__cpo9iter_moveE)
_ZN40_INTERNAL_eec9e184_4_k_cu_f0d3cdbf_296404cuda3std6ranges3__45__cpo9iter_moveE:
	.zero		1
	.type		_ZN40_INTERNAL_eec9e184_4_k_cu_f0d3cdbf_296404cuda3std3__45__cpo5beginE,@object
	.size		_ZN40_INTERNAL_eec9e184_4_k_cu_f0d3cdbf_296404cuda3std3__45__cpo5beginE,(_ZN40_INTERNAL_eec9e184_4_k_cu_f0d3cdbf_296404cuda3std3__442_GLOBAL__N__eec9e184_4_k_cu_f0d3cdbf_296406ignoreE - _ZN40_INTERNAL_eec9e184_4_k_cu_f0d3cdbf_296404cuda3std3__45__cpo5beginE)
_ZN40_INTERNAL_eec9e184_4_k_cu_f0d3cdbf_296404cuda3std3__45__cpo5beginE:
	.zero		1
	.type		_ZN40_INTERNAL_eec9e184_4_k_cu_f0d3cdbf_296404cuda3std3__442_GLOBAL__N__eec9e184_4_k_cu_f0d3cdbf_296406ignoreE,@object
	.size		_ZN40_INTERNAL_eec9e184_4_k_cu_f0d3cdbf_296404cuda3std3__442_GLOBAL__N__eec9e184_4_k_cu_f0d3cdbf_296406ignoreE,(_ZN40_INTERNAL_eec9e184_4_k_cu_f0d3cdbf_296404cute7productE - _ZN40_INTERNAL_eec9e184_4_k_cu_f0d3cdbf_296404cuda3std3__442_GLOBAL__N__eec9e184_4_k_cu_f0d3cdbf_296406ignoreE)
_ZN40_INTERNAL_eec9e184_4_k_cu_f0d3cdbf_296404cuda3std3__442_GLOBAL__N__eec9e184_4_k_cu_f0d3cdbf_296406ignoreE:
	.zero		1
	.type		_ZN40_INTERNAL_eec9e184_4_k_cu_f0d3cdbf_296404cute7productE,@object
	.size		_ZN40_INTERNAL_eec9e184_4_k_cu_f0d3cdbf_296404cute7productE,(_ZN40_INTERNAL_eec9e184_4_k_cu_f0d3cdbf_296404cuda3std3__45__cpo3endE - _ZN40_INTERNAL_eec9e184_4_k_cu_f0d3cdbf_296404cute7productE)
_ZN40_INTERNAL_eec9e184_4_k_cu_f0d3cdbf_296404cute7productE:
	.zero		1
	.type		_ZN40_INTERNAL_eec9e184_4_k_cu_f0d3cdbf_296404cuda3std3__45__cpo3endE,@object
	.size		_ZN40_INTERNAL_eec9e184_4_k_cu_f0d3cdbf_296404cuda3std3__45__cpo3endE,(_ZN40_INTERNAL_eec9e184_4_k_cu_f0d3cdbf_296404cuda3std3__419piecewise_constructE - _ZN40_INTERNAL_eec9e184_4_k_cu_f0d3cdbf_296404cuda3std3__45__cpo3endE)
_ZN40_INTERNAL_eec9e184_4_k_cu_f0d3cdbf_296404cuda3std3__45__cpo3endE:
	.zero		1
	.type		_ZN40_INTERNAL_eec9e184_4_k_cu_f0d3cdbf_296404cuda3std3__419piecewise_constructE,@object
	.size		_ZN40_INTERNAL_eec9e184_4_k_cu_f0d3cdbf_296404cuda3std3__419piecewise_constructE,(_ZN40_INTERNAL_eec9e184_4_k_cu_f0d3cdbf_296404cuda3std3__45__cpo4cendE - _ZN40_INTERNAL_eec9e184_4_k_cu_f0d3cdbf_296404cuda3std3__419piecewise_constructE)
_ZN40_INTERNAL_eec9e184_4_k_cu_f0d3cdbf_296404cuda3std3__419piecewise_constructE:
	.zero		1
	.type		_ZN40_INTERNAL_eec9e184_4_k_cu_f0d3cdbf_296404cuda3std3__45__cpo4cendE,@object
	.size		_ZN40_INTERNAL_eec9e184_4_k_cu_f0d3cdbf_296404cuda3std3__45__cpo4cendE,(_ZN40_INTERNAL_eec9e184_4_k_cu_f0d3cdbf_296404cuda3std6ranges3__45__cpo4swapE - _ZN40_INTERNAL_eec9e184_4_k_cu_f0d3cdbf_296404cuda3std3__45__cpo4cendE)
_ZN40_INTERNAL_eec9e184_4_k_cu_f0d3cdbf_296404cuda3std3__45__cpo4cendE:
	.zero		1
	.type		_ZN40_INTERNAL_eec9e184_4_k_cu_f0d3cdbf_296404cuda3std6ranges3__45__cpo4swapE,@object
	.size		_ZN40_INTERNAL_eec9e184_4_k_cu_f0d3cdbf_296404cuda3std6ranges3__45__cpo4swapE,(.L_10 - _ZN40_INTERNAL_eec9e184_4_k_cu_f0d3cdbf_296404cuda3std6ranges3__45__cpo4swapE)
_ZN40_INTERNAL_eec9e184_4_k_cu_f0d3cdbf_296404cuda3std6ranges3__45__cpo4swapE:
	.zero		1
.L_10:


//--------------------- .nv.constant0._ZN7cutlass13device_kernelINS_4gemm6kernel13GemmUniversalIN4cute5tupleIJiiiiEEENS1_10collective13CollectiveMmaINS1_35MainloopSm100TmaUmmaWarpSpecializedILi5ELi2ELi2ENS5_IJNS4_1CILi2EEENSA_ILi1EEESC_EEEEENS5_IJNSA_ILi256EEESF_NSA_ILi32EEEEEENS_10tfloat32_tENS5_IJlSC_lEEESI_SJ_NS4_8TiledMMAINS4_8MMA_AtomIJNS4_23SM100_MMA_TF32_2x1SM_SSISI_SI_fLi256ELi256ELNS4_4UMMA5MajorE0ELSO_0ELNSN_7ScaleInE0ELSP_0EEEEEENS4_6LayoutINS5_IJSC_SC_SC_EEENS5_IJNSA_ILi0EEESU_SU_EEEEENS5_IJNS4_10UnderscoreESX_SX_EEEEENS4_18SM100_TMA_2SM_LOADENS4_14ComposedLayoutINS4_7SwizzleILi3ELi4ELi3EEENS4_18smem_ptr_flag_bitsILi32EEENSS_INS5_IJNSA_ILi8EEESG_EEENS5_IJSG_SC_EEEEEEEvNS4_8identityES10_S1A_vS1B_EENS_8epilogue10collective18CollectiveEpilogueINS1D_23Sm100TmaWarpSpecializedILi4ELi2ELi32ELb1ELb0EEEJNS5_IJNSA_ILi128EEESF_SG_EEENS5_IJNSS_IS1I_SC_EENSS_ISG_SC_EEEEESI_SJ_SI_SJ_NS1D_6fusion15FusionCallbacksIS1H_NS1N_17LinearCombinationISI_fSI_fLNS_15FloatRoundStyleE2EEES1J_S1M_JEEENS4_5SM1004TMEM4LOAD26SM100_TMEM_LOAD_32dp32b32xENS4_13SM90_TMA_LOADES1A_NS4_39AutoVectorizingCopyWithAssumedAlignmentILi128EEENS4_14SM90_TMA_STOREES1A_S1Z_S1Z_EEEvvEEEEvNT_6ParamsE --------------------------
	.section	.nv.constant0._ZN7cutlass13device_kernelINS_4gemm6kernel13GemmUniversalIN4cute5tupleIJiiiiEEENS1_10collective13CollectiveMmaINS1_35MainloopSm100TmaUmmaWarpSpecializedILi5ELi2ELi2ENS5_IJNS4_1CILi2EEENSA_ILi1EEESC_EEEEENS5_IJNSA_ILi256EEESF_NSA_ILi32EEEEEENS_10tfloat32_tENS5_IJlSC_lEEESI_SJ_NS4_8TiledMMAINS4_8MMA_AtomIJNS4_23SM100_MMA_TF32_2x1SM_SSISI_SI_fLi256ELi256ELNS4_4UMMA5MajorE0ELSO_0ELNSN_7ScaleInE0ELSP_0EEEEEENS4_6LayoutINS5_IJSC_SC_SC_EEENS5_IJNSA_ILi0EEESU_SU_EEEEENS5_IJNS4_10UnderscoreESX_SX_EEEEENS4_18SM100_TMA_2SM_LOADENS4_14ComposedLayoutINS4_7SwizzleILi3ELi4ELi3EEENS4_18smem_ptr_flag_bitsILi32EEENSS_INS5_IJNSA_ILi8EEESG_EEENS5_IJSG_SC_EEEEEEEvNS4_8identityES10_S1A_vS1B_EENS_8epilogue10collective18CollectiveEpilogueINS1D_23Sm100TmaWarpSpecializedILi4ELi2ELi32ELb1ELb0EEEJNS5_IJNSA_ILi128EEESF_SG_EEENS5_IJNSS_IS1I_SC_EENSS_ISG_SC_EEEEESI_SJ_SI_SJ_NS1D_6fusion15FusionCallbacksIS1H_NS1N_17LinearCombinationISI_fSI_fLNS_15FloatRoundStyleE2EEES1J_S1M_JEEENS4_5SM1004TMEM4LOAD26SM100_TMEM_LOAD_32dp32b32xENS4_13SM90_TMA_LOADES1A_NS4_39AutoVectorizingCopyWithAssumedAlignmentILi128EEENS4_14SM90_TMA_STOREES1A_S1Z_S1Z_EEEvvEEEEvNT_6ParamsE,"a",@progbits
	.sectionflags	@""
	.align	4
.nv.constant0._ZN7cutlass13device_kernelINS_4gemm6kernel13GemmUniversalIN4cute5tupleIJiiiiEEENS1_10collective13CollectiveMmaINS1_35MainloopSm100TmaUmmaWarpSpecializedILi5ELi2ELi2ENS5_IJNS4_1CILi2EEENSA_ILi1EEESC_EEEEENS5_IJNSA_ILi256EEESF_NSA_ILi32EEEEEENS_10tfloat32_tENS5_IJlSC_lEEESI_SJ_NS4_8TiledMMAINS4_8MMA_AtomIJNS4_23SM100_MMA_TF32_2x1SM_SSISI_SI_fLi256ELi256ELNS4_4UMMA5MajorE0ELSO_0ELNSN_7ScaleInE0ELSP_0EEEEEENS4_6LayoutINS5_IJSC_SC_SC_EEENS5_IJNSA_ILi0EEESU_SU_EEEEENS5_IJNS4_10UnderscoreESX_SX_EEEEENS4_18SM100_TMA_2SM_LOADENS4_14ComposedLayoutINS4_7SwizzleILi3ELi4ELi3EEENS4_18smem_ptr_flag_bitsILi32EEENSS_INS5_IJNSA_ILi8EEESG_EEENS5_IJSG_SC_EEEEEEEvNS4_8identityES10_S1A_vS1B_EENS_8epilogue10collective18CollectiveEpilogueINS1D_23Sm100TmaWarpSpecializedILi4ELi2ELi32ELb1ELb0EEEJNS5_IJNSA_ILi128EEESF_SG_EEENS5_IJNSS_IS1I_SC_EENSS_ISG_SC_EEEEESI_SJ_SI_SJ_NS1D_6fusion15FusionCallbacksIS1H_NS1N_17LinearCombinationISI_fSI_fLNS_15FloatRoundStyleE2EEES1J_S1M_JEEENS4_5SM1004TMEM4LOAD26SM100_TMEM_LOAD_32dp32b32xENS4_13SM90_TMA_LOADES1A_NS4_39AutoVectorizingCopyWithAssumedAlignmentILi128EEENS4_14SM90_TMA_STOREES1A_S1Z_S1Z_EEEvvEEEEvNT_6ParamsE:
	.zero		2944


//--------------------- SYMBOLS --------------------------

	.type		.nv.reservedSmem.offset0,@object
	.size		.nv.reservedSmem.offset0,0x4
	.type		.nv.reservedSmem.cap,@object
	.size		.nv.reservedSmem.cap,0x4
	.type		__assertfail,@function
